def matmul_kernel(
    a_ptr,
    b_ptr,
    c_ptr,
    M,
    N,
    K,
    stride_am,
    stride_ak,
    stride_bk,
    stride_bn,
    stride_cm,
    stride_cn,
    BLOCK_M: tl.constexpr,
    BLOCK_N: tl.constexpr,
    BLOCK_K: tl.constexpr,
    GROUP_M: tl.constexpr,
):
    pid = tl.program_id(axis=0)
    num_pid_m = tl.cdiv(M, BLOCK_M)
    num_pid_n = tl.cdiv(N, BLOCK_N)
    num_pid_in_group = GROUP_M * num_pid_n
    group_id = pid // num_pid_in_group
    first_pid_m = group_id * GROUP_M
    group_size_m = min(num_pid_m - first_pid_m, GROUP_M)
    pid_m = first_pid_m + ((pid % num_pid_in_group) % group_size_m)
    pid_n = (pid % num_pid_in_group) // group_size_m

    offs_am = (pid_m * BLOCK_M + tl.arange(0, BLOCK_M)) % M
    offs_bn = (pid_n * BLOCK_N + tl.arange(0, BLOCK_N)) % N
    offs_k = tl.arange(0, BLOCK_K)
    a_ptrs = a_ptr + offs_am[:, None] * stride_am + offs_k[None, :] * stride_ak
    b_ptrs = b_ptr + offs_k[:, None] * stride_bk + offs_bn[None, :] * stride_bn

    acc = tl.zeros((BLOCK_M, BLOCK_N), dtype=tl.float32)
    for kk in range(0, tl.cdiv(K, BLOCK_K)):
        a = tl.load(a_ptrs, mask=offs_k[None, :] < K - kk * BLOCK_K, other=0.0)
        b = tl.load(b_ptrs, mask=offs_k[:, None] < K - kk * BLOCK_K, other=0.0)
        acc = tl.dot(a, b, acc)
        a_ptrs += BLOCK_K * stride_ak
        b_ptrs += BLOCK_K * stride_bk

    c = acc.to(c_ptr.dtype.element_ty)
    offs_cm = pid_m * BLOCK_M + tl.arange(0, BLOCK_M)
    offs_cn = pid_n * BLOCK_N + tl.arange(0, BLOCK_N)
    c_ptrs = c_ptr + offs_cm[:, None] * stride_cm + offs_cn[None, :] * stride_cn
    mask = (offs_cm[:, None] < M) & (offs_cn[None, :] < N)
    tl.store(c_ptrs, c, mask=mask)

# config = {"BLOCK_K": 64, "BLOCK_M": 256, "BLOCK_N": 64, "GROUP_M": 8, "arch": "sm_100", "dtype": "fp32", "num_ctas": 1, "num_stages": 2, "num_warps": 4}
# arch = sm_100


// ===== COMPILED SASS (sm_100a) =====

	.target	sm_100a

	.elftype	@"ET_EXEC"


//--------------------- .note.nv.tkinfo           --------------------------
	.section	.note.nv.tkinfo,"",@"SHT_NOTE"
	.sectionflags	@"SHF_NOTE_NV_TKINFO"
	.tkinfo
        /*0018*/ 	.word	0x00000081
        /*0030*/ 	.string	""
        /*0030*/ 	.string	"ptxas-blackwell"
        /*0030*/ 	.string	"Cuda compilation tools, release 12.9, V12.9.86"
        /*0030*/ 	.string	"Build cuda_12.9.r12.9/compiler.36037853_0"
        /*0030*/ 	.string	"-v  -suppress-debug-info  -lineinfo  -arch sm_100a "



//--------------------- .note.nv.cuver            --------------------------
	.section	.note.nv.cuver,"",@"SHT_NOTE"
	.sectionflags	@"SHF_NOTE_NV_CUVER"
        /*0018*/ 	.short	0x0001
        /*001a*/ 	.short	0x0064
        /*001c*/ 	.short	0x0001
        /*001e*/ 	.short	0x0000
        /*0020*/ 	.short	0x0001
        /*0022*/ 	.short	0x0000


//--------------------- .nv.info                  --------------------------
	.section	.nv.info,"",@"SHT_CUDA_INFO"
	.align	4


	//----- nvinfo : EIATTR_REGCOUNT
	.align		4
        /*0000*/ 	.byte	0x04, 0x2f
        /*0002*/ 	.short	(.L_4 - .L_3)
	.align		4
.L_3:
        /*0004*/ 	.word	index@(matmul_kernel)
        /*0008*/ 	.word	0x000000ff


	//----- nvinfo : EIATTR_FRAME_SIZE
	.align		4
.L_4:
        /*000c*/ 	.byte	0x04, 0x11
        /*000e*/ 	.short	(.L_6 - .L_5)
	.align		4
.L_5:
        /*0010*/ 	.word	index@($__internal_2_$__cuda_sm10x_tcgen05_guardrail_trap_unallocated_columns_being_dealloced)
        /*0014*/ 	.word	0x00000458


	//----- nvinfo : EIATTR_FRAME_SIZE
	.align		4
.L_6:
        /*0018*/ 	.byte	0x04, 0x11
        /*001a*/ 	.short	(.L_8 - .L_7)
	.align		4
.L_7:
        /*001c*/ 	.word	index@($__internal_1_$__cuda_sm10x_tcgen05_guardrail_trap_phase_invalid_during_alloc)
        /*0020*/ 	.word	0x00000458


	//----- nvinfo : EIATTR_FRAME_SIZE
	.align		4
.L_8:
        /*0024*/ 	.byte	0x04, 0x11
        /*0026*/ 	.short	(.L_10 - .L_9)
	.align		4
.L_9:
        /*0028*/ 	.word	index@($__internal_0_$__cuda_sm10x_tcgen05_guardrail_trap_col_being_dealloced_not_returned_by_alloc)
        /*002c*/ 	.word	0x00000458


	//----- nvinfo : EIATTR_FRAME_SIZE
	.align		4
.L_10:
        /*0030*/ 	.byte	0x04, 0x11
        /*0032*/ 	.short	(.L_12 - .L_11)
	.align		4
.L_11:
        /*0034*/ 	.word	index@(matmul_kernel)
        /*0038*/ 	.word	0x00000458


	//----- nvinfo : EIATTR_MIN_STACK_SIZE
	.align		4
.L_12:
        /*003c*/ 	.byte	0x04, 0x12
        /*003e*/ 	.short	(.L_14 - .L_13)
	.align		4
.L_13:
        /*0040*/ 	.word	index@(matmul_kernel)
        /*0044*/ 	.word	0x00000458
.L_14:


//--------------------- .nv.info.matmul_kernel    --------------------------
	.section	.nv.info.matmul_kernel,"",@"SHT_CUDA_INFO"
	.sectionflags	@""
	.align	4


	//----- nvinfo : EIATTR_CUDA_API_VERSION
	.align		4
        /*0000*/ 	.byte	0x04, 0x37
        /*0002*/ 	.short	(.L_16 - .L_15)
.L_15:
        /*0004*/ 	.word	0x00000081


	//----- nvinfo : EIATTR_KPARAM_INFO
	.align		4
.L_16:
        /*0008*/ 	.byte	0x04, 0x17
        /*000a*/ 	.short	(.L_18 - .L_17)
.L_17:
        /*000c*/ 	.word	0x00000000
        /*0010*/ 	.short	0x000d
        /*0012*/ 	.short	0x0048
        /*0014*/ 	.byte	0x00, 0xf4, 0x21, 0x00


	//----- nvinfo : EIATTR_KPARAM_INFO
	.align		4
.L_18:
        /*0018*/ 	.byte	0x04, 0x17
        /*001a*/ 	.short	(.L_20 - .L_19)
.L_19:
        /*001c*/ 	.word	0x00000000
        /*0020*/ 	.short	0x000c
        /*0022*/ 	.short	0x0040
        /*0024*/ 	.byte	0x00, 0xf4, 0x21, 0x00


	//----- nvinfo : EIATTR_KPARAM_INFO
	.align		4
.L_20:
        /*0028*/ 	.byte	0x04, 0x17
        /*002a*/ 	.short	(.L_22 - .L_21)
.L_21:
        /*002c*/ 	.word	0x00000000
        /*0030*/ 	.short	0x000b
        /*0032*/ 	.short	0x0038
        /*0034*/ 	.byte	0x00, 0xf0, 0x11, 0x00


	//----- nvinfo : EIATTR_KPARAM_INFO
	.align		4
.L_22:
        /*0038*/ 	.byte	0x04, 0x17
        /*003a*/ 	.short	(.L_24 - .L_23)
.L_23:
        /*003c*/ 	.word	0x00000000
        /*0040*/ 	.short	0x000a
        /*0042*/ 	.short	0x0034
        /*0044*/ 	.byte	0x00, 0xf0, 0x11, 0x00


	//----- nvinfo : EIATTR_KPARAM_INFO
	.align		4
.L_24:
        /*0048*/ 	.byte	0x04, 0x17
        /*004a*/ 	.short	(.L_26 - .L_25)
.L_25:
        /*004c*/ 	.word	0x00000000
        /*0050*/ 	.short	0x0009
        /*0052*/ 	.short	0x0030
        /*0054*/ 	.byte	0x00, 0xf0, 0x11, 0x00


	//----- nvinfo : EIATTR_KPARAM_INFO
	.align		4
.L_26:
        /*0058*/ 	.byte	0x04, 0x17
        /*005a*/ 	.short	(.L_28 - .L_27)
.L_27:
        /*005c*/ 	.word	0x00000000
        /*0060*/ 	.short	0x0008
        /*0062*/ 	.short	0x002c
        /*0064*/ 	.byte	0x00, 0xf0, 0x11, 0x00


	//----- nvinfo : EIATTR_KPARAM_INFO
	.align		4
.L_28:
        /*0068*/ 	.byte	0x04, 0x17
        /*006a*/ 	.short	(.L_30 - .L_29)
.L_29:
        /*006c*/ 	.word	0x00000000
        /*0070*/ 	.short	0x0007
        /*0072*/ 	.short	0x0028
        /*0074*/ 	.byte	0x00, 0xf0, 0x11, 0x00


	//----- nvinfo : EIATTR_KPARAM_INFO
	.align		4
.L_30:
        /*0078*/ 	.byte	0x04, 0x17
        /*007a*/ 	.short	(.L_32 - .L_31)
.L_31:
        /*007c*/ 	.word	0x00000000
        /*0080*/ 	.short	0x0006
        /*0082*/ 	.short	0x0024
        /*0084*/ 	.byte	0x00, 0xf0, 0x11, 0x00


	//----- nvinfo : EIATTR_KPARAM_INFO
	.align		4
.L_32:
        /*0088*/ 	.byte	0x04, 0x17
        /*008a*/ 	.short	(.L_34 - .L_33)
.L_33:
        /*008c*/ 	.word	0x00000000
        /*0090*/ 	.short	0x0005
        /*0092*/ 	.short	0x0020
        /*0094*/ 	.byte	0x00, 0xf0, 0x11, 0x00


	//----- nvinfo : EIATTR_KPARAM_INFO
	.align		4
.L_34:
        /*0098*/ 	.byte	0x04, 0x17
        /*009a*/ 	.short	(.L_36 - .L_35)
.L_35:
        /*009c*/ 	.word	0x00000000
        /*00a0*/ 	.short	0x0004
        /*00a2*/ 	.short	0x001c
        /*00a4*/ 	.byte	0x00, 0xf0, 0x11, 0x00


	//----- nvinfo : EIATTR_KPARAM_INFO
	.align		4
.L_36:
        /*00a8*/ 	.byte	0x04, 0x17
        /*00aa*/ 	.short	(.L_38 - .L_37)
.L_37:
        /*00ac*/ 	.word	0x00000000
        /*00b0*/ 	.short	0x0003
        /*00b2*/ 	.short	0x0018
        /*00b4*/ 	.byte	0x00, 0xf0, 0x11, 0x00


	//----- nvinfo : EIATTR_KPARAM_INFO
	.align		4
.L_38:
        /*00b8*/ 	.byte	0x04, 0x17
        /*00ba*/ 	.short	(.L_40 - .L_39)
.L_39:
        /*00bc*/ 	.word	0x00000000
        /*00c0*/ 	.short	0x0002
        /*00c2*/ 	.short	0x0010
        /*00c4*/ 	.byte	0x00, 0xf4, 0x21, 0x00


	//----- nvinfo : EIATTR_KPARAM_INFO
	.align		4
.L_40:
        /*00c8*/ 	.byte	0x04, 0x17
        /*00ca*/ 	.short	(.L_42 - .L_41)
.L_41:
        /*00cc*/ 	.word	0x00000000
        /*00d0*/ 	.short	0x0001
        /*00d2*/ 	.short	0x0008
        /*00d4*/ 	.byte	0x00, 0xf4, 0x21, 0x00


	//----- nvinfo : EIATTR_KPARAM_INFO
	.align		4
.L_42:
        /*00d8*/ 	.byte	0x04, 0x17
        /*00da*/ 	.short	(.L_44 - .L_43)
.L_43:
        /*00dc*/ 	.word	0x00000000
        /*00e0*/ 	.short	0x0000
        /*00e2*/ 	.short	0x0000
        /*00e4*/ 	.byte	0x00, 0xf4, 0x21, 0x00


	//----- nvinfo : EIATTR_AT_ENTRY_FRAGMENTS
	.align		4
.L_44:
        /*00e8*/ 	.byte	0x04, 0x4f
        /*00ea*/ 	.short	(.L_46 - .L_45)


	//   ....[0]....
.L_45:
        /*00ec*/ 	.word	0x00000004


	//----- nvinfo : EIATTR_RESERVED_SMEM_USED
	.align		4
.L_46:
        /*00f0*/ 	.byte	0x01, 0x41
	.zero		2


	//----- nvinfo : EIATTR_SPARSE_MMA_MASK
	.align		4
        /*00f4*/ 	.byte	0x03, 0x50
        /*00f6*/ 	.short	0x0000


	//----- nvinfo : EIATTR_TCGEN05_1CTA_USED
	.align		4
        /*00f8*/ 	.byte	0x01, 0x51
	.zero		2


	//----- nvinfo : EIATTR_MAXREG_COUNT
	.align		4
        /*00fc*/ 	.byte	0x03, 0x1b
        /*00fe*/ 	.short	0x00ff


	//----- nvinfo : EIATTR_NUM_BARRIERS
	.align		4
        /*0100*/ 	.byte	0x02, 0x4c
        /*0102*/ 	.byte	0x01
	.zero		1


	//----- nvinfo : EIATTR_ANNOTATIONS
	.align		4
        /*0104*/ 	.byte	0x04, 0x55
        /*0106*/ 	.short	(.L_48 - .L_47)


	//   ....[0]....
.L_47:
        /*0108*/ 	.word	0x00000001
        /*010c*/ 	.byte	0x30, 0x0a, 0x00, 0x00, 0x01, 0x00, 0x00, 0x00, 0x60, 0x0a, 0x00, 0x00, 0x01, 0x00, 0x00, 0x00
        /* <DEDUP_REMOVED lines=540> */
        /*22dc*/ 	.byte	0x70, 0x48, 0x01, 0x00


	//----- nvinfo : EIATTR_INT_WARP_WIDE_INSTR_OFFSETS
	.align		4
.L_48:
        /*22e0*/ 	.byte	0x04, 0x31
        /*22e2*/ 	.short	(.L_50 - .L_49)


	//   ....[0]....
.L_49:
        /*22e4*/ 	.word	0x000035c0


	//   ....[1]....
        /*22e8*/ 	.word	0x000035f0


	//   ....[2]....
        /*22ec*/ 	.word	0x000036f0


	//   ....[3]....
        /*22f0*/ 	.word	0x00016ee0


	//   ....[4]....
        /*22f4*/ 	.word	0x00016f30


	//----- nvinfo : EIATTR_COOP_GROUP_MASK_REGIDS
	.align		4
.L_50:
        /*22f8*/ 	.byte	0x04, 0x29
        /*22fa*/ 	.short	(.L_52 - .L_51)


	//   ....[0]....
.L_51:
        /*22fc*/ 	.word	0xffffffff


	//   ....[1]....
        /*2300*/ 	.word	0xffffffff


	//   ....[2]....
        /*2304*/ 	.word	0xffffffff


	//   ....[3]....
        /*2308*/ 	.word	0xffffffff


	//----- nvinfo : EIATTR_COOP_GROUP_INSTR_OFFSETS
	.align		4
.L_52:
        /*230c*/ 	.byte	0x04, 0x28
        /*230e*/ 	.short	(.L_54 - .L_53)


	//   ....[0]....
.L_53:
        /*2310*/ 	.word	0x00000070


	//   ....[1]....
        /*2314*/ 	.word	0x00000330


	//   ....[2]....
        /*2318*/ 	.word	0x00016d70


	//   ....[3]....
        /*231c*/ 	.word	0x00016fe0


	//----- nvinfo : EIATTR_VRC_CTA_INIT_COUNT
	.align		4
.L_54:
        /*2320*/ 	.byte	0x02, 0x4a
        /*2322*/ 	.byte	0x80
	.zero		1


	//----- nvinfo : EIATTR_MBARRIER_INSTR_OFFSETS
	.align		4
        /*2324*/ 	.byte	0x04, 0x39
        /*2326*/ 	.short	(.L_56 - .L_55)


	//   ....[0]....
.L_55:
        /*2328*/ 	.word	0x00003800
        /*232c*/ 	.word	0x000000ff
        /*2330*/ 	.word	0x00000000
        /*2334*/ 	.short	0x0100
        /*2336*/ 	.byte	0x04
	.zero		1


	//   ....[1]....
        /*2338*/ 	.word	0x00003940
        /*233c*/ 	.word	0x000000ff
        /*2340*/ 	.word	0x00018008
        /*2344*/ 	.short	0x0100
        /*2346*/ 	.byte	0x08
	.zero		1


	//   ....[2]....
        /*2348*/ 	.word	0x0000d8f0
        /*234c*/ 	.word	0x000000ff
        /*2350*/ 	.word	0x00000000
        /*2354*/ 	.short	0x010a
        /*2356*/ 	.byte	0x04
	.zero		1


	//   ....[3]....
        /*2358*/ 	.word	0x00014820
        /*235c*/ 	.word	0x000000ff
        /*2360*/ 	.word	0x00000000
        /*2364*/ 	.short	0x010a
        /*2366*/ 	.byte	0x04
	.zero		1


	//   ....[4]....
        /*2368*/ 	.word	0x00014890
        /*236c*/ 	.word	0x000000ff
        /*2370*/ 	.word	0x00018000
        /*2374*/ 	.short	0x0108
        /*2376*/ 	.byte	0x08
	.zero		1


	//   ....[5]....
        /*2378*/ 	.word	0x000148c0
        /*237c*/ 	.word	0x000000ff
        /*2380*/ 	.word	0x00018008
        /*2384*/ 	.short	0x0108
        /*2386*/ 	.byte	0x08
	.zero		1


	//   ....[6]....
        /*2388*/ 	.word	0x00017000
        /*238c*/ 	.word	0x000000ff
        /*2390*/ 	.word	0x00000000
        /*2394*/ 	.short	0x010a
        /*2396*/ 	.byte	0x04
	.zero		1


	//   ....[7]....
        /*2398*/ 	.word	0x00017030
        /*239c*/ 	.word	0x000000ff
        /*23a0*/ 	.word	0x00000000
        /*23a4*/ 	.short	0x010a
        /*23a6*/ 	.byte	0x04
	.zero		1


	//----- nvinfo : EIATTR_NUM_MBARRIERS
	.align		4
.L_56:
        /*23a8*/ 	.byte	0x03, 0x38
        /*23aa*/ 	.short	0x0002


	//----- nvinfo : EIATTR_EXIT_INSTR_OFFSETS
	.align		4
        /*23ac*/ 	.byte	0x04, 0x1c
        /*23ae*/ 	.short	(.L_58 - .L_57)


	//   ....[0]....
.L_57:
        /*23b0*/ 	.word	0x00016ff0


	//----- nvinfo : EIATTR_REQNTID
	.align		4
.L_58:
        /*23b4*/ 	.byte	0x04, 0x10
        /*23b6*/ 	.short	(.L_60 - .L_59)
.L_59:
        /*23b8*/ 	.word	0x00000080
        /*23bc*/ 	.word	0x00000001
        /*23c0*/ 	.word	0x00000001


	//----- nvinfo : EIATTR_CRS_STACK_SIZE
	.align		4
.L_60:
        /*23c4*/ 	.byte	0x04, 0x1e
        /*23c6*/ 	.short	(.L_62 - .L_61)
.L_61:
        /*23c8*/ 	.word	0x00000000


	//----- nvinfo : EIATTR_CBANK_PARAM_SIZE
	.align		4
.L_62:
        /*23cc*/ 	.byte	0x03, 0x19
        /*23ce*/ 	.short	0x0050


	//----- nvinfo : EIATTR_PARAM_CBANK
	.align		4
        /*23d0*/ 	.byte	0x04, 0x0a
        /*23d2*/ 	.short	(.L_64 - .L_63)
	.align		4
.L_63:
        /*23d4*/ 	.word	index@(.nv.constant0.matmul_kernel)
        /*23d8*/ 	.short	0x0380
        /*23da*/ 	.short	0x0050


	//----- nvinfo : EIATTR_SW_WAR
	.align		4
.L_64:
        /*23dc*/ 	.byte	0x04, 0x36
        /*23de*/ 	.short	(.L_66 - .L_65)
.L_65:
        /*23e0*/ 	.word	0x00000008
.L_66:


//--------------------- .nv.compat                --------------------------
	.section	.nv.compat,"",@"SHT_CUDA_COMPAT_INFO"
	.align	4
        /*0000*/ 	.byte	0x02, 0x02, 0x02, 0x00, 0x02, 0x05, 0x05, 0x00, 0x02, 0x03, 0x00, 0x00, 0x02, 0x06, 0x01, 0x00


//--------------------- .nv.callgraph             --------------------------
	.section	.nv.callgraph,"",@"SHT_CUDA_CALLGRAPH"
	.align	4
	.sectionentsize	8
	.align		4
        /*0000*/ 	.word	0x00000000
	.align		4
        /*0004*/ 	.word	0xffffffff
	.align		4
        /*0008*/ 	.word	0x00000000
	.align		4
        /*000c*/ 	.word	0xfffffffe
	.align		4
        /*0010*/ 	.word	0x00000000
	.align		4
        /*0014*/ 	.word	0xfffffffd
	.align		4
        /*0018*/ 	.word	0x00000000
	.align		4
        /*001c*/ 	.word	0xfffffffc


//--------------------- .text.matmul_kernel       --------------------------
	.section	.text.matmul_kernel,"ax",@progbits
	.align	128
        .global         matmul_kernel
        .type           matmul_kernel,@function
        .size           matmul_kernel,(.L_x_21 - matmul_kernel)
        .other          matmul_kernel,@"STO_CUDA_ENTRY STV_DEFAULT"
matmul_kernel:
.text.matmul_kernel:
[----:B------:R-:W1:Y:S01]  /*0000*/  LDC R1, c[0x0][0x37c] ;  /* 0x0000df00ff017b82 */ /* 0x000e620000000800 */
[----:B------:R-:W2:Y:S01]  /*0010*/  S2R R7, SR_TID.X ;  /* 0x0000000000077919 */ /* 0x000ea20000002100 */
[----:B-1----:R-:W-:Y:S01]  /*0020*/  VIADD R1, R1, 0xfffffba8 ;  /* 0xfffffba801017836 */ /* 0x002fe20000000000 */
[----:B--2---:R-:W-:-:S13]  /*0030*/  ISETP.GE.U32.AND P0, PT, R7, 0x20, PT ;  /* 0x000000200700780c */ /* 0x004fda0003f06070 */
[----:B------:R-:W-:Y:S02]  /*0040*/  VOTEU.ANY UP0, P0 ;  /* 0x0000000000ff7886 */ /* 0x000fe40000000100 */
[----:B------:R-:W-:Y:S05]  /*0050*/  BRA.U UP0, `(.L_x_0) ;  /* 0x0000000100b87547 */ /* 0x000fea000b800000 */
[----:B------:R-:W1:Y:S01]  /*0060*/  S2UR UR6, SR_CgaCtaId ;  /* 0x00000000000679c3 */ /* 0x000e620000008800 */
[----:B------:R-:W-:Y:S01]  /*0070*/  NOP ;  /* 0x0000000000007918 */ /* 0x000fe20000000000 */
[----:B------:R-:W-:Y:S02]  /*0080*/  UMOV UR4, 0x40 ;  /* 0x0000004000047882 */ /* 0x000fe40000000000 */
[----:B-1----:R-:W-:-:S09]  /*0090*/  ULEA UR4, UR6, UR4, 0x18 ;  /* 0x0000000406047291 */ /* 0x002fd2000f8ec0ff */
[----:B------:R-:W1:Y:S01]  /*00a0*/  LDS.U8 R0, [UR4] ;  /* 0x00000004ff007984 */ /* 0x000e620008000000 */
[----:B------:R-:W-:Y:S02]  /*00b0*/  UMOV UR4, 0x400 ;  /* 0x0000040000047882 */ /* 0x000fe40000000000 */
[----:B------:R-:W-:Y:S01]  /*00c0*/  ULEA UR4, UR6, UR4, 0x18 ;  /* 0x0000000406047291 */ /* 0x000fe2000f8ec0ff */
[----:B-1----:R-:W-:-:S13]  /*00d0*/  ISETP.NE.AND P0, PT, R0, RZ, PT ;  /* 0x000000ff0000720c */ /* 0x002fda0003f05270 */
[----:B------:R-:W-:Y:S05]  /*00e0*/  @P0 BRA `(.L_x_1) ;  /* 0x00000000007c0947 */ /* 0x000fea0003800000 */
[----:B------:R-:W-:-:S13]  /*00f0*/  ELECT P0, URZ, PT ;  /* 0x0000000000ff782f */ /* 0x000fda0003800000 */
[----:B------:R-:W-:Y:S05]  /*0100*/  @!P0 BRA `(.L_x_2) ;  /* 0x0000000000848947 */ /* 0x000fea0003800000 */
[----:B------:R-:W-:Y:S01]  /*0110*/  UMOV UR5, 0x8 ;  /* 0x0000000800057882 */ /* 0x000fe20000000000 */
[----:B------:R-:W-:Y:S02]  /*0120*/  IMAD.MOV.U32 R4, RZ, RZ, 0x1 ;  /* 0x00000001ff047424 */ /* 0x000fe400078e00ff */
[----:B------:R-:W-:Y:S02]  /*0130*/  IMAD.MOV.U32 R5, RZ, RZ, 0xff ;  /* 0x000000ffff057424 */ /* 0x000fe400078e00ff */
[----:B------:R-:W-:Y:S04]  /*0140*/  DEPBAR.LE SB1, 0x36 ;  /* 0x00009d800000791a */ /* 0x000fe80000000000 */
[----:B------:R-:W1:Y:S02]  /*0150*/  UTCATOMSWS.FIND_AND_SET.ALIGN UP1, UR5, UR5 ;  /* 0x00000005000575e3 */ /* 0x000e640008020800 */
[----:B-1----:R-:W-:-:S04]  /*0160*/  PLOP3.LUT P0, PT, PT, PT, UP1, 0x80, 0x8 ;  /* 0x000000000008781c */ /* 0x002fc80003f0f018 */
[----:B------:R-:W-:-:S04]  /*0170*/  SEL R0, RZ, 0xffffffff, !P0 ;  /* 0xffffffffff007807 */ /* 0x000fc80004000000 */
[----:B------:R-:W-:Y:S01]  /*0180*/  ISETP.NE.AND P0, PT, R0, RZ, PT ;  /* 0x000000ff0000720c */ /* 0x000fe20003f05270 */
[----:B------:R-:W-:-:S12]  /*0190*/  IMAD.U32 R0, RZ, RZ, UR5 ;  /* 0x00000005ff007e24 */ /* 0x000fd8000f8e00ff */
[----:B------:R-:W-:Y:S05]  /*01a0*/  @P0 BRA `(.L_x_3) ;  /* 0x0000000000240947 */ /* 0x000fea0003800000 */
.L_x_4:
[----:B------:R-:W-:Y:S05]  /*01b0*/  NANOSLEEP 0x64 ;  /* 0x000000640000795d */ /* 0x000fea0003800000 */
[----:B------:R-:W-:-:S05]  /*01c0*/  UMOV UR5, 0x8 ;  /* 0x0000000800057882 */ /* 0x000fca0000000000 */
[----:B------:R-:W-:Y:S04]  /*01d0*/  DEPBAR.LE SB1, 0x36 ;  /* 0x00009d800000791a */ /* 0x000fe80000000000 */
[----:B------:R-:W1:Y:S02]  /*01e0*/  UTCATOMSWS.FIND_AND_SET.ALIGN UP1, UR5, UR5 ;  /* 0x00000005000575e3 */ /* 0x000e640008020800 */
[----:B-1----:R-:W-:-:S04]  /*01f0*/  PLOP3.LUT P0, PT, PT, PT, UP1, 0x80, 0x8 ;  /* 0x000000000008781c */ /* 0x002fc80003f0f018 */
[----:B------:R-:W-:-:S04]  /*0200*/  SEL R0, RZ, 0xffffffff, !P0 ;  /* 0xffffffffff007807 */ /* 0x000fc80004000000 */
[----:B------:R-:W-:Y:S02]  /*0210*/  ISETP.NE.AND P0, PT, R0, RZ, PT ;  /* 0x000000ff0000720c */ /* 0x000fe40003f05270 */
[----:B------:R-:W-:-:S11]  /*0220*/  MOV R0, UR5 ;  /* 0x0000000500007c02 */ /* 0x000fd60008000f00 */
[----:B------:R-:W-:Y:S05]  /*0230*/  @!P0 BRA `(.L_x_4) ;  /* 0xfffffffc00dc8947 */ /* 0x000fea000383ffff */
.L_x_3:
[C---:B------:R-:W-:Y:S01]  /*0240*/  VIADD R3, R0.reuse, 0x10 ;  /* 0x0000001000037836 */ /* 0x040fe20000000000 */
[----:B------:R-:W-:Y:S01]  /*0250*/  UMOV UR5, 0x50 ;  /* 0x0000005000057882 */ /* 0x000fe20000000000 */
[----:B------:R-:W-:Y:S01]  /*0260*/  SHF.L.U32 R2, R5, R0, RZ ;  /* 0x0000000005027219 */ /* 0x000fe200000006ff */
[----:B------:R-:W-:Y:S01]  /*0270*/  ULEA UR5, UR6, UR5, 0x18 ;  /* 0x0000000506057291 */ /* 0x000fe2000f8ec0ff */
[----:B------:R-:W-:Y:S01]  /*0280*/  IMAD.SHL.U32 R0, R0, 0x20, RZ ;  /* 0x0000002000007824 */ /* 0x000fe200078e00ff */
[----:B------:R-:W-:-:S04]  /*0290*/  SHF.L.U32 R3, R4, R3, RZ ;  /* 0x0000000304037219 */ /* 0x000fc800000006ff */
[----:B------:R-:W-:-:S05]  /*02a0*/  LOP3.LUT R2, R3, R2, RZ, 0xfc, !PT ;  /* 0x0000000203027212 */ /* 0x000fca00078efcff */
[----:B------:R1:W-:Y:S04]  /*02b0*/  ATOMS.OR RZ, [UR5], R2 ;  /* 0x00000002ffff798c */ /* 0x0003e8000b000005 */
[----:B------:R1:W-:Y:S01]  /*02c0*/  STS [UR4], R0 ;  /* 0x00000000ff007988 */ /* 0x0003e20008000804 */
[----:B------:R-:W-:Y:S05]  /*02d0*/  BRA `(.L_x_2) ;  /* 0x0000000000107947 */ /* 0x000fea0003800000 */
.L_x_1:
[----:B------:R-:W-:Y:S01]  /*02e0*/  IMAD.MOV.U32 R0, RZ, RZ, -0x1 ;  /* 0xffffffffff007424 */ /* 0x000fe200078e00ff */
[----:B------:R-:W-:-:S04]  /*02f0*/  MOV R2, 0x320 ;  /* 0x0000032000027802 */ /* 0x000fc80000000f00 */
[----:B------:R1:W-:Y:S03]  /*0300*/  STS [UR4], R0 ;  /* 0x00000000ff007988 */ /* 0x0003e60008000804 */
[----:B-1----:R-:W-:Y:S05]  /*0310*/  CALL.REL.NOINC `($__internal_1_$__cuda_sm10x_tcgen05_guardrail_trap_phase_invalid_during_alloc) ;  /* 0x0000016c005c7944 */ /* 0x002fea0003c00000 */
.L_x_2:
[----:B------:R-:W-:Y:S05]  /*0320*/  WARPSYNC.ALL ;  /* 0x0000000000007948 */ /* 0x000fea0003800000 */
[----:B------:R-:W-:Y:S01]  /*0330*/  NOP ;  /* 0x0000000000007918 */ /* 0x000fe20000000000 */
.L_x_0:
[----:B-1----:R-:W1:Y:S01]  /*0340*/  LDC.64 R2, c[0x0][0x398] ;  /* 0x0000e600ff027b82 */ /* 0x002e620000000a00 */
[----:B------:R-:W2:Y:S01]  /*0350*/  S2R R9, SR_CTAID.X ;  /* 0x0000000000097919 */ /* 0x000ea20000002500 */
[----:B------:R-:W-:Y:S01]  /*0360*/  UMOV UR8, 0x400 ;  /* 0x0000040000087882 */ /* 0x000fe20000000000 */
[----:B------:R-:W3:Y:S01]  /*0370*/  LDCU.128 UR12, c[0x0][0x380] ;  /* 0x00007000ff0c77ac */ /* 0x000ee20008000c00 */
[----:B------:R-:W-:Y:S01]  /*0380*/  LOP3.LUT R56, R7, 0x3f, RZ, 0xc0, !PT ;  /* 0x0000003f07387812 */ /* 0x000fe200078ec0ff */
[----:B------:R-:W4:Y:S03]  /*0390*/  LDCU UR4, c[0x0][0x3b0] ;  /* 0x00007600ff0477ac */ /* 0x000f260008000800 */
[----:B------:R-:W5:Y:S01]  /*03a0*/  S2UR UR5, SR_CgaCtaId ;  /* 0x00000000000579c3 */ /* 0x000f620000008800 */
[----:B------:R-:W1:Y:S01]  /*03b0*/  LDCU.64 UR22, c[0x0][0x358] ;  /* 0x00006b00ff1677ac */ /* 0x000e620008000a00 */
[----:B------:R-:W-:-:S06]  /*03c0*/  UMOV UR6, 0x1 ;  /* 0x0000000100067882 */ /* 0x000fcc0000000000 */
[----:B------:R-:W2:Y:S01]  /*03d0*/  LDC.64 R166, c[0x0][0x3a8] ;  /* 0x0000ea00ffa67b82 */ /* 0x000ea20000000a00 */
[----:B-1----:R-:W-:-:S07]  /*03e0*/  VIADD R0, R3, 0x3f ;  /* 0x0000003f03007836 */ /* 0x002fce0000000000 */
[----:B------:R-:W1:Y:S01]  /*03f0*/  LDC R252, c[0x0][0x3a0] ;  /* 0x0000e800fffc7b82 */ /* 0x000e620000000800 */
[----:B------:R-:W-:Y:S01]  /*0400*/  SHF.R.S32.HI R5, RZ, 0x1f, R0 ;  /* 0x0000001fff057819 */ /* 0x000fe20000011400 */
[----:B-----5:R-:W-:-:S03]  /*0410*/  ULEA UR8, UR5, UR8, 0x18 ;  /* 0x0000000805087291 */ /* 0x020fc6000f8ec0ff */
[----:B------:R-:W-:-:S03]  /*0420*/  LEA.HI R5, R5, R0, RZ, 0x6 ;  /* 0x0000000005057211 */ /* 0x000fc600078f30ff */
[----:B------:R-:W-:Y:S01]  /*0430*/  BAR.SYNC.DEFER_BLOCKING 0x0 ;  /* 0x0000000000007b1d */ /* 0x000fe20000010000 */
[----:B--2---:R-:W-:Y:S02]  /*0440*/  IABS R10, R9 ;  /* 0x00000009000a7213 */ /* 0x004fe40000000000 */
[----:B------:R-:W-:-:S04]  /*0450*/  SHF.R.S32.HI R5, RZ, 0x6, R5 ;  /* 0x00000006ff057819 */ /* 0x000fc80000011405 */
[----:B------:R-:W-:-:S04]  /*0460*/  SHF.L.U32 R6, R5, 0x3, RZ ;  /* 0x0000000305067819 */ /* 0x000fc800000006ff */
[-C--:B------:R-:W-:Y:S02]  /*0470*/  IABS R11, R6.reuse ;  /* 0x00000006000b7213 */ /* 0x080fe40000000000 */
[----:B------:R-:W-:Y:S02]  /*0480*/  IABS R12, R6 ;  /* 0x00000006000c7213 */ /* 0x000fe40000000000 */
[----:B------:R-:W2:Y:S01]  /*0490*/  I2F.RP R0, R11 ;  /* 0x0000000b00007306 */ /* 0x000ea20000209400 */
[----:B------:R-:W5:Y:S07]  /*04a0*/  LDS R19, [UR8] ;  /* 0x00000008ff137984 */ /* 0x000f6e0008000800 */
[----:B--2---:R-:W2:Y:S02]  /*04b0*/  MUFU.RCP R0, R0 ;  /* 0x0000000000007308 */ /* 0x004ea40000001000 */
[----:B--2---:R-:W-:Y:S01]  /*04c0*/  VIADD R4, R0, 0xffffffe ;  /* 0x0ffffffe00047836 */ /* 0x004fe20000000000 */
[----:B------:R-:W-:-:S02]  /*04d0*/  IADD3 R0, PT, PT, RZ, -R12, RZ ;  /* 0x8000000cff007210 */ /* 0x000fc40007ffe0ff */
[----:B------:R-:W-:-:S03]  /*04e0*/  IABS R12, R2 ;  /* 0x00000002000c7213 */ /* 0x000fc60000000000 */
[----:B------:R2:W1:Y:S02]  /*04f0*/  F2I.FTZ.U32.TRUNC.NTZ R5, R4 ;  /* 0x0000000400057305 */ /* 0x000464000021f000 */
[----:B--2---:R-:W-:Y:S01]  /*0500*/  IMAD.MOV.U32 R4, RZ, RZ, RZ ;  /* 0x000000ffff047224 */ /* 0x004fe200078e00ff */
[----:B-----5:R-:W-:Y:S01]  /*0510*/  R2UR UR9, R19 ;  /* 0x00000000130972ca */ /* 0x020fe200000e0000 */
[----:B-1----:R-:W-:-:S04]  /*0520*/  IMAD.MOV R8, RZ, RZ, -R5 ;  /* 0x000000ffff087224 */ /* 0x002fc800078e0a05 */
[----:B------:R-:W-:Y:S02]  /*0530*/  IMAD R13, R8, R11, RZ ;  /* 0x0000000b080d7224 */ /* 0x000fe400078e02ff */
[----:B------:R-:W-:Y:S02]  /*0540*/  IMAD.MOV.U32 R8, RZ, RZ, R10 ;  /* 0x000000ffff087224 */ /* 0x000fe400078e000a */
[----:B------:R-:W-:-:S06]  /*0550*/  IMAD.HI.U32 R5, R5, R13, R4 ;  /* 0x0000000d05057227 */ /* 0x000fcc00078e0004 */
[----:B------:R-:W-:-:S04]  /*0560*/  IMAD.HI.U32 R5, R5, R8, RZ ;  /* 0x0000000805057227 */ /* 0x000fc800078e00ff */
[----:B------:R-:W-:Y:S01]  /*0570*/  IMAD R0, R5, R0, R8 ;  /* 0x0000000005007224 */ /* 0x000fe200078e0208 */
[----:B------:R-:W-:Y:S04]  /*0580*/  BAR.SYNC.DEFER_BLOCKING 0x0 ;  /* 0x0000000000007b1d */ /* 0x000fe80000010000 */
[----:B------:R-:W-:-:S13]  /*0590*/  ISETP.GT.U32.AND P1, PT, R11, R0, PT ;  /* 0x000000000b00720c */ /* 0x000fda0003f24070 */
[----:B------:R-:W-:Y:S02]  /*05a0*/  @!P1 IMAD.IADD R0, R0, 0x1, -R11 ;  /* 0x0000000100009824 */ /* 0x000fe400078e0a0b */
[----:B------:R-:W-:Y:S01]  /*05b0*/  @!P1 VIADD R5, R5, 0x1 ;  /* 0x0000000105059836 */ /* 0x000fe20000000000 */
[----:B------:R-:W-:Y:S02]  /*05c0*/  ISETP.NE.AND P1, PT, R6, RZ, PT ;  /* 0x000000ff0600720c */ /* 0x000fe40003f25270 */
[----:B------:R-:W-:Y:S02]  /*05d0*/  ISETP.GE.U32.AND P0, PT, R0, R11, PT ;  /* 0x0000000b0000720c */ /* 0x000fe40003f06070 */
[----:B------:R-:W-:-:S04]  /*05e0*/  LOP3.LUT R0, R9, R6, RZ, 0x3c, !PT ;  /* 0x0000000609007212 */ /* 0x000fc800078e3cff */
[----:B------:R-:W-:Y:S02]  /*05f0*/  ISETP.GE.AND P2, PT, R0, RZ, PT ;  /* 0x000000ff0000720c */ /* 0x000fe40003f46270 */
[----:B------:R-:W-:-:S05]  /*0600*/  IADD3 R0, PT, PT, R2, 0xff, RZ ;  /* 0x000000ff02007810 */ /* 0x000fca0007ffe0ff */
[----:B------:R-:W-:-:S04]  /*0610*/  @P0 VIADD R5, R5, 0x1 ;  /* 0x0000000105050836 */ /* 0x000fc80000000000 */
[----:B------:R-:W-:Y:S01]  /*0620*/  IMAD.MOV.U32 R4, RZ, RZ, R5 ;  /* 0x000000ffff047224 */ /* 0x000fe200078e0005 */
[----:B------:R-:W-:-:S03]  /*0630*/  SHF.R.S32.HI R5, RZ, 0x1f, R0 ;  /* 0x0000001fff057819 */ /* 0x000fc60000011400 */
[----:B------:R-:W-:Y:S01]  /*0640*/  @!P2 IMAD.MOV R4, RZ, RZ, -R4 ;  /* 0x000000ffff04a224 */ /* 0x000fe200078e0a04 */
[----:B------:R-:W-:Y:S02]  /*0650*/  @!P1 LOP3.LUT R4, RZ, R6, RZ, 0x33, !PT ;  /* 0x00000006ff049212 */ /* 0x000fe400078e33ff */
[----:B------:R-:W-:-:S03]  /*0660*/  LEA.HI R5, R5, R0, RZ, 0x8 ;  /* 0x0000000005057211 */ /* 0x000fc600078f40ff */
[----:B------:R-:W-:Y:S02]  /*0670*/  IMAD.SHL.U32 R13, R4, 0x8, RZ ;  /* 0x00000008040d7824 */ /* 0x000fe400078e00ff */
[----:B------:R-:W-:-:S03]  /*0680*/  IMAD.MOV R4, RZ, RZ, -R4 ;  /* 0x000000ffff047224 */ /* 0x000fc600078e0a04 */
[----:B------:R-:W-:Y:S01]  /*0690*/  LEA.HI.SX32 R5, R5, -R13, 0x18 ;  /* 0x8000000d05057211 */ /* 0x000fe200078fc2ff */
[----:B------:R-:W-:Y:S02]  /*06a0*/  IMAD R14, R6, R4, R9 ;  /* 0x00000004060e7224 */ /* 0x000fe400078e0209 */
[----:B------:R-:W-:Y:S01]  /*06b0*/  IMAD.MOV.U32 R4, RZ, RZ, RZ ;  /* 0x000000ffff047224 */ /* 0x000fe200078e00ff */
[----:B------:R-:W-:Y:S02]  /*06c0*/  VIMNMX R15, PT, PT, R5, 0x8, PT ;  /* 0x00000008050f7848 */ /* 0x000fe40003fe0100 */
[----:B------:R-:W-:Y:S02]  /*06d0*/  IABS R6, R14 ;  /* 0x0000000e00067213 */ /* 0x000fe40000000000 */
[-C--:B------:R-:W-:Y:S02]  /*06e0*/  IABS R8, R15.reuse ;  /* 0x0000000f00087213 */ /* 0x080fe40000000000 */
[----:B------:R-:W-:-:S02]  /*06f0*/  IABS R10, R15 ;  /* 0x0000000f000a7213 */ /* 0x000fc40000000000 */
[----:B------:R-:W1:Y:S08]  /*0700*/  I2F.RP R0, R8 ;  /* 0x0000000800007306 */ /* 0x000e700000209400 */
[----:B-1----:R-:W1:Y:S02]  /*0710*/  MUFU.RCP R0, R0 ;  /* 0x0000000000007308 */ /* 0x002e640000001000 */
[----:B-1----:R-:W-:-:S06]  /*0720*/  VIADD R5, R0, 0xffffffe ;  /* 0x0ffffffe00057836 */ /* 0x002fcc0000000000 */
[----:B------:R-:W1:Y:S02]  /*0730*/  F2I.FTZ.U32.TRUNC.NTZ R5, R5 ;  /* 0x0000000500057305 */ /* 0x000e64000021f000 */
[----:B-1----:R-:W-:-:S05]  /*0740*/  IADD3 R11, PT, PT, RZ, -R5, RZ ;  /* 0x80000005ff0b7210 */ /* 0x002fca0007ffe0ff */
[----:B------:R-:W-:-:S04]  /*0750*/  IMAD R9, R11, R8, RZ ;  /* 0x000000080b097224 */ /* 0x000fc800078e02ff */
[----:B------:R-:W-:-:S04]  /*0760*/  IMAD.HI.U32 R4, R5, R9, R4 ;  /* 0x0000000905047227 */ /* 0x000fc800078e0004 */
[----:B------:R-:W-:Y:S02]  /*0770*/  IMAD.MOV.U32 R5, RZ, RZ, R6 ;  /* 0x000000ffff057224 */ /* 0x000fe400078e0006 */
[----:B------:R-:W-:Y:S01]  /*0780*/  IMAD.MOV R9, RZ, RZ, -R10 ;  /* 0x000000ffff097224 */ /* 0x000fe200078e0a0a */
[----:B------:R-:W1:Y:S01]  /*0790*/  I2F.RP R6, R12 ;  /* 0x0000000c00067306 */ /* 0x000e620000209400 */
[----:B------:R-:W-:Y:S01]  /*07a0*/  IMAD.HI.U32 R0, R4, R5, RZ ;  /* 0x0000000504007227 */ /* 0x000fe200078e00ff */
[----:B------:R-:W-:-:S03]  /*07b0*/  IABS R10, R3 ;  /* 0x00000003000a7213 */ /* 0x000fc60000000000 */
[----:B------:R-:W-:Y:S02]  /*07c0*/  IMAD R5, R0, R9, R5 ;  /* 0x0000000900057224 */ /* 0x000fe400078e0205 */
[----:B------:R-:W-:-:S03]  /*07d0*/  IMAD.MOV.U32 R4, RZ, RZ, R10 ;  /* 0x000000ffff047224 */ /* 0x000fc600078e000a */
[----:B------:R-:W-:Y:S01]  /*07e0*/  ISETP.GT.U32.AND P1, PT, R8, R5, PT ;  /* 0x000000050800720c */ /* 0x000fe20003f24070 */
[----:B------:R-:W2:Y:S08]  /*07f0*/  I2F.RP R10, R4 ;  /* 0x00000004000a7306 */ /* 0x000eb00000209400 */
[----:B-1----:R-:W1:Y:S04]  /*0800*/  MUFU.RCP R6, R6 ;  /* 0x0000000600067308 */ /* 0x002e680000001000 */
[----:B------:R-:W-:Y:S01]  /*0810*/  @!P1 IADD3 R5, PT, PT, R5, -R8, RZ ;  /* 0x8000000805059210 */ /* 0x000fe20007ffe0ff */
[----:B------:R-:W-:Y:S01]  /*0820*/  @!P1 VIADD R0, R0, 0x1 ;  /* 0x0000000100009836 */ /* 0x000fe20000000000 */
[----:B------:R-:W-:-:S02]  /*0830*/  ISETP.NE.AND P1, PT, R15, RZ, PT ;  /* 0x000000ff0f00720c */ /* 0x000fc40003f25270 */
[----:B------:R-:W-:Y:S01]  /*0840*/  ISETP.GE.U32.AND P0, PT, R5, R8, PT ;  /* 0x000000080500720c */ /* 0x000fe20003f06070 */
[----:B--2---:R-:W2:Y:S01]  /*0850*/  MUFU.RCP R10, R10 ;  /* 0x0000000a000a7308 */ /* 0x004ea20000001000 */
[----:B------:R-:W-:-:S04]  /*0860*/  LOP3.LUT R5, R14, R15, RZ, 0x3c, !PT ;  /* 0x0000000f0e057212 */ /* 0x000fc800078e3cff */
[----:B------:R-:W-:Y:S01]  /*0870*/  ISETP.GE.AND P2, PT, R5, RZ, PT ;  /* 0x000000ff0500720c */ /* 0x000fe20003f46270 */
[----:B-1----:R-:W-:Y:S01]  /*0880*/  VIADD R8, R6, 0xffffffe ;  /* 0x0ffffffe06087836 */ /* 0x002fe20000000000 */
[----:B------:R-:W-:-:S03]  /*0890*/  SHF.R.U32.HI R6, RZ, 0x6, R7 ;  /* 0x00000006ff067819 */ /* 0x000fc60000011607 */
[----:B------:R1:W5:Y:S02]  /*08a0*/  F2I.FTZ.U32.TRUNC.NTZ R9, R8 ;  /* 0x0000000800097305 */ /* 0x000364000021f000 */
[----:B------:R-:W-:Y:S01]  /*08b0*/  @P0 VIADD R0, R0, 0x1 ;  /* 0x0000000100000836 */ /* 0x000fe20000000000 */
[----:B------:R-:W-:-:S03]  /*08c0*/  SGXT.U32 R6, R6, 0x1 ;  /* 0x000000010606781a */ /* 0x000fc60000000000 */
[----:B------:R-:W-:Y:S02]  /*08d0*/  IMAD.MOV.U32 R16, RZ, RZ, R0 ;  /* 0x000000ffff107224 */ /* 0x000fe400078e0000 */
[----:B--2---:R-:W-:Y:S02]  /*08e0*/  VIADD R10, R10, 0xffffffe ;  /* 0x0ffffffe0a0a7836 */ /* 0x004fe40000000000 */
[----:B-1----:R-:W-:Y:S01]  /*08f0*/  IMAD.MOV.U32 R8, RZ, RZ, RZ ;  /* 0x000000ffff087224 */ /* 0x002fe200078e00ff */
[----:B------:R-:W-:Y:S01]  /*0900*/  @!P2 IADD3 R16, PT, PT, -R16, RZ, RZ ;  /* 0x000000ff1010a210 */ /* 0x000fe20007ffe1ff */
[----:B------:R1:W2:Y:S01]  /*0910*/  F2I.FTZ.U32.TRUNC.NTZ R11, R10 ;  /* 0x0000000a000b7305 */ /* 0x0002a2000021f000 */
[----:B------:R-:W-:Y:S01]  /*0920*/  @!P1 LOP3.LUT R16, RZ, R15, RZ, 0x33, !PT ;  /* 0x0000000fff109212 */ /* 0x000fe200078e33ff */
[----:B-----5:R-:W-:-:S04]  /*0930*/  IMAD.MOV R5, RZ, RZ, -R9 ;  /* 0x000000ffff057224 */ /* 0x020fc800078e0a09 */
[----:B------:R-:W-:Y:S02]  /*0940*/  IMAD.MOV R0, RZ, RZ, -R16 ;  /* 0x000000ffff007224 */ /* 0x000fe400078e0a10 */
[----:B------:R-:W-:Y:S02]  /*0950*/  IMAD R5, R5, R12, RZ ;  /* 0x0000000c05057224 */ /* 0x000fe400078e02ff */
[----:B-1----:R-:W-:Y:S02]  /*0960*/  HFMA2 R10, -RZ, RZ, 0, 0 ;  /* 0x00000000ff0a7431 */ /* 0x002fe400000001ff */
[----:B------:R-:W-:Y:S02]  /*0970*/  IMAD R0, R15, R0, R14 ;  /* 0x000000000f007224 */ /* 0x000fe400078e020e */
[----:B------:R-:W-:-:S03]  /*0980*/  IMAD.HI.U32 R8, R9, R5, R8 ;  /* 0x0000000509087227 */ /* 0x000fc600078e0008 */
[----:B------:R-:W-:Y:S01]  /*0990*/  IADD3 R5, PT, PT, R13, R0, RZ ;  /* 0x000000000d057210 */ /* 0x000fe20007ffe0ff */
[----:B------:R-:W-:Y:S01]  /*09a0*/  IMAD.SHL.U32 R18, R16, 0x40, RZ ;  /* 0x0000004010127824 */ /* 0x000fe200078e00ff */
[----:B------:R-:W-:Y:S01]  /*09b0*/  LOP3.LUT R0, R7, 0x7f, RZ, 0xc0, !PT ;  /* 0x0000007f07007812 */ /* 0x000fe200078ec0ff */
[----:B--2---:R-:W-:-:S03]  /*09c0*/  IMAD.MOV R17, RZ, RZ, -R11 ;  /* 0x000000ffff117224 */ /* 0x004fc600078e0a0b */
[----:B------:R-:W-:Y:S01]  /*09d0*/  LOP3.LUT R9, R18, R6, RZ, 0xfc, !PT ;  /* 0x0000000612097212 */ /* 0x000fe200078efcff */
[----:B------:R-:W-:Y:S02]  /*09e0*/  IMAD R44, R5, 0x100, R0 ;  /* 0x00000100052c7824 */ /* 0x000fe400078e0200 */
[----:B------:R-:W-:Y:S01]  /*09f0*/  IMAD R17, R17, R4, RZ ;  /* 0x0000000411117224 */ /* 0x000fe200078e02ff */
[----:B------:R-:W-:Y:S01]  /*0a00*/  IABS R6, R9 ;  /* 0x0000000900067213 */ /* 0x000fe20000000000 */
[----:B------:R-:W-:Y:S01]  /*0a10*/  VIADD R42, R44, 0x80 ;  /* 0x000000802c2a7836 */ /* 0x000fe20000000000 */
[----:B------:R-:W-:Y:S01]  /*0a20*/  IABS R13, R44 ;  /* 0x0000002c000d7213 */ /* 0x000fe20000000000 */
[----:B------:R-:W-:Y:S01]  /*0a30*/  STL [R1+0xc], R44 ;  /* 0x00000c2c01007387 */ /* 0x000fe20000100800 */
[----:B------:R-:W-:Y:S01]  /*0a40*/  IMAD.HI.U32 R10, R11, R17, R10 ;  /* 0x000000110b0a7227 */ /* 0x000fe200078e000a */
[C---:B------:R-:W-:Y:S02]  /*0a50*/  LOP3.LUT R16, R9.reuse, 0x2, RZ, 0xfc, !PT ;  /* 0x0000000209107812 */ /* 0x040fe400078efcff */
[----:B------:R1:W-:Y:S01]  /*0a60*/  STL [R1+0x8], R18 ;  /* 0x0000081201007387 */ /* 0x0003e20000100800 */
[----:B------:R-:W-:Y:S01]  /*0a70*/  IABS R15, R42 ;  /* 0x0000002a000f7213 */ /* 0x000fe20000000000 */
[----:B------:R-:W-:Y:S01]  /*0a80*/  IMAD.HI.U32 R5, R8, R13, RZ ;  /* 0x0000000d08057227 */ /* 0x000fe200078e00ff */
[----:B------:R-:W-:Y:S01]  /*0a90*/  IABS R14, R16 ;  /* 0x00000010000e7213 */ /* 0x000fe20000000000 */
[----:B------:R2:W-:Y:S01]  /*0aa0*/  STL [R1+0xd4], R42 ;  /* 0x0000d42a01007387 */ /* 0x0005e20000100800 */
[----:B------:R-:W-:Y:S01]  /*0ab0*/  ISETP.GE.AND P6, PT, R16, RZ, PT ;  /* 0x000000ff1000720c */ /* 0x000fe20003fc6270 */
[----:B------:R-:W-:Y:S01]  /*0ac0*/  IMAD.MOV.U32 R17, RZ, RZ, R6 ;  /* 0x000000ffff117224 */ /* 0x000fe200078e0006 */
[C---:B------:R-:W-:Y:S01]  /*0ad0*/  LOP3.LUT R16, R9.reuse, 0xc, RZ, 0xfc, !PT ;  /* 0x0000000c09107812 */ /* 0x040fe200078efcff */
[----:B------:R-:W-:Y:S01]  /*0ae0*/  IMAD.HI.U32 R8, R8, R15, RZ ;  /* 0x0000000f08087227 */ /* 0x000fe200078e00ff */
[----:B------:R-:W-:-:S02]  /*0af0*/  LOP3.LUT R20, R9, 0x10, RZ, 0xfc, !PT ;  /* 0x0000001009147812 */ /* 0x000fc400078efcff */
[C---:B-1----:R-:W-:Y:S01]  /*0b00*/  LOP3.LUT R18, R9.reuse, 0x3e, RZ, 0xfc, !PT ;  /* 0x0000003e09127812 */ /* 0x042fe200078efcff */
[----:B------:R-:W-:Y:S01]  /*0b10*/  IMAD.MOV R5, RZ, RZ, -R5 ;  /* 0x000000ffff057224 */ /* 0x000fe200078e0a05 */
[----:B------:R-:W-:Y:S01]  /*0b20*/  IABS R25, R16 ;  /* 0x0000001000197213 */ /* 0x000fe20000000000 */
[C---:B------:R-:W-:Y:S01]  /*0b30*/  IMAD.HI.U32 R6, R10.reuse, R17, RZ ;  /* 0x000000110a067227 */ /* 0x040fe200078e00ff */
[----:B------:R-:W-:Y:S02]  /*0b40*/  IABS R23, R18 ;  /* 0x0000001200177213 */ /* 0x000fe40000000000 */
[C---:B------:R-:W-:Y:S01]  /*0b50*/  LOP3.LUT R22, R9.reuse, 0x12, RZ, 0xfc, !PT ;  /* 0x0000001209167812 */ /* 0x040fe200078efcff */
[----:B------:R-:W-:Y:S01]  /*0b60*/  IMAD.MOV R11, RZ, RZ, -R8 ;  /* 0x000000ffff0b7224 */ /* 0x000fe200078e0a08 */
[----:B------:R-:W-:Y:S01]  /*0b70*/  LOP3.LUT R24, R9, 0x28, RZ, 0xfc, !PT ;  /* 0x0000002809187812 */ /* 0x000fe200078efcff */
[----:B------:R-:W-:Y:S01]  /*0b80*/  IMAD.HI.U32 R8, R10, R23, RZ ;  /* 0x000000170a087227 */ /* 0x000fe200078e00ff */
[----:B------:R-:W-:-:S02]  /*0b90*/  IABS R29, R22 ;  /* 0x00000016001d7213 */ /* 0x000fc40000000000 */
[----:B------:R-:W-:Y:S01]  /*0ba0*/  IABS R51, R24 ;  /* 0x0000001800337213 */ /* 0x000fe20000000000 */
[----:B------:R-:W-:Y:S01]  /*0bb0*/  IMAD R5, R12, R5, R13 ;  /* 0x000000050c057224 */ /* 0x000fe200078e020d */
[----:B------:R-:W-:Y:S01]  /*0bc0*/  IADD3 R8, PT, PT, -R8, RZ, RZ ;  /* 0x000000ff08087210 */ /* 0x000fe20007ffe1ff */
[----:B------:R-:W-:Y:S01]  /*0bd0*/  IMAD.MOV R13, RZ, RZ, -R6 ;  /* 0x000000ffff0d7224 */ /* 0x000fe200078e0a06 */
[C---:B------:R-:W-:Y:S01]  /*0be0*/  LOP3.LUT R26, R9.reuse, 0x2a, RZ, 0xfc, !PT ;  /* 0x0000002a091a7812 */ /* 0x040fe200078efcff */
[C---:B------:R-:W-:Y:S01]  /*0bf0*/  IMAD R6, R12.reuse, R11, R15 ;  /* 0x0000000b0c067224 */ /* 0x040fe200078e020f */
[----:B------:R-:W-:Y:S01]  /*0c00*/  ISETP.GT.U32.AND P0, PT, R12, R5, PT ;  /* 0x000000050c00720c */ /* 0x000fe20003f04070 */
[----:B------:R-:W-:Y:S01]  /*0c10*/  IMAD R11, R4, R13, R17 ;  /* 0x0000000d040b7224 */ /* 0x000fe200078e0211 */
[----:B------:R-:W-:Y:S01]  /*0c20*/  LOP3.LUT R17, R9, 0x4, RZ, 0xfc, !PT ;  /* 0x0000000409117812 */ /* 0x000fe200078efcff */
[----:B------:R-:W-:Y:S01]  /*0c30*/  IMAD.MOV.U32 R13, RZ, RZ, R14 ;  /* 0x000000ffff0d7224 */ /* 0x000fe200078e000e */
[----:B------:R-:W-:Y:S01]  /*0c40*/  ISETP.GT.U32.AND P1, PT, R12, R6, PT ;  /* 0x000000060c00720c */ /* 0x000fe20003f24070 */
[----:B------:R-:W-:Y:S01]  /*0c50*/  IMAD R23, R4, R8, R23 ;  /* 0x0000000804177224 */ /* 0x000fe200078e0217 */
[----:B------:R-:W-:Y:S01]  /*0c60*/  SHF.R.U32.HI R14, RZ, 0x5, R7 ;  /* 0x00000005ff0e7819 */ /* 0x000fe20000011607 */
[----:B------:R-:W-:Y:S01]  /*0c70*/  IMAD.HI.U32 R8, R10, R13, RZ ;  /* 0x0000000d0a087227 */ /* 0x000fe200078e00ff */
[----:B------:R-:W-:-:S02]  /*0c80*/  ISETP.GT.U32.AND P3, PT, R4, R11, PT ;  /* 0x0000000b0400720c */ /* 0x000fc40003f64070 */
[----:B------:R-:W-:Y:S01]  /*0c90*/  R2UR UR11, R14 ;  /* 0x000000000e0b72ca */ /* 0x000fe200000e0000 */
[----:B------:R-:W-:Y:S01]  /*0ca0*/  IMAD.MOV R14, RZ, RZ, -R8 ;  /* 0x000000ffff0e7224 */ /* 0x000fe200078e0a08 */
[C---:B------:R-:W-:Y:S01]  /*0cb0*/  ISETP.GT.U32.AND P5, PT, R4.reuse, R23, PT ;  /* 0x000000170400720c */ /* 0x040fe20003fa4070 */
[--C-:B------:R-:W-:Y:S01]  /*0cc0*/  @!P0 IMAD.IADD R5, R5, 0x1, -R12.reuse ;  /* 0x0000000105058824 */ /* 0x100fe200078e0a0c */
[----:B------:R-:W-:Y:S01]  /*0cd0*/  IABS R15, R17 ;  /* 0x00000011000f7213 */ /* 0x000fe20000000000 */
[----:B------:R-:W-:Y:S01]  /*0ce0*/  IMAD R13, R4, R14, R13 ;  /* 0x0000000e040d7224 */ /* 0x000fe200078e020d */
[----:B------:R-:W-:Y:S01]  /*0cf0*/  ISETP.GE.AND P0, PT, R18, RZ, PT ;  /* 0x000000ff1200720c */ /* 0x000fe20003f06270 */
[----:B------:R-:W-:Y:S01]  /*0d00*/  @!P1 IMAD.IADD R6, R6, 0x1, -R12 ;  /* 0x0000000106069824 */ /* 0x000fe200078e0a0c */
[----:B------:R-:W-:Y:S01]  /*0d10*/  ISETP.GT.U32.AND P4, PT, R12, R5, PT ;  /* 0x000000050c00720c */ /* 0x000fe20003f84070 */
[----:B------:R-:W-:Y:S01]  /*0d20*/  IMAD.HI.U32 R8, R10, R15, RZ ;  /* 0x0000000f0a087227 */ /* 0x000fe200078e00ff */
[----:B------:R-:W-:-:S02]  /*0d30*/  ISETP.GT.U32.AND P1, PT, R4, R13, PT ;  /* 0x0000000d0400720c */ /* 0x000fc40003f24070 */
[----:B------:R-:W-:Y:S01]  /*0d40*/  @!P3 IADD3 R11, PT, PT, R11, -R4, RZ ;  /* 0x800000040b0bb210 */ /* 0x000fe20007ffe0ff */
[----:B------:R-:W-:Y:S01]  /*0d50*/  IMAD.MOV R8, RZ, RZ, -R8 ;  /* 0x000000ffff087224 */ /* 0x000fe200078e0a08 */
[----:B------:R-:W-:Y:S01]  /*0d60*/  ISETP.GT.U32.AND P2, PT, R12, R6, PT ;  /* 0x000000060c00720c */ /* 0x000fe20003f44070 */
[----:B------:R-:W-:Y:S01]  /*0d70*/  @!P5 IMAD.IADD R23, R23, 0x1, -R4 ;  /* 0x000000011717d824 */ /* 0x000fe200078e0a04 */
[C---:B------:R-:W-:Y:S01]  /*0d80*/  ISETP.GT.U32.AND P3, PT, R4.reuse, R11, PT ;  /* 0x0000000b0400720c */ /* 0x040fe20003f64070 */
[C---:B------:R-:W-:Y:S01]  /*0d90*/  IMAD R15, R4.reuse, R8, R15 ;  /* 0x00000008040f7224 */ /* 0x040fe200078e020f */
[----:B------:R-:W-:Y:S02]  /*0da0*/  LOP3.LUT R8, R9, 0x6, RZ, 0xfc, !PT ;  /* 0x0000000609087812 */ /* 0x000fe400078efcff */
[----:B------:R-:W-:Y:S01]  /*0db0*/  ISETP.GT.U32.AND P5, PT, R4, R23, PT ;  /* 0x000000170400720c */ /* 0x000fe20003fa4070 */
[----:B------:R-:W-:Y:S01]  /*0dc0*/  @!P4 IMAD.IADD R5, R5, 0x1, -R12 ;  /* 0x000000010505c824 */ /* 0x000fe200078e0a0c */
[----:B------:R-:W-:Y:S01]  /*0dd0*/  ISETP.GE.AND P4, PT, R17, RZ, PT ;  /* 0x000000ff1100720c */ /* 0x000fe20003f86270 */
[----:B------:R-:W-:Y:S01]  /*0de0*/  @!P1 IMAD.IADD R13, R13, 0x1, -R4 ;  /* 0x000000010d0d9824 */ /* 0x000fe200078e0a04 */
[----:B------:R-:W-:-:S02]  /*0df0*/  IABS R17, R8 ;  /* 0x0000000800117213 */ /* 0x000fc40000000000 */
[C---:B------:R-:W-:Y:S01]  /*0e00*/  LOP3.LUT R14, R9.reuse, 0xa, RZ, 0xfc, !PT ;  /* 0x0000000a090e7812 */ /* 0x040fe200078efcff */
[----:B------:R-:W-:Y:S01]  /*0e10*/  @!P2 IMAD.IADD R6, R6, 0x1, -R12 ;  /* 0x000000010606a824 */ /* 0x000fe200078e0a0c */
[----:B------:R-:W-:Y:S02]  /*0e20*/  ISETP.GT.U32.AND P1, PT, R4, R13, PT ;  /* 0x0000000d0400720c */ /* 0x000fe40003f24070 */
[----:B------:R-:W-:Y:S02]  /*0e30*/  LOP3.LUT R12, R9, 0x8, RZ, 0xfc, !PT ;  /* 0x00000008090c7812 */ /* 0x000fe400078efcff */
[----:B------:R-:W-:Y:S01]  /*0e40*/  @!P3 IADD3 R11, PT, PT, R11, -R4, RZ ;  /* 0x800000040b0bb210 */ /* 0x000fe20007ffe0ff */
[----:B------:R-:W-:Y:S01]  /*0e50*/  @!P5 IMAD.IADD R23, R23, 0x1, -R4 ;  /* 0x000000011717d824 */ /* 0x000fe200078e0a04 */
[----:B------:R-:W-:Y:S01]  /*0e60*/  ISETP.GE.AND P3, PT, R8, RZ, PT ;  /* 0x000000ff0800720c */ /* 0x000fe20003f66270 */
[----:B------:R-:W-:Y:S01]  /*0e70*/  IMAD.HI.U32 R8, R10, R17, RZ ;  /* 0x000000110a087227 */ /* 0x000fe200078e00ff */
[----:B------:R-:W-:-:S02]  /*0e80*/  IABS R19, R12 ;  /* 0x0000000c00137213 */ /* 0x000fc40000000000 */
[----:B------:R-:W-:Y:S01]  /*0e90*/  ISETP.GE.AND P2, PT, R9, RZ, PT ;  /* 0x000000ff0900720c */ /* 0x000fe20003f46270 */
[----:B------:R-:W-:Y:S01]  /*0ea0*/  IMAD.MOV.U32 R71, RZ, RZ, R23 ;  /* 0x000000ffff477224 */ /* 0x000fe200078e0017 */
[----:B------:R-:W-:Y:S01]  /*0eb0*/  ISETP.GE.AND P5, PT, R12, RZ, PT ;  /* 0x000000ff0c00720c */ /* 0x000fe20003fa6270 */
[----:B------:R-:W-:Y:S01]  /*0ec0*/  @!P1 IMAD.IADD R13, R13, 0x1, -R4 ;  /* 0x000000010d0d9824 */ /* 0x000fe200078e0a04 */
[----:B------:R-:W-:Y:S01]  /*0ed0*/  ISETP.GT.U32.AND P1, PT, R4, R15, PT ;  /* 0x0000000f0400720c */ /* 0x000fe20003f24070 */
[----:B------:R-:W-:Y:S01]  /*0ee0*/  IMAD.HI.U32 R12, R10, R19, RZ ;  /* 0x000000130a0c7227 */ /* 0x000fe200078e00ff */
[----:B------:R-:W-:Y:S02]  /*0ef0*/  IADD3 R8, PT, PT, -R8, RZ, RZ ;  /* 0x000000ff08087210 */ /* 0x000fe40007ffe1ff */
[----:B------:R-:W-:Y:S01]  /*0f00*/  @!P0 IADD3 R71, PT, PT, -R71, RZ, RZ ;  /* 0x000000ff47478210 */ /* 0x000fe20007ffe1ff */
[----:B------:R-:W-:Y:S01]  /*0f10*/  IMAD.MOV R12, RZ, RZ, -R12 ;  /* 0x000000ffff0c7224 */ /* 0x000fe200078e0a0c */
[----:B------:R-:W-:Y:S01]  /*0f20*/  IABS R21, R14 ;  /* 0x0000000e00157213 */ /* 0x000fe20000000000 */
[C---:B------:R-:W-:Y:S01]  /*0f30*/  IMAD R17, R4.reuse, R8, R17 ;  /* 0x0000000804117224 */ /* 0x040fe200078e0211 */
[----:B------:R-:W-:Y:S01]  /*0f40*/  LOP3.LUT R18, R9, 0xe, RZ, 0xfc, !PT ;  /* 0x0000000e09127812 */ /* 0x000fe200078efcff */
[----:B------:R-:W-:Y:S01]  /*0f50*/  IMAD R19, R4, R12, R19 ;  /* 0x0000000c04137224 */ /* 0x000fe200078e0213 */
[----:B------:R-:W-:Y:S01]  /*0f60*/  IABS R53, R26 ;  /* 0x0000001a00357213 */ /* 0x000fe20000000000 */
[----:B------:R-:W-:Y:S01]  /*0f70*/  @!P2 IMAD.MOV R11, RZ, RZ, -R11 ;  /* 0x000000ffff0ba224 */ /* 0x000fe200078e0a0b */
[----:B------:R-:W-:Y:S01]  /*0f80*/  ISETP.GE.AND P2, PT, R14, RZ, PT ;  /* 0x000000ff0e00720c */ /* 0x000fe20003f46270 */
[----:B------:R-:W-:Y:S01]  /*0f90*/  @!P1 IMAD.IADD R15, R15, 0x1, -R4 ;  /* 0x000000010f0f9824 */ /* 0x000fe200078e0a04 */
[C---:B------:R-:W-:Y:S01]  /*0fa0*/  ISETP.GT.U32.AND P1, PT, R4.reuse, R17, PT ;  /* 0x000000110400720c */ /* 0x040fe20003f24070 */
[----:B------:R-:W-:Y:S01]  /*0fb0*/  @!P6 IMAD.MOV R13, RZ, RZ, -R13 ;  /* 0x000000ffff0de224 */ /* 0x000fe200078e0a0d */
[----:B------:R-:W-:Y:S01]  /*0fc0*/  ISETP.GT.U32.AND P6, PT, R4, R19, PT ;  /* 0x000000130400720c */ /* 0x000fe20003fc4070 */
[----:B------:R-:W-:Y:S01]  /*0fd0*/  IMAD.HI.U32 R14, R10, R21, RZ ;  /* 0x000000150a0e7227 */ /* 0x000fe200078e00ff */
[----:B------:R-:W-:-:S02]  /*0fe0*/  ISETP.GT.U32.AND P0, PT, R4, R15, PT ;  /* 0x0000000f0400720c */ /* 0x000fc40003f04070 */
[----:B------:R-:W-:Y:S01]  /*0ff0*/  IABS R27, R18 ;  /* 0x00000012001b7213 */ /* 0x000fe20000000000 */
[C---:B------:R-:W-:Y:S01]  /*1000*/  IMAD.HI.U32 R8, R10.reuse, R25, RZ ;  /* 0x000000190a087227 */ /* 0x040fe200078e00ff */
[C---:B------:R-:W-:Y:S02]  /*1010*/  LOP3.LUT R28, R9.reuse, 0x2c, RZ, 0xfc, !PT ;  /* 0x0000002c091c7812 */ /* 0x040fe400078efcff */
[C---:B------:R-:W-:Y:S01]  /*1020*/  LOP3.LUT R30, R9.reuse, 0x2e, RZ, 0xfc, !PT ;  /* 0x0000002e091e7812 */ /* 0x040fe200078efcff */
[----:B------:R-:W-:Y:S01]  /*1030*/  IMAD.MOV R14, RZ, RZ, -R14 ;  /* 0x000000ffff0e7224 */ /* 0x000fe200078e0a0e */
[----:B------:R-:W-:Y:S01]  /*1040*/  IABS R55, R28 ;  /* 0x0000001c00377213 */ /* 0x000fe20000000000 */
[----:B------:R-:W-:Y:S01]  /*1050*/  IMAD.MOV R8, RZ, RZ, -R8 ;  /* 0x000000ffff087224 */ /* 0x000fe200078e0a08 */
[----:B------:R-:W-:Y:S01]  /*1060*/  IABS R57, R30 ;  /* 0x0000001e00397213 */ /* 0x000fe20000000000 */
[----:B------:R-:W-:Y:S01]  /*1070*/  IMAD.HI.U32 R12, R10, R27, RZ ;  /* 0x0000001b0a0c7227 */ /* 0x000fe200078e00ff */
[----:B------:R-:W-:-:S02]  /*1080*/  LOP3.LUT R34, R9, 0x32, RZ, 0xfc, !PT ;  /* 0x0000003209227812 */ /* 0x000fc400078efcff */
[----:B------:R-:W-:Y:S01]  /*1090*/  @!P0 IADD3 R15, PT, PT, R15, -R4, RZ ;  /* 0x800000040f0f8210 */ /* 0x000fe20007ffe0ff */
[C---:B------:R-:W-:Y:S01]  /*10a0*/  IMAD R21, R4.reuse, R14, R21 ;  /* 0x0000000e04157224 */ /* 0x040fe200078e0215 */
[----:B------:R-:W-:Y:S01]  /*10b0*/  IABS R14, R20 ;  /* 0x00000014000e7213 */ /* 0x000fe20000000000 */
[C---:B------:R-:W-:Y:S01]  /*10c0*/  IMAD R23, R4.reuse, R8, R25 ;  /* 0x0000000804177224 */ /* 0x040fe200078e0219 */
[----:B------:R-:W-:Y:S01]  /*10d0*/  IABS R61, R34 ;  /* 0x00000022003d7213 */ /* 0x000fe20000000000 */
[----:B------:R-:W-:Y:S01]  /*10e0*/  @!P1 IMAD.IADD R17, R17, 0x1, -R4 ;  /* 0x0000000111119824 */ /* 0x000fe200078e0a04 */
[C---:B------:R-:W-:Y:S01]  /*10f0*/  ISETP.GT.U32.AND P0, PT, R4.reuse, R21, PT ;  /* 0x000000150400720c */ /* 0x040fe20003f04070 */
[----:B------:R-:W-:Y:S01]  /*1100*/  IMAD.MOV R12, RZ, RZ, -R12 ;  /* 0x000000ffff0c7224 */ /* 0x000fe200078e0a0c */
[----:B------:R-:W-:Y:S01]  /*1110*/  LOP3.LUT R32, R9, 0x30, RZ, 0xfc, !PT ;  /* 0x0000003009207812 */ /* 0x000fe200078efcff */
[----:B------:R-:W-:Y:S01]  /*1120*/  @!P6 IMAD.IADD R19, R19, 0x1, -R4 ;  /* 0x000000011313e824 */ /* 0x000fe200078e0a04 */
[C---:B------:R-:W-:Y:S01]  /*1130*/  ISETP.GT.U32.AND P1, PT, R4.reuse, R17, PT ;  /* 0x000000110400720c */ /* 0x040fe20003f24070 */
[----:B------:R-:W-:Y:S01]  /*1140*/  @!P4 IMAD.MOV R15, RZ, RZ, -R15 ;  /* 0x000000ffff0fc224 */ /* 0x000fe200078e0a0f */
[C---:B------:R-:W-:Y:S01]  /*1150*/  ISETP.GT.U32.AND P4, PT, R4.reuse, R23, PT ;  /* 0x000000170400720c */ /* 0x040fe20003f84070 */
[C---:B------:R-:W-:Y:S01]  /*1160*/  IMAD R25, R4.reuse, R12, R27 ;  /* 0x0000000c04197224 */ /* 0x040fe200078e021b */
[----:B------:R-:W-:Y:S01]  /*1170*/  ISETP.GT.U32.AND P6, PT, R4, R19, PT ;  /* 0x000000130400720c */ /* 0x000fe20003fc4070 */
[----:B------:R-:W-:Y:S01]  /*1180*/  IMAD.MOV.U32 R27, RZ, RZ, R14 ;  /* 0x000000ffff1b7224 */ /* 0x000fe200078e000e */
[----:B------:R-:W-:-:S02]  /*1190*/  LOP3.LUT R14, R9, 0x14, RZ, 0xfc, !PT ;  /* 0x00000014090e7812 */ /* 0x000fc400078efcff */
[----:B------:R-:W-:Y:S01]  /*11a0*/  IABS R59, R32 ;  /* 0x00000020003b7213 */ /* 0x000fe20000000000 */
[----:B------:R-:W-:Y:S01]  /*11b0*/  IMAD.HI.U32 R8, R10, R27, RZ ;  /* 0x0000001b0a087227 */ /* 0x000fe200078e00ff */
[----:B------:R-:W-:Y:S02]  /*11c0*/  IABS R31, R14 ;  /* 0x0000000e001f7213 */ /* 0x000fe40000000000 */
[----:B------:R-:W-:Y:S01]  /*11d0*/  @!P0 IADD3 R21, PT, PT, R21, -R4, RZ ;  /* 0x8000000415158210 */ /* 0x000fe20007ffe0ff */
[----:B------:R-:W-:Y:S01]  /*11e0*/  IMAD.MOV R8, RZ, RZ, -R8 ;  /* 0x000000ffff087224 */ /* 0x000fe200078e0a08 */
[----:B------:R-:W-:Y:S01]  /*11f0*/  LOP3.LUT R36, R9, 0x36, RZ, 0xfc, !PT ;  /* 0x0000003609247812 */ /* 0x000fe200078efcff */
[--C-:B------:R-:W-:Y:S01]  /*1200*/  @!P1 IMAD.IADD R17, R17, 0x1, -R4.reuse ;  /* 0x0000000111119824 */ /* 0x100fe200078e0a04 */
[C---:B------:R-:W-:Y:S01]  /*1210*/  ISETP.GT.U32.AND P1, PT, R4.reuse, R25, PT ;  /* 0x000000190400720c */ /* 0x040fe20003f24070 */
[C---:B------:R-:W-:Y:S01]  /*1220*/  IMAD R27, R4.reuse, R8, R27 ;  /* 0x00000008041b7224 */ /* 0x040fe200078e021b */
[----:B------:R-:W-:Y:S01]  /*1230*/  ISETP.GT.U32.AND P0, PT, R4, R21, PT ;  /* 0x000000150400720c */ /* 0x000fe20003f04070 */
[----:B------:R-:W-:Y:S01]  /*1240*/  @!P4 IMAD.IADD R23, R23, 0x1, -R4 ;  /* 0x000000011717c824 */ /* 0x000fe200078e0a04 */
[----:B------:R-:W-:Y:S01]  /*1250*/  ISETP.GE.AND P4, PT, R16, RZ, PT ;  /* 0x000000ff1000720c */ /* 0x000fe20003f86270 */
[----:B------:R-:W-:Y:S01]  /*1260*/  IMAD.HI.U32 R8, R10, R29, RZ ;  /* 0x0000001d0a087227 */ /* 0x000fe200078e00ff */
[----:B------:R-:W-:-:S02]  /*1270*/  LOP3.LUT R16, R9, 0x18, RZ, 0xfc, !PT ;  /* 0x0000001809107812 */ /* 0x000fc400078efcff */
[----:B------:R-:W-:Y:S01]  /*1280*/  IABS R65, R36 ;  /* 0x0000002400417213 */ /* 0x000fe20000000000 */
[----:B------:R-:W-:Y:S01]  /*1290*/  @!P6 IMAD.IADD R19, R19, 0x1, -R4 ;  /* 0x000000011313e824 */ /* 0x000fe200078e0a04 */
[C---:B------:R-:W-:Y:S01]  /*12a0*/  ISETP.GT.U32.AND P6, PT, R4.reuse, R27, PT ;  /* 0x0000001b0400720c */ /* 0x040fe20003fc4070 */
[----:B------:R-:W-:Y:S01]  /*12b0*/  @!P3 IMAD.MOV R17, RZ, RZ, -R17 ;  /* 0x000000ffff11b224 */ /* 0x000fe200078e0a11 */
[----:B------:R-:W-:Y:S01]  /*12c0*/  ISETP.GT.U32.AND P3, PT, R4, R23, PT ;  /* 0x000000170400720c */ /* 0x000fe20003f64070 */
[----:B------:R-:W-:Y:S01]  /*12d0*/  IMAD.HI.U32 R12, R10, R31, RZ ;  /* 0x0000001f0a0c7227 */ /* 0x000fe200078e00ff */
[----:B------:R-:W-:Y:S02]  /*12e0*/  IADD3 R8, PT, PT, -R8, RZ, RZ ;  /* 0x000000ff08087210 */ /* 0x000fe40007ffe1ff */
[----:B------:R-:W-:Y:S01]  /*12f0*/  @!P5 IADD3 R19, PT, PT, -R19, RZ, RZ ;  /* 0x000000ff1313d210 */ /* 0x000fe20007ffe1ff */
[----:B------:R-:W-:Y:S01]  /*1300*/  IMAD.MOV R12, RZ, RZ, -R12 ;  /* 0x000000ffff0c7224 */ /* 0x000fe200078e0a0c */
[----:B------:R-:W-:Y:S01]  /*1310*/  IABS R35, R16 ;  /* 0x0000001000237213 */ /* 0x000fe20000000000 */
[----:B------:R-:W-:Y:S01]  /*1320*/  IMAD R29, R4, R8, R29 ;  /* 0x00000008041d7224 */ /* 0x000fe200078e021d */
[----:B------:R-:W-:Y:S01]  /*1330*/  LOP3.LUT R8, R9, 0x16, RZ, 0xfc, !PT ;  /* 0x0000001609087812 */ /* 0x000fe200078efcff */
[--C-:B------:R-:W-:Y:S01]  /*1340*/  @!P1 IMAD.IADD R25, R25, 0x1, -R4.reuse ;  /* 0x0000000119199824 */ /* 0x100fe200078e0a04 */
[----:B------:R-:W-:Y:S01]  /*1350*/  ISETP.GE.AND P1, PT, R20, RZ, PT ;  /* 0x000000ff1400720c */ /* 0x000fe20003f26270 */
[C---:B------:R-:W-:Y:S01]  /*1360*/  IMAD R31, R4.reuse, R12, R31 ;  /* 0x0000000c041f7224 */ /* 0x040fe200078e021f */
[----:B------:R-:W-:Y:S01]  /*1370*/  IABS R33, R8 ;  /* 0x0000000800217213 */ /* 0x000fe20000000000 */
[--C-:B------:R-:W-:Y:S01]  /*1380*/  @!P6 IMAD.IADD R27, R27, 0x1, -R4.reuse ;  /* 0x000000011b1be824 */ /* 0x100fe200078e0a04 */
[C---:B------:R-:W-:Y:S01]  /*1390*/  ISETP.GT.U32.AND P6, PT, R4.reuse, R25, PT ;  /* 0x000000190400720c */ /* 0x040fe20003fc4070 */
[--C-:B------:R-:W-:Y:S01]  /*13a0*/  @!P3 IMAD.IADD R23, R23, 0x1, -R4.reuse ;  /* 0x000000011717b824 */ /* 0x100fe200078e0a04 */
[C---:B------:R-:W-:Y:S01]  /*13b0*/  ISETP.GT.U32.AND P3, PT, R4.reuse, R29, PT ;  /* 0x0000001d0400720c */ /* 0x040fe20003f64070 */
[----:B------:R-:W-:Y:S01]  /*13c0*/  @!P0 IMAD.IADD R21, R21, 0x1, -R4 ;  /* 0x0000000115158824 */ /* 0x000fe200078e0a04 */
[C---:B------:R-:W-:Y:S01]  /*13d0*/  ISETP.GT.U32.AND P5, PT, R4.reuse, R27, PT ;  /* 0x0000001b0400720c */ /* 0x040fe20003fa4070 */
[----:B------:R-:W-:Y:S01]  /*13e0*/  @!P4 IMAD.MOV R23, RZ, RZ, -R23 ;  /* 0x000000ffff17c224 */ /* 0x000fe200078e0a17 */
[----:B------:R-:W-:Y:S01]  /*13f0*/  ISETP.GT.U32.AND P4, PT, R4, R31, PT ;  /* 0x0000001f0400720c */ /* 0x000fe20003f84070 */
[----:B------:R-:W-:Y:S01]  /*1400*/  IMAD.HI.U32 R12, R10, R35, RZ ;  /* 0x000000230a0c7227 */ /* 0x000fe200078e00ff */
[----:B------:R-:W-:-:S02]  /*1410*/  ISETP.GE.AND P0, PT, R18, RZ, PT ;  /* 0x000000ff1200720c */ /* 0x000fc40003f06270 */
[C---:B------:R-:W-:Y:S01]  /*1420*/  LOP3.LUT R18, R9.reuse, 0x22, RZ, 0xfc, !PT ;  /* 0x0000002209127812 */ /* 0x040fe200078efcff */
[----:B------:R-:W-:Y:S01]  /*1430*/  IMAD.MOV R12, RZ, RZ, -R12 ;  /* 0x000000ffff0c7224 */ /* 0x000fe200078e0a0c */
[----:B------:R-:W-:Y:S01]  /*1440*/  LOP3.LUT R20, R9, 0x24, RZ, 0xfc, !PT ;  /* 0x0000002409147812 */ /* 0x000fe200078efcff */
[--C-:B------:R-:W-:Y:S01]  /*1450*/  @!P6 IMAD.IADD R25, R25, 0x1, -R4.reuse ;  /* 0x000000011919e824 */ /* 0x100fe200078e0a04 */
[----:B------:R-:W-:Y:S01]  /*1460*/  ISETP.GE.AND P6, PT, R14, RZ, PT ;  /* 0x000000ff0e00720c */ /* 0x000fe20003fc6270 */
[--C-:B------:R-:W-:Y:S01]  /*1470*/  @!P3 IMAD.IADD R29, R29, 0x1, -R4.reuse ;  /* 0x000000011d1db824 */ /* 0x100fe200078e0a04 */
[----:B------:R-:W-:Y:S01]  /*1480*/  LOP3.LUT R14, R9, 0x1e, RZ, 0xfc, !PT ;  /* 0x0000001e090e7812 */ /* 0x000fe200078efcff */
[----:B------:R-:W-:Y:S01]  /*1490*/  IMAD R35, R4, R12, R35 ;  /* 0x0000000c04237224 */ /* 0x000fe200078e0223 */
[----:B------:R-:W-:Y:S01]  /*14a0*/  @!P5 IADD3 R27, PT, PT, R27, -R4, RZ ;  /* 0x800000041b1bd210 */ /* 0x000fe20007ffe0ff */
[----:B------:R-:W-:Y:S01]  /*14b0*/  @!P4 IMAD.IADD R31, R31, 0x1, -R4 ;  /* 0x000000011f1fc824 */ /* 0x000fe200078e0a04 */
[----:B------:R-:W-:Y:S01]  /*14c0*/  ISETP.GE.AND P5, PT, R8, RZ, PT ;  /* 0x000000ff0800720c */ /* 0x000fe20003fa6270 */
[----:B------:R-:W-:Y:S01]  /*14d0*/  IMAD.HI.U32 R8, R10, R33, RZ ;  /* 0x000000210a087227 */ /* 0x000fe200078e00ff */
[----:B------:R-:W-:-:S02]  /*14e0*/  ISETP.GT.U32.AND P4, PT, R4, R29, PT ;  /* 0x0000001d0400720c */ /* 0x000fc40003f84070 */
[----:B------:R-:W-:Y:S01]  /*14f0*/  @!P0 IADD3 R25, PT, PT, -R25, RZ, RZ ;  /* 0x000000ff19198210 */ /* 0x000fe20007ffe1ff */
[----:B------:R-:W-:Y:S01]  /*1500*/  IMAD.MOV R8, RZ, RZ, -R8 ;  /* 0x000000ffff087224 */ /* 0x000fe200078e0a08 */
[C---:B------:R-:W-:Y:S01]  /*1510*/  ISETP.GT.U32.AND P0, PT, R4.reuse, R31, PT ;  /* 0x0000001f0400720c */ /* 0x040fe20003f04070 */
[----:B------:R-:W-:Y:S01]  /*1520*/  @!P2 IMAD.MOV R21, RZ, RZ, -R21 ;  /* 0x000000ffff15a224 */ /* 0x000fe200078e0a15 */
[C---:B------:R-:W-:Y:S01]  /*1530*/  LOP3.LUT R12, R9.reuse, 0x1c, RZ, 0xfc, !PT ;  /* 0x0000001c090c7812 */ /* 0x040fe200078efcff */
[----:B------:R-:W-:Y:S01]  /*1540*/  IMAD R33, R4, R8, R33 ;  /* 0x0000000804217224 */ /* 0x000fe200078e0221 */
[----:B------:R-:W-:Y:S01]  /*1550*/  LOP3.LUT R8, R9, 0x1a, RZ, 0xfc, !PT ;  /* 0x0000001a09087812 */ /* 0x000fe200078efcff */
[----:B------:R-:W-:Y:S01]  /*1560*/  @!P1 IMAD.MOV R27, RZ, RZ, -R27 ;  /* 0x000000ffff1b9224 */ /* 0x000fe200078e0a1b */
[----:B------:R-:W-:Y:S02]  /*1570*/  ISETP.GE.AND P2, PT, R22, RZ, PT ;  /* 0x000000ff1600720c */ /* 0x000fe40003f46270 */
[----:B------:R-:W-:Y:S01]  /*1580*/  IABS R37, R8 ;  /* 0x0000000800257213 */ /* 0x000fe20000000000 */
[----:B------:R-:W-:Y:S01]  /*1590*/  @!P4 IMAD.IADD R29, R29, 0x1, -R4 ;  /* 0x000000011d1dc824 */ /* 0x000fe200078e0a04 */
[----:B------:R-:W-:-:S02]  /*15a0*/  ISETP.GT.U32.AND P4, PT, R4, R33, PT ;  /* 0x000000210400720c */ /* 0x000fc40003f84070 */
[----:B------:R-:W-:Y:S01]  /*15b0*/  ISETP.GE.AND P1, PT, R8, RZ, PT ;  /* 0x000000ff0800720c */ /* 0x000fe20003f26270 */
[----:B------:R-:W-:Y:S01]  /*15c0*/  @!P0 IMAD.IADD R31, R31, 0x1, -R4 ;  /* 0x000000011f1f8824 */ /* 0x000fe200078e0a04 */
[----:B------:R-:W-:Y:S01]  /*15d0*/  IABS R39, R12 ;  /* 0x0000000c00277213 */ /* 0x000fe20000000000 */
[----:B------:R-:W-:Y:S01]  /*15e0*/  IMAD.HI.U32 R8, R10, R37, RZ ;  /* 0x000000250a087227 */ /* 0x000fe200078e00ff */
[----:B------:R-:W-:Y:S02]  /*15f0*/  ISETP.GE.AND P0, PT, R12, RZ, PT ;  /* 0x000000ff0c00720c */ /* 0x000fe40003f06270 */
[----:B------:R-:W-:Y:S01]  /*1600*/  @!P6 IADD3 R31, PT, PT, -R31, RZ, RZ ;  /* 0x000000ff1f1fe210 */ /* 0x000fe20007ffe1ff */
[----:B------:R-:W-:Y:S01]  /*1610*/  IMAD.MOV R8, RZ, RZ, -R8 ;  /* 0x000000ffff087224 */ /* 0x000fe200078e0a08 */
[----:B------:R-:W-:Y:S01]  /*1620*/  ISETP.GT.U32.AND P6, PT, R4, R35, PT ;  /* 0x000000230400720c */ /* 0x000fe20003fc4070 */
[----:B------:R-:W-:Y:S01]  /*1630*/  IMAD.HI.U32 R12, R10, R39, RZ ;  /* 0x000000270a0c7227 */ /* 0x000fe200078e00ff */
[----:B------:R-:W-:-:S02]  /*1640*/  IABS R41, R14 ;  /* 0x0000000e00297213 */ /* 0x000fc40000000000 */
[----:B------:R-:W-:Y:S01]  /*1650*/  IABS R45, R18 ;  /* 0x00000012002d7213 */ /* 0x000fe20000000000 */
[----:B------:R-:W-:Y:S01]  /*1660*/  @!P4 IMAD.IADD R33, R33, 0x1, -R4 ;  /* 0x000000012121c824 */ /* 0x000fe200078e0a04 */
[----:B------:R-:W-:Y:S01]  /*1670*/  IABS R47, R20 ;  /* 0x00000014002f7213 */ /* 0x000fe20000000000 */
[----:B------:R-:W-:Y:S01]  /*1680*/  IMAD R37, R4, R8, R37 ;  /* 0x0000000804257224 */ /* 0x000fe200078e0225 */
[----:B------:R-:W-:Y:S01]  /*1690*/  ISETP.GE.AND P3, PT, R16, RZ, PT ;  /* 0x000000ff1000720c */ /* 0x000fe20003f66270 */
[----:B------:R-:W-:Y:S01]  /*16a0*/  IMAD.MOV R12, RZ, RZ, -R12 ;  /* 0x000000ffff0c7224 */ /* 0x000fe200078e0a0c */
[----:B------:R-:W-:Y:S01]  /*16b0*/  ISETP.GT.U32.AND P4, PT, R4, R33, PT ;  /* 0x000000210400720c */ /* 0x000fe20003f84070 */
[----:B------:R-:W-:Y:S01]  /*16c0*/  IMAD.HI.U32 R8, R10, R41, RZ ;  /* 0x000000290a087227 */ /* 0x000fe200078e00ff */
[C---:B------:R-:W-:Y:S02]  /*16d0*/  LOP3.LUT R16, R9.reuse, 0x20, RZ, 0xfc, !PT ;  /* 0x0000002009107812 */ /* 0x040fe400078efcff */
[----:B------:R-:W-:Y:S01]  /*16e0*/  LOP3.LUT R22, R9, 0x26, RZ, 0xfc, !PT ;  /* 0x0000002609167812 */ /* 0x000fe200078efcff */
[----:B------:R-:W-:Y:S01]  /*16f0*/  @!P6 IMAD.IADD R35, R35, 0x1, -R4 ;  /* 0x000000012323e824 */ /* 0x000fe200078e0a04 */
[----:B------:R-:W-:Y:S01]  /*1700*/  IABS R43, R16 ;  /* 0x00000010002b7213 */ /* 0x000fe20000000000 */
[----:B------:R-:W-:Y:S01]  /*1710*/  @!P2 IMAD.MOV R29, RZ, RZ, -R29 ;  /* 0x000000ffff1da224 */ /* 0x000fe200078e0a1d */
[----:B------:R-:W-:Y:S01]  /*1720*/  ISETP.GE.AND P2, PT, R14, RZ, PT ;  /* 0x000000ff0e00720c */ /* 0x000fe20003f46270 */
[C---:B------:R-:W-:Y:S01]  /*1730*/  IMAD R39, R4.reuse, R12, R39 ;  /* 0x0000000c04277224 */ /* 0x040fe200078e0227 */
[----:B------:R-:W-:Y:S01]  /*1740*/  ISETP.GT.U32.AND P6, PT, R4, R35, PT ;  /* 0x000000230400720c */ /* 0x000fe20003fc4070 */
[----:B------:R-:W-:Y:S01]  /*1750*/  IMAD.MOV R14, RZ, RZ, -R8 ;  /* 0x000000ffff0e7224 */ /* 0x000fe200078e0a08 */
[----:B------:R-:W-:Y:S01]  /*1760*/  IABS R49, R22 ;  /* 0x0000001600317213 */ /* 0x000fe20000000000 */
[----:B------:R-:W-:Y:S01]  /*1770*/  IMAD.HI.U32 R8, R10, R45, RZ ;  /* 0x0000002d0a087227 */ /* 0x000fe200078e00ff */
[----:B------:R-:W-:-:S02]  /*1780*/  @!P4 IADD3 R33, PT, PT, R33, -R4, RZ ;  /* 0x800000042121c210 */ /* 0x000fc40007ffe0ff */
[C---:B------:R-:W-:Y:S01]  /*1790*/  ISETP.GT.U32.AND P4, PT, R4.reuse, R37, PT ;  /* 0x000000250400720c */ /* 0x040fe20003f84070 */
[C---:B------:R-:W-:Y:S01]  /*17a0*/  IMAD R41, R4.reuse, R14, R41 ;  /* 0x0000000e04297224 */ /* 0x040fe200078e0229 */
[C---:B------:R-:W-:Y:S01]  /*17b0*/  LOP3.LUT R38, R9.reuse, 0x38, RZ, 0xfc, !PT ;  /* 0x0000003809267812 */ /* 0x040fe200078efcff */
[----:B------:R-:W-:Y:S01]  /*17c0*/  @!P5 IMAD.MOV R33, RZ, RZ, -R33 ;  /* 0x000000ffff21d224 */ /* 0x000fe200078e0a21 */
[----:B------:R-:W-:Y:S01]  /*17d0*/  ISETP.GT.U32.AND P5, PT, R4, R39, PT ;  /* 0x000000270400720c */ /* 0x000fe20003fa4070 */
[----:B------:R-:W-:Y:S01]  /*17e0*/  IMAD.MOV R8, RZ, RZ, -R8 ;  /* 0x000000ffff087224 */ /* 0x000fe200078e0a08 */
[----:B------:R-:W-:Y:S01]  /*17f0*/  LOP3.LUT R40, R9, 0x3a, RZ, 0xfc, !PT ;  /* 0x0000003a09287812 */ /* 0x000fe200078efcff */
[----:B------:R-:W-:Y:S01]  /*1800*/  IMAD.HI.U32 R12, R10, R43, RZ ;  /* 0x0000002b0a0c7227 */ /* 0x000fe200078e00ff */
[----:B------:R-:W-:Y:S02]  /*1810*/  @!P6 IADD3 R35, PT, PT, R35, -R4, RZ ;  /* 0x800000042323e210 */ /* 0x000fe40007ffe0ff */
[C---:B------:R-:W-:Y:S01]  /*1820*/  ISETP.GT.U32.AND P6, PT, R4.reuse, R41, PT ;  /* 0x000000290400720c */ /* 0x040fe20003fc4070 */
[----:B------:R-:W-:Y:S01]  /*1830*/  IMAD R45, R4, R8, R45 ;  /* 0x00000008042d7224 */ /* 0x000fe200078e022d */
[----:B------:R-:W-:Y:S01]  /*1840*/  IABS R69, R40 ;  /* 0x0000002800457213 */ /* 0x000fe20000000000 */
[----:B------:R-:W-:Y:S01]  /*1850*/  IMAD.HI.U32 R8, R10, R47, RZ ;  /* 0x0000002f0a087227 */ /* 0x000fe200078e00ff */
[----:B------:R-:W-:-:S03]  /*1860*/  IABS R67, R38 ;  /* 0x0000002600437213 */ /* 0x000fc60000000000 */
[--C-:B------:R-:W-:Y:S02]  /*1870*/  @!P5 IMAD.IADD R39, R39, 0x1, -R4.reuse ;  /* 0x000000012727d824 */ /* 0x100fe400078e0a04 */
[----:B------:R-:W-:Y:S02]  /*1880*/  @!P4 IMAD.IADD R37, R37, 0x1, -R4 ;  /* 0x000000012525c824 */ /* 0x000fe400078e0a04 */
[----:B------:R-:W-:Y:S01]  /*1890*/  IMAD.MOV R8, RZ, RZ, -R8 ;  /* 0x000000ffff087224 */ /* 0x000fe200078e0a08 */
[C---:B------:R-:W-:Y:S01]  /*18a0*/  ISETP.GT.U32.AND P5, PT, R4.reuse, R39, PT ;  /* 0x000000270400720c */ /* 0x040fe20003fa4070 */
[----:B------:R-:W-:Y:S01]  /*18b0*/  @!P6 IMAD.IADD R41, R41, 0x1, -R4 ;  /* 0x000000012929e824 */ /* 0x000fe200078e0a04 */
[C---:B------:R-:W-:Y:S01]  /*18c0*/  ISETP.GT.U32.AND P4, PT, R4.reuse, R37, PT ;  /* 0x000000250400720c */ /* 0x040fe20003f84070 */
[C---:B------:R-:W-:Y:S02]  /*18d0*/  IMAD R47, R4.reuse, R8, R47 ;  /* 0x00000008042f7224 */ /* 0x040fe400078e022f */
[----:B------:R-:W-:Y:S01]  /*18e0*/  IMAD.MOV R12, RZ, RZ, -R12 ;  /* 0x000000ffff0c7224 */ /* 0x000fe200078e0a0c */
[----:B------:R-:W-:Y:S01]  /*18f0*/  ISETP.GT.U32.AND P6, PT, R4, R41, PT ;  /* 0x000000290400720c */ /* 0x000fe20003fc4070 */
[----:B------:R-:W-:-:S04]  /*1900*/  IMAD.HI.U32 R8, R10, R49, RZ ;  /* 0x000000310a087227 */ /* 0x000fc800078e00ff */
[C---:B------:R-:W-:Y:S02]  /*1910*/  IMAD R43, R4.reuse, R12, R43 ;  /* 0x0000000c042b7224 */ /* 0x040fe400078e022b */
[--C-:B------:R-:W-:Y:S01]  /*1920*/  @!P5 IMAD.IADD R39, R39, 0x1, -R4.reuse ;  /* 0x000000012727d824 */ /* 0x100fe200078e0a04 */
[----:B------:R-:W-:Y:S01]  /*1930*/  ISETP.GT.U32.AND P5, PT, R4, R45, PT ;  /* 0x0000002d0400720c */ /* 0x000fe20003fa4070 */
[----:B------:R-:W-:Y:S01]  /*1940*/  IMAD.HI.U32 R12, R10, R51, RZ ;  /* 0x000000330a0c7227 */ /* 0x000fe200078e00ff */
[----:B------:R-:W-:Y:S02]  /*1950*/  @!P4 IADD3 R37, PT, PT, R37, -R4, RZ ;  /* 0x800000042525c210 */ /* 0x000fe40007ffe0ff */
[C---:B------:R-:W-:Y:S01]  /*1960*/  ISETP.GT.U32.AND P4, PT, R4.reuse, R43, PT ;  /* 0x0000002b0400720c */ /* 0x040fe20003f84070 */
[----:B------:R-:W-:Y:S01]  /*1970*/  @!P6 IMAD.IADD R41, R41, 0x1, -R4 ;  /* 0x000000012929e824 */ /* 0x000fe200078e0a04 */
[----:B------:R-:W-:Y:S01]  /*1980*/  ISETP.GT.U32.AND P6, PT, R4, R47, PT ;  /* 0x0000002f0400720c */ /* 0x000fe20003fc4070 */
[----:B------:R-:W-:-:S02]  /*1990*/  IMAD.MOV R12, RZ, RZ, -R12 ;  /* 0x000000ffff0c7224 */ /* 0x000fc400078e0a0c */
[----:B------:R-:W-:Y:S01]  /*19a0*/  IMAD.HI.U32 R14, R10, R53, RZ ;  /* 0x000000350a0e7227 */ /* 0x000fe200078e00ff */
[----:B------:R-:W-:-:S03]  /*19b0*/  @!P2 IADD3 R41, PT, PT, -R41, RZ, RZ ;  /* 0x000000ff2929a210 */ /* 0x000fc60007ffe1ff */
[--C-:B------:R-:W-:Y:S01]  /*19c0*/  @!P5 IMAD.IADD R45, R45, 0x1, -R4.reuse ;  /* 0x000000012d2dd824 */ /* 0x100fe200078e0a04 */
[----:B------:R-:W-:Y:S01]  /*19d0*/  IADD3 R14, PT, PT, -R14, RZ, RZ ;  /* 0x000000ff0e0e7210 */ /* 0x000fe20007ffe1ff */
[----:B------:R-:W-:Y:S02]  /*19e0*/  @!P3 IMAD.MOV R35, RZ, RZ, -R35 ;  /* 0x000000ffff23b224 */ /* 0x000fe400078e0a23 */
[--C-:B------:R-:W-:Y:S01]  /*19f0*/  @!P4 IMAD.IADD R43, R43, 0x1, -R4.reuse ;  /* 0x000000012b2bc824 */ /* 0x100fe200078e0a04 */
[----:B------:R-:W-:Y:S01]  /*1a00*/  ISETP.GE.AND P4, PT, R16, RZ, PT ;  /* 0x000000ff1000720c */ /* 0x000fe20003f86270 */
[----:B------:R-:W-:Y:S01]  /*1a10*/  @!P6 IMAD.IADD R47, R47, 0x1, -R4 ;  /* 0x000000012f2fe824 */ /* 0x000fe200078e0a04 */
[C---:B------:R-:W-:Y:S01]  /*1a20*/  ISETP.GT.U32.AND P6, PT, R4.reuse, R45, PT ;  /* 0x0000002d0400720c */ /* 0x040fe20003fc4070 */
[C---:B------:R-:W-:Y:S01]  /*1a30*/  IMAD R51, R4.reuse, R12, R51 ;  /* 0x0000000c04337224 */ /* 0x040fe200078e0233 */
[C---:B------:R-:W-:Y:S01]  /*1a40*/  ISETP.GT.U32.AND P5, PT, R4.reuse, R43, PT ;  /* 0x0000002b0400720c */ /* 0x040fe20003fa4070 */
[----:B------:R-:W-:Y:S01]  /*1a50*/  IMAD.MOV R8, RZ, RZ, -R8 ;  /* 0x000000ffff087224 */ /* 0x000fe200078e0a08 */
[C---:B------:R-:W-:Y:S01]  /*1a60*/  ISETP.GT.U32.AND P3, PT, R4.reuse, R47, PT ;  /* 0x0000002f0400720c */ /* 0x040fe20003f64070 */
[----:B------:R-:W-:-:S02]  /*1a70*/  IMAD R53, R4, R14, R53 ;  /* 0x0000000e04357224 */ /* 0x000fc400078e0235 */
[----:B------:R-:W-:Y:S02]  /*1a80*/  IMAD R49, R4, R8, R49 ;  /* 0x0000000804317224 */ /* 0x000fe400078e0231 */
[----:B------:R-:W-:-:S04]  /*1a90*/  IMAD.HI.U32 R8, R10, R55, RZ ;  /* 0x000000370a087227 */ /* 0x000fc800078e00ff */
[----:B------:R-:W-:Y:S01]  /*1aa0*/  @!P6 IMAD.IADD R45, R45, 0x1, -R4 ;  /* 0x000000012d2de824 */ /* 0x000fe200078e0a04 */
[C---:B------:R-:W-:Y:S01]  /*1ab0*/  ISETP.GT.U32.AND P6, PT, R4.reuse, R51, PT ;  /* 0x000000330400720c */ /* 0x040fe20003fc4070 */
[----:B------:R-:W-:Y:S01]  /*1ac0*/  IMAD.MOV R14, RZ, RZ, -R8 ;  /* 0x000000ffff0e7224 */ /* 0x000fe200078e0a08 */
[----:B------:R-:W-:Y:S01]  /*1ad0*/  @!P5 IADD3 R43, PT, PT, R43, -R4, RZ ;  /* 0x800000042b2bd210 */ /* 0x000fe20007ffe0ff */
[----:B------:R-:W-:Y:S01]  /*1ae0*/  @!P3 IMAD.IADD R47, R47, 0x1, -R4 ;  /* 0x000000012f2fb824 */ /* 0x000fe200078e0a04 */
[C---:B------:R-:W-:Y:S01]  /*1af0*/  ISETP.GT.U32.AND P3, PT, R4.reuse, R53, PT ;  /* 0x000000350400720c */ /* 0x040fe20003f64070 */
[C---:B------:R-:W-:Y:S01]  /*1b00*/  IMAD R55, R4.reuse, R14, R55 ;  /* 0x0000000e04377224 */ /* 0x040fe200078e0237 */
[----:B------:R-:W-:Y:S01]  /*1b10*/  ISETP.GT.U32.AND P5, PT, R4, R49, PT ;  /* 0x000000310400720c */ /* 0x000fe20003fa4070 */
[----:B------:R-:W-:-:S04]  /*1b20*/  IMAD.HI.U32 R8, R10, R57, RZ ;  /* 0x000000390a087227 */ /* 0x000fc800078e00ff */
[----:B------:R-:W-:Y:S01]  /*1b30*/  IMAD.HI.U32 R14, R10, R61, RZ ;  /* 0x0000003d0a0e7227 */ /* 0x000fe200078e00ff */
[----:B------:R-:W-:-:S03]  /*1b40*/  IADD3 R8, PT, PT, -R8, RZ, RZ ;  /* 0x000000ff08087210 */ /* 0x000fc60007ffe1ff */
[--C-:B------:R-:W-:Y:S01]  /*1b50*/  @!P6 IMAD.IADD R51, R51, 0x1, -R4.reuse ;  /* 0x000000013333e824 */ /* 0x100fe200078e0a04 */
[----:B------:R-:W-:Y:S01]  /*1b60*/  ISETP.GT.U32.AND P6, PT, R4, R55, PT ;  /* 0x000000370400720c */ /* 0x000fe20003fc4070 */
[--C-:B------:R-:W-:Y:S01]  /*1b70*/  @!P3 IMAD.IADD R53, R53, 0x1, -R4.reuse ;  /* 0x000000013535b824 */ /* 0x100fe200078e0a04 */
[----:B------:R-:W-:Y:S01]  /*1b80*/  ISETP.GE.AND P3, PT, R20, RZ, PT ;  /* 0x000000ff1400720c */ /* 0x000fe20003f66270 */
[----:B------:R-:W-:Y:S01]  /*1b90*/  IMAD R57, R4, R8, R57 ;  /* 0x0000000804397224 */ /* 0x000fe200078e0239 */
[----:B------:R-:W-:Y:S01]  /*1ba0*/  LOP3.LUT R20, R9, 0x34, RZ, 0xfc, !PT ;  /* 0x0000003409147812 */ /* 0x000fe200078efcff */
[----:B------:R-:W-:Y:S01]  /*1bb0*/  @!P5 IMAD.IADD R49, R49, 0x1, -R4 ;  /* 0x000000013131d824 */ /* 0x000fe200078e0a04 */
[----:B------:R-:W-:Y:S01]  /*1bc0*/  ISETP.GE.AND P5, PT, R18, RZ, PT ;  /* 0x000000ff1200720c */ /* 0x000fe20003fa6270 */
[----:B------:R-:W-:Y:S01]  /*1bd0*/  IMAD.MOV R14, RZ, RZ, -R14 ;  /* 0x000000ffff0e7224 */ /* 0x000fe200078e0a0e */
[----:B------:R-:W-:Y:S01]  /*1be0*/  IABS R63, R20 ;  /* 0x00000014003f7213 */ /* 0x000fe20000000000 */
[----:B------:R-:W-:Y:S01]  /*1bf0*/  IMAD.HI.U32 R12, R10, R59, RZ ;  /* 0x0000003b0a0c7227 */ /* 0x000fe200078e00ff */
[----:B------:R-:W-:-:S02]  /*1c00*/  LOP3.LUT R18, R9, 0x3c, RZ, 0xfc, !PT ;  /* 0x0000003c09127812 */ /* 0x000fc400078efcff */
[C---:B------:R-:W-:Y:S01]  /*1c10*/  ISETP.GT.U32.AND P2, PT, R4.reuse, R53, PT ;  /* 0x000000350400720c */ /* 0x040fe20003f44070 */
[----:B------:R-:W-:Y:S01]  /*1c20*/  @!P1 IMAD.MOV R37, RZ, RZ, -R37 ;  /* 0x000000ffff259224 */ /* 0x000fe200078e0a25 */
[----:B------:R-:W-:Y:S01]  /*1c30*/  @!P6 IADD3 R55, PT, PT, R55, -R4, RZ ;  /* 0x800000043737e210 */ /* 0x000fe20007ffe0ff */
[C---:B------:R-:W-:Y:S01]  /*1c40*/  IMAD R61, R4.reuse, R14, R61 ;  /* 0x0000000e043d7224 */ /* 0x040fe200078e023d */
[----:B------:R-:W-:Y:S01]  /*1c50*/  ISETP.GT.U32.AND P6, PT, R4, R57, PT ;  /* 0x000000390400720c */ /* 0x000fe20003fc4070 */
[----:B------:R-:W-:Y:S01]  /*1c60*/  IMAD.HI.U32 R8, R10, R63, RZ ;  /* 0x0000003f0a087227 */ /* 0x000fe200078e00ff */
[----:B------:R-:W-:Y:S02]  /*1c70*/  ISETP.GT.U32.AND P1, PT, R4, R49, PT ;  /* 0x000000310400720c */ /* 0x000fe40003f24070 */
[----:B------:R-:W-:Y:S01]  /*1c80*/  IABS R73, R18 ;  /* 0x0000001200497213 */ /* 0x000fe20000000000 */
[----:B------:R-:W-:Y:S02]  /*1c90*/  IMAD.MOV R12, RZ, RZ, -R12 ;  /* 0x000000ffff0c7224 */ /* 0x000fe400078e0a0c */
[----:B------:R-:W-:-:S04]  /*1ca0*/  IMAD.HI.U32 R9, R10, R65, RZ ;  /* 0x000000410a097227 */ /* 0x000fc800078e00ff */
[----:B------:R-:W-:Y:S01]  /*1cb0*/  @!P3 IMAD.MOV R47, RZ, RZ, -R47 ;  /* 0x000000ffff2fb224 */ /* 0x000fe200078e0a2f */
[C---:B------:R-:W-:Y:S01]  /*1cc0*/  ISETP.GT.U32.AND P3, PT, R4.reuse, R61, PT ;  /* 0x0000003d0400720c */ /* 0x040fe20003f64070 */
[----:B------:R-:W-:Y:S02]  /*1cd0*/  IMAD.MOV R8, RZ, RZ, -R8 ;  /* 0x000000ffff087224 */ /* 0x000fe400078e0a08 */
[C---:B------:R-:W-:Y:S02]  /*1ce0*/  IMAD R59, R4.reuse, R12, R59 ;  /* 0x0000000c043b7224 */ /* 0x040fe400078e023b */
[----:B------:R-:W-:Y:S02]  /*1cf0*/  IMAD.MOV R16, RZ, RZ, -R9 ;  /* 0x000000ffff107224 */ /* 0x000fe400078e0a09 */
[----:B------:R-:W-:Y:S01]  /*1d00*/  @!P0 IMAD.MOV R39, RZ, RZ, -R39 ;  /* 0x000000ffff278224 */ /* 0x000fe200078e0a27 */
[C---:B------:R-:W-:Y:S01]  /*1d10*/  ISETP.GT.U32.AND P0, PT, R4.reuse, R51, PT ;  /* 0x000000330400720c */ /* 0x040fe20003f04070 */
[----:B------:R-:W-:-:S02]  /*1d20*/  IMAD R9, R4, R8, R63 ;  /* 0x0000000804097224 */ /* 0x000fc400078e023f */
[--C-:B------:R-:W-:Y:S01]  /*1d30*/  @!P6 IMAD.IADD R57, R57, 0x1, -R4.reuse ;  /* 0x000000013939e824 */ /* 0x100fe200078e0a04 */
[----:B------:R-:W-:Y:S01]  /*1d40*/  ISETP.GT.U32.AND P6, PT, R4, R59, PT ;  /* 0x0000003b0400720c */ /* 0x000fe20003fc4070 */
[----:B------:R-:W-:Y:S01]  /*1d50*/  IMAD.HI.U32 R14, R10, R69, RZ ;  /* 0x000000450a0e7227 */ /* 0x000fe200078e00ff */
[-C--:B------:R-:W-:Y:S02]  /*1d60*/  @!P3 IADD3 R61, PT, PT, R61, -R4.reuse, RZ ;  /* 0x800000043d3db210 */ /* 0x080fe40007ffe0ff */
[----:B------:R-:W-:Y:S01]  /*1d70*/  ISETP.GE.AND P3, PT, R24, RZ, PT ;  /* 0x000000ff1800720c */ /* 0x000fe20003f66270 */
[----:B------:R-:W-:Y:S01]  /*1d80*/  @!P1 IMAD.IADD R49, R49, 0x1, -R4 ;  /* 0x0000000131319824 */ /* 0x000fe200078e0a04 */
[----:B------:R-:W-:Y:S01]  /*1d90*/  ISETP.GT.U32.AND P1, PT, R4, R9, PT ;  /* 0x000000090400720c */ /* 0x000fe20003f24070 */
[----:B------:R-:W-:Y:S01]  /*1da0*/  IMAD.HI.U32 R12, R10, R67, RZ ;  /* 0x000000430a0c7227 */ /* 0x000fe200078e00ff */
[----:B------:R-:W-:Y:S02]  /*1db0*/  IADD3 R14, PT, PT, -R14, RZ, RZ ;  /* 0x000000ff0e0e7210 */ /* 0x000fe40007ffe1ff */
[----:B------:R-:W-:Y:S01]  /*1dc0*/  @!P0 IADD3 R51, PT, PT, R51, -R4, RZ ;  /* 0x8000000433338210 */ /* 0x000fe20007ffe0ff */
[----:B------:R-:W-:Y:S01]  /*1dd0*/  @!P4 IMAD.MOV R43, RZ, RZ, -R43 ;  /* 0x000000ffff2bc224 */ /* 0x000fe200078e0a2b */
[C---:B------:R-:W-:Y:S01]  /*1de0*/  ISETP.GT.U32.AND P4, PT, R4.reuse, R55, PT ;  /* 0x000000370400720c */ /* 0x040fe20003f84070 */
[----:B------:R-:W-:Y:S01]  /*1df0*/  @!P5 IMAD.MOV R45, RZ, RZ, -R45 ;  /* 0x000000ffff2dd224 */ /* 0x000fe200078e0a2d */
[----:B------:R-:W-:Y:S01]  /*1e00*/  ISETP.GT.U32.AND P5, PT, R4, R57, PT ;  /* 0x000000390400720c */ /* 0x000fe20003fa4070 */
[----:B------:R-:W-:-:S04]  /*1e10*/  IMAD.HI.U32 R10, R10, R73, RZ ;  /* 0x000000490a0a7227 */ /* 0x000fc800078e00ff */
[----:B------:R-:W-:Y:S02]  /*1e20*/  IMAD.MOV R12, RZ, RZ, -R12 ;  /* 0x000000ffff0c7224 */ /* 0x000fe400078e0a0c */
[C---:B------:R-:W-:Y:S02]  /*1e30*/  IMAD R63, R4.reuse, R16, R65 ;  /* 0x00000010043f7224 */ /* 0x040fe400078e0241 */
[----:B------:R-:W-:Y:S02]  /*1e40*/  IMAD.MOV R10, RZ, RZ, -R10 ;  /* 0x000000ffff0a7224 */ /* 0x000fe400078e0a0a */
[C---:B------:R-:W-:Y:S01]  /*1e50*/  IMAD R65, R4.reuse, R12, R67 ;  /* 0x0000000c04417224 */ /* 0x040fe200078e0243 */
[C---:B------:R-:W-:Y:S01]  /*1e60*/  ISETP.GT.U32.AND P0, PT, R4.reuse, R63, PT ;  /* 0x0000003f0400720c */ /* 0x040fe20003f04070 */
[----:B------:R-:W-:Y:S02]  /*1e70*/  IMAD R67, R4, R14, R69 ;  /* 0x0000000e04437224 */ /* 0x000fe400078e0245 */
[----:B------:R-:W-:-:S02]  /*1e80*/  @!P6 IMAD.IADD R59, R59, 0x1, -R4 ;  /* 0x000000013b3be824 */ /* 0x000fc400078e0a04 */
[----:B------:R-:W-:Y:S02]  /*1e90*/  IMAD R69, R4, R10, R73 ;  /* 0x0000000a04457224 */ /* 0x000fe400078e0249 */
[--C-:B------:R-:W-:Y:S01]  /*1ea0*/  @!P1 IMAD.IADD R9, R9, 0x1, -R4.reuse ;  /* 0x0000000109099824 */ /* 0x100fe200078e0a04 */
[----:B------:R-:W-:Y:S01]  /*1eb0*/  ISETP.GE.AND P1, PT, R26, RZ, PT ;  /* 0x000000ff1a00720c */ /* 0x000fe20003f26270 */
[--C-:B------:R-:W-:Y:S01]  /*1ec0*/  @!P2 IMAD.IADD R53, R53, 0x1, -R4.reuse ;  /* 0x000000013535a824 */ /* 0x100fe200078e0a04 */
[C---:B------:R-:W-:Y:S01]  /*1ed0*/  ISETP.GT.U32.AND P6, PT, R4.reuse, R59, PT ;  /* 0x0000003b0400720c */ /* 0x040fe20003fc4070 */
[--C-:B------:R-:W-:Y:S01]  /*1ee0*/  @!P4 IMAD.IADD R55, R55, 0x1, -R4.reuse ;  /* 0x000000013737c824 */ /* 0x100fe200078e0a04 */
[C---:B------:R-:W-:Y:S01]  /*1ef0*/  ISETP.GT.U32.AND P2, PT, R4.reuse, R65, PT ;  /* 0x000000410400720c */ /* 0x040fe20003f44070 */
[--C-:B------:R-:W-:Y:S01]  /*1f00*/  @!P5 IMAD.IADD R57, R57, 0x1, -R4.reuse ;  /* 0x000000013939d824 */ /* 0x100fe200078e0a04 */
[C---:B------:R-:W-:Y:S01]  /*1f10*/  ISETP.GT.U32.AND P4, PT, R4.reuse, R67, PT ;  /* 0x000000430400720c */ /* 0x040fe20003f84070 */
[----:B------:R-:W-:Y:S01]  /*1f20*/  @!P3 IMAD.MOV R51, RZ, RZ, -R51 ;  /* 0x000000ffff33b224 */ /* 0x000fe200078e0a33 */
[C---:B------:R-:W-:Y:S01]  /*1f30*/  ISETP.GT.U32.AND P5, PT, R4.reuse, R69, PT ;  /* 0x000000450400720c */ /* 0x040fe20003fa4070 */
[----:B------:R-:W-:Y:S01]  /*1f40*/  @!P0 IMAD.IADD R63, R63, 0x1, -R4 ;  /* 0x000000013f3f8824 */ /* 0x000fe200078e0a04 */
[----:B------:R-:W-:-:S02]  /*1f50*/  ISETP.GT.U32.AND P3, PT, R4, R9, PT ;  /* 0x000000090400720c */ /* 0x000fc40003f64070 */
[----:B------:R-:W-:Y:S01]  /*1f60*/  ISETP.GE.AND P0, PT, R28, RZ, PT ;  /* 0x000000ff1c00720c */ /* 0x000fe20003f06270 */
[----:B------:R-:W-:Y:S01]  /*1f70*/  @!P1 IMAD.MOV R53, RZ, RZ, -R53 ;  /* 0x000000ffff359224 */ /* 0x000fe200078e0a35 */
[----:B------:R-:W-:Y:S01]  /*1f80*/  ISETP.GT.U32.AND P1, PT, R4, R63, PT ;  /* 0x0000003f0400720c */ /* 0x000fe20003f24070 */
[--C-:B------:R-:W-:Y:S01]  /*1f90*/  @!P6 IMAD.IADD R59, R59, 0x1, -R4.reuse ;  /* 0x000000013b3be824 */ /* 0x100fe200078e0a04 */
[----:B------:R-:W-:Y:S01]  /*1fa0*/  ISETP.GE.AND P6, PT, R22, RZ, PT ;  /* 0x000000ff1600720c */ /* 0x000fe20003fc6270 */
[--C-:B------:R-:W-:Y:S01]  /*1fb0*/  @!P2 IMAD.IADD R65, R65, 0x1, -R4.reuse ;  /* 0x000000014141a824 */ /* 0x100fe200078e0a04 */
[----:B------:R-:W-:Y:S01]  /*1fc0*/  ISETP.GE.AND P2, PT, R30, RZ, PT ;  /* 0x000000ff1e00720c */ /* 0x000fe20003f46270 */
[--C-:B------:R-:W-:Y:S01]  /*1fd0*/  @!P4 IMAD.IADD R67, R67, 0x1, -R4.reuse ;  /* 0x000000014343c824 */ /* 0x100fe200078e0a04 */
[----:B------:R-:W-:Y:S02]  /*1fe0*/  ISETP.GE.AND P4, PT, R32, RZ, PT ;  /* 0x000000ff2000720c */ /* 0x000fe40003f86270 */
[----:B------:R-:W-:Y:S01]  /*1ff0*/  @!P5 IADD3 R69, PT, PT, R69, -R4, RZ ;  /* 0x800000044545d210 */ /* 0x000fe20007ffe0ff */
[--C-:B------:R-:W-:Y:S01]  /*2000*/  @!P3 IMAD.IADD R9, R9, 0x1, -R4.reuse ;  /* 0x000000010909b824 */ /* 0x100fe200078e0a04 */
[----:B------:R-:W-:Y:S01]  /*2010*/  ISETP.GT.U32.AND P5, PT, R4, R61, PT ;  /* 0x0000003d0400720c */ /* 0x000fe20003fa4070 */
[----:B------:R-:W-:Y:S01]  /*2020*/  @!P0 IMAD.MOV R55, RZ, RZ, -R55 ;  /* 0x000000ffff378224 */ /* 0x000fe200078e0a37 */
[----:B------:R-:W-:Y:S01]  /*2030*/  ISETP.GE.AND P3, PT, R36, RZ, PT ;  /* 0x000000ff2400720c */ /* 0x000fe20003f66270 */
[----:B------:R-:W-:Y:S01]  /*2040*/  @!P1 IMAD.IADD R63, R63, 0x1, -R4 ;  /* 0x000000013f3f9824 */ /* 0x000fe200078e0a04 */
[----:B------:R-:W-:Y:S01]  /*2050*/  ISETP.GT.U32.AND P0, PT, R4, R65, PT ;  /* 0x000000410400720c */ /* 0x000fe20003f04070 */
[----:B------:R-:W-:Y:S01]  /*2060*/  @!P6 IMAD.MOV R49, RZ, RZ, -R49 ;  /* 0x000000ffff31e224 */ /* 0x000fe200078e0a31 */
[----:B------:R-:W-:Y:S01]  /*2070*/  ISETP.GE.AND P6, PT, R34, RZ, PT ;  /* 0x000000ff2200720c */ /* 0x000fe20003fc6270 */
[----:B------:R-:W-:Y:S01]  /*2080*/  VIADD R36, R252, 0xffffffcd ;  /* 0xffffffcdfc247836 */ /* 0x000fe20000000000 */
[----:B------:R-:W-:Y:S01]  /*2090*/  @!P2 IADD3 R57, PT, PT, -R57, RZ, RZ ;  /* 0x000000ff3939a210 */ /* 0x000fe20007ffe1ff */
[----:B------:R-:W-:Y:S01]  /*20a0*/  @!P4 IMAD.MOV R59, RZ, RZ, -R59 ;  /* 0x000000ffff3bc224 */ /* 0x000fe200078e0a3b */
[----:B------:R-:W-:-:S02]  /*20b0*/  ISETP.GT.U32.AND P2, PT, R4, R67, PT ;  /* 0x000000430400720c */ /* 0x000fc40003f44070 */
[----:B------:R-:W-:Y:S01]  /*20c0*/  ISETP.GT.U32.AND P4, PT, R4, R69, PT ;  /* 0x000000450400720c */ /* 0x000fe20003f84070 */
[--C-:B------:R-:W-:Y:S01]  /*20d0*/  @!P5 IMAD.IADD R61, R61, 0x1, -R4.reuse ;  /* 0x000000013d3dd824 */ /* 0x100fe200078e0a04 */
[----:B------:R-:W-:Y:S02]  /*20e0*/  ISETP.GE.AND P5, PT, R20, RZ, PT ;  /* 0x000000ff1400720c */ /* 0x000fe40003fa6270 */
[----:B------:R-:W-:Y:S02]  /*20f0*/  @!P3 IADD3 R63, PT, PT, -R63, RZ, RZ ;  /* 0x000000ff3f3fb210 */ /* 0x000fe40007ffe1ff */
[----:B------:R-:W-:Y:S01]  /*2100*/  ISETP.GE.AND P3, PT, R44, RZ, PT ;  /* 0x000000ff2c00720c */ /* 0x000fe20003f66270 */
[----:B------:R-:W-:Y:S01]  /*2110*/  @!P6 IMAD.MOV R61, RZ, RZ, -R61 ;  /* 0x000000ffff3de224 */ /* 0x000fe200078e0a3d */
[----:B------:R-:W-:Y:S02]  /*2120*/  @!P0 IADD3 R65, PT, PT, R65, -R4, RZ ;  /* 0x8000000441418210 */ /* 0x000fe40007ffe0ff */
[----:B------:R-:W-:Y:S01]  /*2130*/  ISETP.GE.AND P0, PT, R40, RZ, PT ;  /* 0x000000ff2800720c */ /* 0x000fe20003f06270 */
[--C-:B------:R-:W-:Y:S01]  /*2140*/  @!P2 IMAD.IADD R67, R67, 0x1, -R4.reuse ;  /* 0x000000014343a824 */ /* 0x100fe200078e0a04 */
[----:B------:R-:W-:Y:S01]  /*2150*/  ISETP.GE.AND P6, PT, R42, RZ, PT ;  /* 0x000000ff2a00720c */ /* 0x000fe20003fc6270 */
[----:B------:R-:W-:Y:S01]  /*2160*/  @!P4 IMAD.IADD R69, R69, 0x1, -R4 ;  /* 0x000000014545c824 */ /* 0x000fe200078e0a04 */
[----:B------:R-:W-:Y:S01]  /*2170*/  LOP3.LUT R4, RZ, R3, RZ, 0x33, !PT ;  /* 0x00000003ff047212 */ /* 0x000fe200078e33ff */
[----:B------:R-:W-:Y:S01]  /*2180*/  @!P5 IMAD.MOV R9, RZ, RZ, -R9 ;  /* 0x000000ffff09d224 */ /* 0x000fe200078e0a09 */
[----:B------:R-:W-:Y:S01]  /*2190*/  ISETP.NE.AND P5, PT, R3, RZ, PT ;  /* 0x000000ff0300720c */ /* 0x000fe20003fa5270 */
[----:B------:R-:W-:Y:S01]  /*21a0*/  IMAD R3, R56, R167, RZ ;  /* 0x000000a738037224 */ /* 0x000fe200078e02ff */
[----:B------:R-:W-:Y:S01]  /*21b0*/  ISETP.NE.AND P4, PT, R2, RZ, PT ;  /* 0x000000ff0200720c */ /* 0x000fe20003f85270 */
[----:B------:R-:W-:Y:S01]  /*21c0*/  @!P3 IMAD.MOV R5, RZ, RZ, -R5 ;  /* 0x000000ffff05b224 */ /* 0x000fe200078e0a05 */
[----:B------:R-:W-:-:S02]  /*21d0*/  LOP3.LUT R2, RZ, R2, RZ, 0x33, !PT ;  /* 0x00000002ff027212 */ /* 0x000fc400078e33ff */
[----:B------:R-:W-:Y:S01]  /*21e0*/  SEL R15, R4, R15, !P5 ;  /* 0x0000000f040f7207 */ /* 0x000fe20006800000 */
[----:B------:R-:W-:Y:S01]  /*21f0*/  @!P0 IMAD.MOV R67, RZ, RZ, -R67 ;  /* 0x000000ffff438224 */ /* 0x000fe200078e0a43 */
[----:B------:R-:W-:Y:S02]  /*2200*/  ISETP.GE.AND P2, PT, R18, RZ, PT ;  /* 0x000000ff1200720c */ /* 0x000fe40003f46270 */
[----:B------:R-:W-:Y:S02]  /*2210*/  SEL R13, R4, R13, !P5 ;  /* 0x0000000d040d7207 */ /* 0x000fe40006800000 */
[----:B---3--:R-:W-:Y:S02]  /*2220*/  LEA R139, P0, R3, UR14, 0x2 ;  /* 0x0000000e038b7c11 */ /* 0x008fe4000f8010ff */
[----:B------:R-:W-:Y:S01]  /*2230*/  SEL R50, R2, R5, !P4 ;  /* 0x0000000502327207 */ /* 0x000fe20006000000 */
[----:B----4-:R-:W-:Y:S01]  /*2240*/  IMAD R5, R15, UR4, RZ ;  /* 0x000000040f057c24 */ /* 0x010fe2000f8e02ff */
[----:B------:R-:W-:-:S02]  /*2250*/  SEL R29, R4, R29, !P5 ;  /* 0x0000001d041d7207 */ /* 0x000fc40006800000 */
[----:B------:R-:W-:Y:S01]  /*2260*/  ISETP.GE.AND P1, PT, R38, RZ, PT ;  /* 0x000000ff2600720c */ /* 0x000fe20003f26270 */
[----:B------:R-:W-:Y:S01]  /*2270*/  VIADD R38, R252, 0xffffffcc ;  /* 0xffffffccfc267836 */ /* 0x000fe20000000000 */
[C---:B------:R-:W-:Y:S01]  /*2280*/  SEL R16, R4.reuse, R35, !P5 ;  /* 0x0000002304107207 */ /* 0x040fe20006800000 */
[----:B------:R-:W-:Y:S01]  /*2290*/  @!P2 IMAD.MOV R69, RZ, RZ, -R69 ;  /* 0x000000ffff45a224 */ /* 0x000fe200078e0a45 */
[----:B------:R-:W-:Y:S01]  /*22a0*/  LEA.HI.X.SX32 R35, R3, UR15, 0x2, P0 ;  /* 0x0000000f03237c11 */ /* 0x000fe200080f16ff */
[----:B------:R-:W-:Y:S01]  /*22b0*/  IMAD R3, R13, UR4, RZ ;  /* 0x000000040d037c24 */ /* 0x000fe2000f8e02ff */
[----:B------:R-:W-:Y:S01]  /*22c0*/  SEL R17, R4, R17, !P5 ;  /* 0x0000001104117207 */ /* 0x000fe20006800000 */
[----:B------:R-:W-:Y:S01]  /*22d0*/  IMAD R13, R29, UR4, RZ ;  /* 0x000000041d0d7c24 */ /* 0x000fe2000f8e02ff */
[----:B------:R-:W-:Y:S01]  /*22e0*/  @!P6 IADD3 R6, PT, PT, -R6, RZ, RZ ;  /* 0x000000ff0606e210 */ /* 0x000fe20007ffe1ff */
[----:B------:R-:W-:Y:S01]  /*22f0*/  IMAD R16, R16, UR4, RZ ;  /* 0x0000000410107c24 */ /* 0x000fe2000f8e02ff */
[----:B------:R-:W-:-:S02]  /*2300*/  SEL R20, R4, R43, !P5 ;  /* 0x0000002b04147207 */ /* 0x000fc40006800000 */
[----:B------:R-:W-:Y:S01]  /*2310*/  LEA R78, P3, R5, R139, 0x2 ;  /* 0x0000008b054e7211 */ /* 0x000fe200078610ff */
[----:B------:R-:W-:Y:S01]  /*2320*/  @!P1 IMAD.MOV R65, RZ, RZ, -R65 ;  /* 0x000000ffff419224 */ /* 0x000fe200078e0a41 */
[----:B------:R-:W-:Y:S01]  /*2330*/  SEL R12, R4, R27, !P5 ;  /* 0x0000001b040c7207 */ /* 0x000fe20006800000 */
[----:B------:R-:W-:Y:S01]  /*2340*/  IMAD R20, R20, UR4, RZ ;  /* 0x0000000414147c24 */ /* 0x000fe2000f8e02ff */
[C---:B------:R-:W-:Y:S02]  /*2350*/  SEL R11, R4.reuse, R11, !P5 ;  /* 0x0000000b040b7207 */ /* 0x040fe40006800000 */
[----:B------:R-:W-:Y:S01]  /*2360*/  SEL R21, R4, R21, !P5 ;  /* 0x0000001504157207 */ /* 0x000fe20006800000 */
[----:B------:R-:W-:Y:S01]  /*2370*/  IMAD R12, R12, UR4, RZ ;  /* 0x000000040c0c7c24 */ /* 0x000fe2000f8e02ff */
[----:B------:R-:W-:Y:S02]  /*2380*/  SEL R25, R4, R25, !P5 ;  /* 0x0000001904197207 */ /* 0x000fe40006800000 */
[----:B------:R-:W-:Y:S01]  /*2390*/  SEL R52, R2, R6, !P4 ;  /* 0x0000000602347207 */ /* 0x000fe20006000000 */
[----:B------:R-:W-:Y:S01]  /*23a0*/  IMAD R6, R17, UR4, RZ ;  /* 0x0000000411067c24 */ /* 0x000fe2000f8e02ff */
[C---:B------:R-:W-:Y:S01]  /*23b0*/  SEL R14, R4.reuse, R31, !P5 ;  /* 0x0000001f040e7207 */ /* 0x040fe20006800000 */
[----:B------:R-:W-:Y:S01]  /*23c0*/  IMAD R2, R11, UR4, RZ ;  /* 0x000000040b027c24 */ /* 0x000fe2000f8e02ff */
[----:B------:R-:W-:Y:S01]  /*23d0*/  LEA.HI.X.SX32 R79, R5, R35, 0x2, P3 ;  /* 0x00000023054f7211 */ /* 0x000fe200018f16ff */
[----:B------:R-:W-:Y:S01]  /*23e0*/  IMAD R11, R25, UR4, RZ ;  /* 0x00000004190b7c24 */ /* 0x000fe2000f8e02ff */
[----:B------:R-:W-:Y:S01]  /*23f0*/  SEL R8, R4, R19, !P5 ;  /* 0x0000001304087207 */ /* 0x000fe20006800000 */
[----:B------:R-:W-:Y:S01]  /*2400*/  IMAD R14, R14, UR4, RZ ;  /* 0x000000040e0e7c24 */ /* 0x000fe2000f8e02ff */
[----:B------:R-:W-:-:S02]  /*2410*/  SEL R27, R4, R57, !P5 ;  /* 0x00000039041b7207 */ /* 0x000fc40006800000 */
[----:B------:R-:W-:Y:S01]  /*2420*/  LEA R248, P3, R13, R139, 0x2 ;  /* 0x0000008b0df87211 */ /* 0x000fe200078610ff */
[----:B------:R-:W-:Y:S01]  /*2430*/  IMAD R8, R8, UR4, RZ ;  /* 0x0000000408087c24 */ /* 0x000fe2000f8e02ff */
[C---:B------:R-:W-:Y:S01]  /*2440*/  SEL R19, R4.reuse, R41, !P5 ;  /* 0x0000002904137207 */ /* 0x040fe20006800000 */
[----:B------:R-:W-:Y:S01]  /*2450*/  IMAD R27, R27, UR4, RZ ;  /* 0x000000041b1b7c24 */ /* 0x000fe2000f8e02ff */
[C---:B------:R-:W-:Y:S01]  /*2460*/  SEL R30, R4.reuse, R9, !P5 ;  /* 0x00000009041e7207 */ /* 0x040fe20006800000 */
[----:B------:R-:W-:Y:S01]  /*2470*/  IMAD R9, R21, UR4, RZ ;  /* 0x0000000415097c24 */ /* 0x000fe2000f8e02ff */
[----:B------:R-:W-:Y:S01]  /*2480*/  LEA R82, P2, R3, R139, 0x2 ;  /* 0x0000008b03527211 */ /* 0x000fe200078410ff */
[----:B------:R-:W-:Y:S01]  /*2490*/  IMAD R19, R19, UR4, RZ ;  /* 0x0000000413137c24 */ /* 0x000fe2000f8e02ff */
[----:B------:R-:W-:Y:S01]  /*24a0*/  SEL R10, R4, R23, !P5 ;  /* 0x00000017040a7207 */ /* 0x000fe20006800000 */
[----:B------:R-:W-:Y:S01]  /*24b0*/  IMAD R30, R30, UR4, RZ ;  /* 0x000000041e1e7c24 */ /* 0x000fe2000f8e02ff */
[----:B------:R-:W-:-:S02]  /*24c0*/  SEL R18, R4, R39, !P5 ;  /* 0x0000002704127207 */ /* 0x000fc40006800000 */
[----:B------:R-:W-:Y:S01]  /*24d0*/  SEL R45, R4, R45, !P5 ;  /* 0x0000002d042d7207 */ /* 0x000fe20006800000 */
[----:B------:R-:W-:Y:S01]  /*24e0*/  IMAD R10, R10, UR4, RZ ;  /* 0x000000040a0a7c24 */ /* 0x000fe2000f8e02ff */
[----:B------:R-:W-:Y:S01]  /*24f0*/  LEA R74, P4, R6, R139, 0x2 ;  /* 0x0000008b064a7211 */ /* 0x000fe200078810ff */
[----:B------:R-:W-:Y:S01]  /*2500*/  IMAD R18, R18, UR4, RZ ;  /* 0x0000000412127c24 */ /* 0x000fe2000f8e02ff */
[----:B------:R-:W-:Y:S01]  /*2510*/  LEA.HI.X.SX32 R249, R13, R35, 0x2, P3 ;  /* 0x000000230df97211 */ /* 0x000fe200018f16ff */
[----:B------:R-:W-:Y:S01]  /*2520*/  IMAD R21, R45, UR4, RZ ;  /* 0x000000042d157c24 */ /* 0x000fe2000f8e02ff */
[----:B------:R-:W-:Y:S02]  /*2530*/  SEL R34, R4, R69, !P5 ;  /* 0x0000004504227207 */ /* 0x000fe40006800000 */
[----:B------:R-:W-:Y:S02]  /*2540*/  LEA.HI.X.SX32 R83, R3, R35, 0x2, P2 ;  /* 0x0000002303537211 */ /* 0x000fe400010f16ff */
[----:B------:R-:W-:Y:S01]  /*2550*/  LEA R234, P3, R20, R139, 0x2 ;  /* 0x0000008b14ea7211 */ /* 0x000fe200078610ff */
[----:B------:R-:W-:Y:S01]  /*2560*/  IMAD R34, R34, UR4, RZ ;  /* 0x0000000422227c24 */ /* 0x000fe2000f8e02ff */
[----:B------:R-:W-:-:S02]  /*2570*/  SEL R26, R4, R55, !P5 ;  /* 0x00000037041a7207 */ /* 0x000fc40006800000 */
[----:B------:R-:W-:Y:S02]  /*2580*/  LEA R250, P2, R12, R139, 0x2 ;  /* 0x0000008b0cfa7211 */ /* 0x000fe400078410ff */
[----:B------:R-:W-:Y:S01]  /*2590*/  SEL R33, R4, R33, !P5 ;  /* 0x0000002104217207 */ /* 0x000fe20006800000 */
[----:B------:R-:W-:Y:S01]  /*25a0*/  IMAD R26, R26, UR4, RZ ;  /* 0x000000041a1a7c24 */ /* 0x000fe2000f8e02ff */
[C---:B------:R-:W-:Y:S02]  /*25b0*/  SEL R37, R4.reuse, R37, !P5 ;  /* 0x0000002504257207 */ /* 0x040fe40006800000 */
[----:B------:R-:W-:Y:S01]  /*25c0*/  SEL R23, R4, R49, !P5 ;  /* 0x0000003104177207 */ /* 0x000fe20006800000 */
[----:B------:R-:W-:Y:S01]  /*25d0*/  IMAD R15, R33, UR4, RZ ;  /* 0x00000004210f7c24 */ /* 0x000fe2000f8e02ff */
[-C--:B------:R-:W-:Y:S01]  /*25e0*/  LEA R86, P0, R2, R139.reuse, 0x2 ;  /* 0x0000008b02567211 */ /* 0x080fe200078010ff */
[----:B------:R-:W-:Y:S01]  /*25f0*/  IMAD R17, R37, UR4, RZ ;  /* 0x0000000425117c24 */ /* 0x000fe2000f8e02ff */
[----:B------:R-:W-:Y:S01]  /*2600*/  LEA R80, P6, R9, R139, 0x2 ;  /* 0x0000008b09507211 */ /* 0x000fe200078c10ff */
[----:B------:R-:W-:Y:S01]  /*2610*/  IMAD R23, R23, UR4, RZ ;  /* 0x0000000417177c24 */ /* 0x000fe2000f8e02ff */
[----:B------:R-:W-:-:S02]  /*2620*/  SEL R53, R4, R53, !P5 ;  /* 0x0000003504357207 */ /* 0x000fc40006800000 */
[----:B------:R-:W-:Y:S02]  /*2630*/  LEA R72, P1, R11, R139, 0x2 ;  /* 0x0000008b0b487211 */ /* 0x000fe400078210ff */
[----:B------:R-:W-:Y:S01]  /*2640*/  LEA.HI.X.SX32 R75, R6, R35, 0x2, P4 ;  /* 0x00000023064b7211 */ /* 0x000fe200020f16ff */
[----:B------:R-:W-:Y:S01]  /*2650*/  IMAD R25, R53, UR4, RZ ;  /* 0x0000000435197c24 */ /* 0x000fe2000f8e02ff */
[----:B------:R-:W-:Y:S02]  /*2660*/  SEL R28, R4, R59, !P5 ;  /* 0x0000003b041c7207 */ /* 0x000fe40006800000 */
[----:B------:R-:W-:Y:S02]  /*2670*/  LEA R246, P4, R14, R139, 0x2 ;  /* 0x0000008b0ef67211 */ /* 0x000fe400078810ff */
[----:B------:R-:W-:Y:S01]  /*2680*/  LEA.HI.X.SX32 R235, R20, R35, 0x2, P3 ;  /* 0x0000002314eb7211 */ /* 0x000fe200018f16ff */
[----:B------:R-:W-:Y:S01]  /*2690*/  IMAD R28, R28, UR4, RZ ;  /* 0x000000041c1c7c24 */ /* 0x000fe2000f8e02ff */
[----:B------:R-:W-:-:S02]  /*26a0*/  SEL R22, R4, R47, !P5 ;  /* 0x0000002f04167207 */ /* 0x000fc40006800000 */
[C---:B------:R-:W-:Y:S02]  /*26b0*/  SEL R24, R4.reuse, R51, !P5 ;  /* 0x0000003304187207 */ /* 0x040fe40006800000 */
[----:B------:R-:W-:Y:S01]  /*26c0*/  SEL R61, R4, R61, !P5 ;  /* 0x0000003d043d7207 */ /* 0x000fe20006800000 */
[----:B------:R-:W-:Y:S01]  /*26d0*/  IMAD R22, R22, UR4, RZ ;  /* 0x0000000416167c24 */ /* 0x000fe2000f8e02ff */
[----:B------:R-:W-:Y:S01]  /*26e0*/  SEL R31, R4, R63, !P5 ;  /* 0x0000003f041f7207 */ /* 0x000fe20006800000 */
[----:B------:R-:W-:Y:S01]  /*26f0*/  IMAD R24, R24, UR4, RZ ;  /* 0x0000000418187c24 */ /* 0x000fe2000f8e02ff */
[C---:B------:R-:W-:Y:S01]  /*2700*/  SEL R32, R4.reuse, R65, !P5 ;  /* 0x0000004104207207 */ /* 0x040fe20006800000 */
[----:B------:R-:W-:Y:S01]  /*2710*/  IMAD R29, R61, UR4, RZ ;  /* 0x000000043d1d7c24 */ /* 0x000fe2000f8e02ff */
[----:B------:R-:W-:Y:S01]  /*2720*/  SEL R67, R4, R67, !P5 ;  /* 0x0000004304437207 */ /* 0x000fe20006800000 */
[----:B------:R-:W-:Y:S01]  /*2730*/  IMAD R31, R31, UR4, RZ ;  /* 0x000000041f1f7c24 */ /* 0x000fe2000f8e02ff */
[----:B------:R-:W-:Y:S01]  /*2740*/  LEA.HI.X.SX32 R251, R12, R35, 0x2, P2 ;  /* 0x000000230cfb7211 */ /* 0x000fe200010f16ff */
[----:B------:R-:W-:Y:S01]  /*2750*/  IMAD R32, R32, UR4, RZ ;  /* 0x0000000420207c24 */ /* 0x000fe2000f8e02ff */
[----:B------:R-:W-:Y:S01]  /*2760*/  LEA R220, P3, R27, R139, 0x2 ;  /* 0x0000008b1bdc7211 */ /* 0x000fe200078610ff */
[----:B------:R-:W-:Y:S01]  /*2770*/  IMAD R33, R67, UR4, RZ ;  /* 0x0000000443217c24 */ /* 0x000fe2000f8e02ff */
[----:B------:R-:W-:-:S02]  /*2780*/  SEL R4, R4, R71, !P5 ;  /* 0x0000004704047207 */ /* 0x000fc40006800000 */
[-C--:B------:R-:W-:Y:S01]  /*2790*/  LEA.HI.X.SX32 R87, R2, R35.reuse, 0x2, P0 ;  /* 0x0000002302577211 */ /* 0x080fe200000f16ff */
[----:B------:R-:W-:Y:S01]  /*27a0*/  VIADD R2, R252, 0xffffffce ;  /* 0xffffffcefc027836 */ /* 0x000fe20000000000 */
[----:B------:R-:W-:Y:S01]  /*27b0*/  LEA.HI.X.SX32 R81, R9, R35, 0x2, P6 ;  /* 0x0000002309517211 */ /* 0x000fe200030f16ff */
[----:B------:R-:W-:Y:S01]  /*27c0*/  IMAD R4, R4, UR4, RZ ;  /* 0x0000000404047c24 */ /* 0x000fe2000f8e02ff */
[-C--:B------:R-:W-:Y:S01]  /*27d0*/  LEA R236, P2, R19, R139.reuse, 0x2 ;  /* 0x0000008b13ec7211 */ /* 0x080fe200078410ff */
[----:B------:R-:W1:Y:S01]  /*27e0*/  LDCU UR4, c[0x0][0x3a4] ;  /* 0x00007480ff0477ac */ /* 0x000e620008000800 */
[-C--:B------:R-:W-:Y:S01]  /*27f0*/  LEA R84, P5, R8, R139.reuse, 0x2 ;  /* 0x0000008b08547211 */ /* 0x080fe200078a10ff */
[----:B------:R3:W-:Y:S01]  /*2800*/  STL.64 [R1+0x40], R86 ;  /* 0x0000405601007387 */ /* 0x0007e20000100a00 */
[-C--:B------:R-:W-:Y:S02]  /*2810*/  LEA R76, P0, R10, R139.reuse, 0x2 ;  /* 0x0000008b0a4c7211 */ /* 0x080fe400078010ff */
[----:B------:R-:W-:Y:S01]  /*2820*/  LEA R242, P6, R16, R139, 0x2 ;  /* 0x0000008b10f27211 */ /* 0x000fe200078c10ff */
[----:B------:R3:W-:Y:S01]  /*2830*/  STL.64 [R1+0x38], R82 ;  /* 0x0000385201007387 */ /* 0x0007e20000100a00 */
[----:B------:R-:W-:Y:S01]  /*2840*/  LEA.HI.X.SX32 R73, R11, R35, 0x2, P1 ;  /* 0x000000230b497211 */ /* 0x000fe200008f16ff */
[----:B------:R-:W-:Y:S01]  /*2850*/  IMAD.SHL.U32 R11, R7, 0x100, RZ ;  /* 0x00000100070b7824 */ /* 0x000fe200078e00ff */
[----:B------:R-:W-:Y:S01]  /*2860*/  LEA R238, P1, R18, R139, 0x2 ;  /* 0x0000008b12ee7211 */ /* 0x000fe200078210ff */
[----:B------:R3:W-:Y:S01]  /*2870*/  STL.64 [R1+0x30], R78 ;  /* 0x0000304e01007387 */ /* 0x0007e20000100a00 */
[----:B------:R-:W-:-:S02]  /*2880*/  LEA.HI.X.SX32 R247, R14, R35, 0x2, P4 ;  /* 0x000000230ef77211 */ /* 0x000fc400020f16ff */
[----:B------:R-:W-:Y:S01]  /*2890*/  LEA R232, P4, R21, R139, 0x2 ;  /* 0x0000008b15e87211 */ /* 0x000fe200078810ff */
[----:B------:R3:W-:Y:S01]  /*28a0*/  STL.64 [R1+0x28], R74 ;  /* 0x0000284a01007387 */ /* 0x0007e20000100a00 */
[-C--:B------:R-:W-:Y:S02]  /*28b0*/  LEA.HI.X.SX32 R221, R27, R35.reuse, 0x2, P3 ;  /* 0x000000231bdd7211 */ /* 0x080fe400018f16ff */
[----:B------:R-:W-:Y:S02]  /*28c0*/  LEA.HI.X.SX32 R237, R19, R35, 0x2, P2 ;  /* 0x0000002313ed7211 */ /* 0x000fe400010f16ff */
[----:B------:R-:W-:Y:S02]  /*28d0*/  LEA R140, P3, R34, R139, 0x2 ;  /* 0x0000008b228c7211 */ /* 0x000fe400078610ff */
[-C--:B------:R-:W-:Y:S02]  /*28e0*/  LEA.HI.X.SX32 R85, R8, R35.reuse, 0x2, P5 ;  /* 0x0000002308557211 */ /* 0x080fe400028f16ff */
[-C--:B------:R-:W-:Y:S01]  /*28f0*/  LEA.HI.X.SX32 R77, R10, R35.reuse, 0x2, P0 ;  /* 0x000000230a4d7211 */ /* 0x080fe200000f16ff */
[----:B------:R-:W-:Y:S01]  /*2900*/  VIADD R10, R252, 0xffffffe6 ;  /* 0xffffffe6fc0a7836 */ /* 0x000fe20000000000 */
[----:B------:R-:W-:Y:S01]  /*2910*/  LEA.HI.X.SX32 R243, R16, R35, 0x2, P6 ;  /* 0x0000002310f37211 */ /* 0x000fe200030f16ff */
[----:B------:R3:W-:Y:S01]  /*2920*/  STL.64 [R1+0x20], R84 ;  /* 0x0000205401007387 */ /* 0x0007e20000100a00 */
[----:B------:R-:W-:-:S02]  /*2930*/  LEA R222, P2, R26, R139, 0x2 ;  /* 0x0000008b1ade7211 */ /* 0x000fc400078410ff */
[-C--:B------:R-:W-:Y:S01]  /*2940*/  LEA R244, P5, R15, R139.reuse, 0x2 ;  /* 0x0000008b0ff47211 */ /* 0x080fe200078a10ff */
[----:B------:R3:W-:Y:S01]  /*2950*/  STL.64 [R1+0x18], R80 ;  /* 0x0000185001007387 */ /* 0x0007e20000100a00 */
[-C--:B------:R-:W-:Y:S02]  /*2960*/  LEA R240, P0, R17, R139.reuse, 0x2 ;  /* 0x0000008b11f07211 */ /* 0x080fe400078010ff */
[----:B------:R-:W-:Y:S01]  /*2970*/  LEA R228, P6, R23, R139, 0x2 ;  /* 0x0000008b17e47211 */ /* 0x000fe200078c10ff */
[----:B------:R3:W-:Y:S01]  /*2980*/  STL.64 [R1+0x10], R76 ;  /* 0x0000104c01007387 */ /* 0x0007e20000100a00 */
[----:B------:R-:W-:Y:S02]  /*2990*/  LEA.HI.X.SX32 R239, R18, R35, 0x2, P1 ;  /* 0x0000002312ef7211 */ /* 0x000fe400008f16ff */
[----:B------:R-:W-:Y:S01]  /*29a0*/  LEA R224, P1, R25, R139, 0x2 ;  /* 0x0000008b19e07211 */ /* 0x000fe200078210ff */
[----:B------:R3:W-:Y:S01]  /*29b0*/  STL.64 [R1], R72 ;  /* 0x0000004801007387 */ /* 0x0007e20000100a00 */
[----:B------:R-:W-:-:S02]  /*29c0*/  LEA.HI.X.SX32 R233, R21, R35, 0x2, P4 ;  /* 0x0000002315e97211 */ /* 0x000fc400020f16ff */
[----:B------:R-:W-:Y:S02]  /*29d0*/  LEA R218, P4, R28, R139, 0x2 ;  /* 0x0000008b1cda7211 */ /* 0x000fe400078810ff */
[-C--:B------:R-:W-:Y:S02]  /*29e0*/  LEA.HI.X.SX32 R141, R34, R35.reuse, 0x2, P3 ;  /* 0x00000023228d7211 */ /* 0x080fe400018f16ff */
[-C--:B------:R-:W-:Y:S02]  /*29f0*/  LEA.HI.X.SX32 R223, R26, R35.reuse, 0x2, P2 ;  /* 0x000000231adf7211 */ /* 0x080fe400010f16ff */
[----:B------:R-:W-:Y:S01]  /*2a00*/  ISETP.GE.U32.AND P3, PT, R2, 0x7fffff8f, PT ;  /* 0x7fffff8f0200780c */ /* 0x000fe20003f66070 */
[----:B------:R-:W-:Y:S01]  /*2a10*/  VIADD R2, R252, 0xffffffc9 ;  /* 0xffffffc9fc027836 */ /* 0x000fe20000000000 */
[-C--:B------:R-:W-:Y:S02]  /*2a20*/  LEA.HI.X.SX32 R245, R15, R35.reuse, 0x2, P5 ;  /* 0x000000230ff57211 */ /* 0x080fe400028f16ff */
[----:B------:R-:W-:-:S02]  /*2a30*/  LEA.HI.X.SX32 R241, R17, R35, 0x2, P0 ;  /* 0x0000002311f17211 */ /* 0x000fc400000f16ff */
[----:B------:R-:W-:Y:S02]  /*2a40*/  LEA.HI.X.SX32 R229, R23, R35, 0x2, P6 ;  /* 0x0000002317e57211 */ /* 0x000fe400030f16ff */
[-C--:B------:R-:W-:Y:S02]  /*2a50*/  LEA R142, P2, R33, R139.reuse, 0x2 ;  /* 0x0000008b218e7211 */ /* 0x080fe400078410ff */
[-C--:B------:R-:W-:Y:S02]  /*2a60*/  LEA R230, P5, R22, R139.reuse, 0x2 ;  /* 0x0000008b16e67211 */ /* 0x080fe400078a10ff */
[-C--:B------:R-:W-:Y:S02]  /*2a70*/  LEA R226, P0, R24, R139.reuse, 0x2 ;  /* 0x0000008b18e27211 */ /* 0x080fe400078010ff */
[----:B------:R-:W-:Y:S02]  /*2a80*/  LEA R214, P6, R30, R139, 0x2 ;  /* 0x0000008b1ed67211 */ /* 0x000fe400078c10ff */
[----:B------:R-:W-:-:S02]  /*2a90*/  LEA.HI.X.SX32 R225, R25, R35, 0x2, P1 ;  /* 0x0000002319e17211 */ /* 0x000fc400008f16ff */
[----:B------:R-:W-:Y:S02]  /*2aa0*/  LEA R164, P1, R32, R139, 0x2 ;  /* 0x0000008b20a47211 */ /* 0x000fe400078210ff */
[----:B------:R-:W-:Y:S02]  /*2ab0*/  LEA.HI.X.SX32 R219, R28, R35, 0x2, P4 ;  /* 0x000000231cdb7211 */ /* 0x000fe400020f16ff */
[----:B------:R-:W-:Y:S02]  /*2ac0*/  LEA R138, P4, R4, R139, 0x2 ;  /* 0x0000008b048a7211 */ /* 0x000fe400078810ff */
[----:B------:R-:W-:Y:S02]  /*2ad0*/  IADD3 R3, PT, PT, R252, -0x38, RZ ;  /* 0xffffffc8fc037810 */ /* 0x000fe40007ffe0ff */
[-C--:B------:R-:W-:Y:S02]  /*2ae0*/  LEA.HI.X.SX32 R143, R33, R35.reuse, 0x2, P2 ;  /* 0x00000023218f7211 */ /* 0x080fe400010f16ff */
[----:B------:R-:W-:-:S02]  /*2af0*/  LEA.HI.X.SX32 R231, R22, R35, 0x2, P5 ;  /* 0x0000002316e77211 */ /* 0x000fc400028f16ff */
[-C--:B------:R-:W-:Y:S02]  /*2b00*/  LEA.HI.X.SX32 R227, R24, R35.reuse, 0x2, P0 ;  /* 0x0000002318e37211 */ /* 0x080fe400000f16ff */
[----:B------:R-:W-:Y:S02]  /*2b10*/  LEA.HI.X.SX32 R215, R30, R35, 0x2, P6 ;  /* 0x000000231ed77211 */ /* 0x000fe400030f16ff */
[----:B------:R-:W-:Y:S01]  /*2b20*/  ISETP.GE.U32.AND P2, PT, R2, 0x7fffff8a, PT ;  /* 0x7fffff8a0200780c */ /* 0x000fe20003f46070 */
[----:B------:R-:W-:Y:S01]  /*2b30*/  VIADD R2, R252, 0xffffffcb ;  /* 0xffffffcbfc027836 */ /* 0x000fe20000000000 */
[-C--:B------:R-:W-:Y:S02]  /*2b40*/  LEA R216, P5, R29, R139.reuse, 0x2 ;  /* 0x0000008b1dd87211 */ /* 0x080fe400078a10ff */
[----:B------:R-:W-:Y:S02]  /*2b50*/  LEA R212, P0, R31, R139, 0x2 ;  /* 0x0000008b1fd47211 */ /* 0x000fe400078010ff */
[----:B------:R-:W-:-:S02]  /*2b60*/  LEA.HI.X.SX32 R165, R32, R35, 0x2, P1 ;  /* 0x0000002320a57211 */ /* 0x000fc400008f16ff */
[----:B------:R-:W-:Y:S02]  /*2b70*/  ISETP.GE.U32.AND P6, PT, R38, 0x7fffff8d, PT ;  /* 0x7fffff8d2600780c */ /* 0x000fe40003fc6070 */
[----:B------:R-:W-:Y:S01]  /*2b80*/  LEA.HI.X.SX32 R139, R4, R35, 0x2, P4 ;  /* 0x00000023048b7211 */ /* 0x000fe200020f16ff */
[C---:B------:R-:W-:Y:S01]  /*2b90*/  VIADD R4, R252.reuse, 0xffffffcf ;  /* 0xffffffcffc047836 */ /* 0x040fe20000000000 */
[----:B------:R-:W-:Y:S01]  /*2ba0*/  ISETP.GE.U32.AND P1, PT, R3, 0x7fffff89, PT ;  /* 0x7fffff890300780c */ /* 0x000fe20003f26070 */
[----:B------:R-:W-:Y:S01]  /*2bb0*/  VIADD R3, R252, 0xffffffc4 ;  /* 0xffffffc4fc037836 */ /* 0x000fe20000000000 */
[----:B------:R-:W-:Y:S02]  /*2bc0*/  ISETP.GE.U32.AND P4, PT, R36, 0x7fffff8e, PT ;  /* 0x7fffff8e2400780c */ /* 0x000fe40003f86070 */
[----:B------:R-:W-:Y:S02]  /*2bd0*/  SEL R12, RZ, 0x1, P6 ;  /* 0x00000001ff0c7807 */ /* 0x000fe40003000000 */
[----:B------:R-:W-:-:S02]  /*2be0*/  ISETP.GE.U32.AND P6, PT, R2, 0x7fffff8c, PT ;  /* 0x7fffff8c0200780c */ /* 0x000fc40003fc6070 */
[C---:B------:R-:W-:Y:S02]  /*2bf0*/  IADD3 R2, PT, PT, R252.reuse, -0x3b, RZ ;  /* 0xffffffc5fc027810 */ /* 0x040fe40007ffe0ff */
[----:B------:R-:W-:Y:S02]  /*2c00*/  SEL R15, RZ, 0x1fffe, P4 ;  /* 0x0001fffeff0f7807 */ /* 0x000fe40002000000 */
[----:B------:R-:W-:Y:S02]  /*2c10*/  LEA.HI.X.SX32 R217, R29, R35, 0x2, P5 ;  /* 0x000000231dd97211 */ /* 0x000fe400028f16ff */
[----:B------:R-:W-:Y:S01]  /*2c20*/  ISETP.GE.U32.AND P4, PT, R3, 0x7fffff85, PT ;  /* 0x7fffff850300780c */ /* 0x000fe20003f86070 */
[----:B------:R-:W-:Y:S01]  /*2c30*/  VIADD R3, R252, 0xffffffc7 ;  /* 0xffffffc7fc037836 */ /* 0x000fe20000000000 */
[----:B------:R-:W-:Y:S01]  /*2c40*/  ISETP.GE.U32.AND P5, PT, R4, 0x7fffff90, PT ;  /* 0x7fffff900400780c */ /* 0x000fe20003fa6070 */
[----:B------:R-:W-:Y:S01]  /*2c50*/  VIADD R4, R252, 0xffffffca ;  /* 0xffffffcafc047836 */ /* 0x000fe20000000000 */
[----:B------:R-:W-:-:S02]  /*2c60*/  SEL R6, RZ, 0x4, P3 ;  /* 0x00000004ff067807 */ /* 0x000fc40001800000 */
[----:B------:R-:W-:Y:S01]  /*2c70*/  ISETP.GE.U32.AND P3, PT, R2, 0x7fffff86, PT ;  /* 0x7fffff860200780c */ /* 0x000fe20003f66070 */
[C---:B------:R-:W-:Y:S01]  /*2c80*/  VIADD R2, R252.reuse, 0xffffffc1 ;  /* 0xffffffc1fc027836 */ /* 0x040fe20000000000 */
[----:B------:R-:W-:Y:S02]  /*2c90*/  SEL R16, RZ, 0x1, P1 ;  /* 0x00000001ff107807 */ /* 0x000fe40000800000 */
[----:B------:R-:W-:Y:S02]  /*2ca0*/  LEA.HI.X.SX32 R213, R31, R35, 0x2, P0 ;  /* 0x000000231fd57211 */ /* 0x000fe400000f16ff */
[----:B------:R-:W-:Y:S01]  /*2cb0*/  ISETP.GE.U32.AND P1, PT, R3, 0x7fffff88, PT ;  /* 0x7fffff880300780c */ /* 0x000fe20003f26070 */
[----:B------:R-:W-:Y:S01]  /*2cc0*/  VIADD R3, R252, 0xffffffc2 ;  /* 0xffffffc2fc037836 */ /* 0x000fe20000000000 */
[----:B------:R-:W-:Y:S01]  /*2cd0*/  ISETP.GE.U32.AND P0, PT, R4, 0x7fffff8b, PT ;  /* 0x7fffff8b0400780c */ /* 0x000fe20003f06070 */
[----:B------:R-:W-:Y:S01]  /*2ce0*/  VIADD R4, R252, 0xffffffc6 ;  /* 0xffffffc6fc047836 */ /* 0x000fe20000000000 */
[----:B------:R-:W-:-:S02]  /*2cf0*/  SEL R17, RZ, 0x1fffe, P2 ;  /* 0x0001fffeff117807 */ /* 0x000fc40001000000 */
[----:B------:R-:W-:Y:S02]  /*2d00*/  ISETP.GE.U32.AND P2, PT, R2, 0x7fffff82, PT ;  /* 0x7fffff820200780c */ /* 0x000fe40003f46070 */
[C---:B------:R-:W-:Y:S02]  /*2d10*/  IADD3 R2, PT, PT, R252.reuse, -0x3d, RZ ;  /* 0xffffffc3fc027810 */ /* 0x040fe40007ffe0ff */
[----:B------:R-:W-:Y:S02]  /*2d20*/  SEL R5, RZ, 0x4, P0 ;  /* 0x00000004ff057807 */ /* 0x000fe40000000000 */
[----:B------:R-:W-:Y:S01]  /*2d30*/  ISETP.GE.U32.AND P0, PT, R3, 0x7fffff83, PT ;  /* 0x7fffff830300780c */ /* 0x000fe20003f06070 */
[----:B------:R-:W-:Y:S01]  /*2d40*/  VIADD R3, R252, 0xffffffdc ;  /* 0xffffffdcfc037836 */ /* 0x000fe20000000000 */
[----:B------:R-:W-:Y:S02]  /*2d50*/  SEL R14, RZ, 0x7fff8, P6 ;  /* 0x0007fff8ff0e7807 */ /* 0x000fe40003000000 */
[----:B------:R-:W-:Y:S01]  /*2d60*/  ISETP.GE.U32.AND P6, PT, R2, 0x7fffff84, PT ;  /* 0x7fffff840200780c */ /* 0x000fe20003fc6070 */
[----:B------:R-:W-:Y:S01]  /*2d70*/  VIADD R2, R252, 0xffffffdd ;  /* 0xffffffddfc027836 */ /* 0x000fe20000000000 */
[----:B------:R-:W-:-:S02]  /*2d80*/  SEL R18, RZ, 0x1, P4 ;  /* 0x00000001ff127807 */ /* 0x000fc40002000000 */
[----:B------:R-:W-:Y:S02]  /*2d90*/  SEL R9, RZ, 0x7fff8, P5 ;  /* 0x0007fff8ff097807 */ /* 0x000fe40002800000 */
[----:B------:R-:W-:Y:S01]  /*2da0*/  ISETP.GE.U32.AND P4, PT, R3, 0x7fffff9d, PT ;  /* 0x7fffff9d0300780c */ /* 0x000fe20003f86070 */
[----:B------:R-:W-:Y:S01]  /*2db0*/  VIADD R3, R252, 0xffffffde ;  /* 0xffffffdefc037836 */ /* 0x000fe20000000000 */
[----:B------:R-:W-:Y:S02]  /*2dc0*/  ISETP.GE.U32.AND P5, PT, R4, 0x7fffff87, PT ;  /* 0x7fffff870400780c */ /* 0x000fe40003fa6070 */
[----:B------:R-:W-:Y:S02]  /*2dd0*/  SEL R19, RZ, 0x1fffe, P3 ;  /* 0x0001fffeff137807 */ /* 0x000fe40001800000 */
[----:B------:R-:W-:Y:S01]  /*2de0*/  ISETP.GE.U32.AND P3, PT, R2, 0x7fffff9e, PT ;  /* 0x7fffff9e0200780c */ /* 0x000fe20003f66070 */
[----:B------:R-:W-:Y:S01]  /*2df0*/  VIADD R2, R252, 0xffffffdf ;  /* 0xffffffdffc027836 */ /* 0x000fe20000000000 */
[----:B------:R-:W-:-:S02]  /*2e00*/  SEL R4, RZ, 0x4, P5 ;  /* 0x00000004ff047807 */ /* 0x000fc40002800000 */
[----:B------:R-:W-:Y:S02]  /*2e10*/  ISETP.GE.U32.AND P5, PT, R3, 0x7fffff9f, PT ;  /* 0x7fffff9f0300780c */ /* 0x000fe40003fa6070 */
[----:B------:R-:W-:Y:S02]  /*2e20*/  SEL R3, RZ, 0x7fff8, P1 ;  /* 0x0007fff8ff037807 */ /* 0x000fe40000800000 */
[----:B------:R-:W-:Y:S01]  /*2e30*/  ISETP.GE.U32.AND P1, PT, R2, 0x7fffffa0, PT ;  /* 0x7fffffa00200780c */ /* 0x000fe20003f26070 */
[C---:B------:R-:W-:Y:S01]  /*2e40*/  VIADD R2, R252.reuse, 0xffffffd9 ;  /* 0xffffffd9fc027836 */ /* 0x040fe20000000000 */
[----:B------:R-:W-:Y:S02]  /*2e50*/  IADD3 R8, PT, PT, R252, -0x28, RZ ;  /* 0xffffffd8fc087810 */ /* 0x000fe40007ffe0ff */
[----:B------:R-:W-:Y:S02]  /*2e60*/  SEL R20, RZ, 0x4, P0 ;  /* 0x00000004ff147807 */ /* 0x000fe40000000000 */
[----:B------:R-:W-:Y:S01]  /*2e70*/  ISETP.GE.U32.AND P0, PT, R2, 0x7fffff9a, PT ;  /* 0x7fffff9a0200780c */ /* 0x000fe20003f06070 */
[----:B------:R-:W-:Y:S01]  /*2e80*/  VIADD R2, R252, 0xffffffdb ;  /* 0xffffffdbfc027836 */ /* 0x000fe20000000000 */
[----:B------:R-:W-:-:S02]  /*2e90*/  SEL R23, RZ, 0x1fffe, P2 ;  /* 0x0001fffeff177807 */ /* 0x000fc40001000000 */
[----:B------:R-:W-:Y:S01]  /*2ea0*/  ISETP.GE.U32.AND P2, PT, R8, 0x7fffff99, PT ;  /* 0x7fffff990800780c */ /* 0x000fe20003f46070 */
[----:B------:R-:W-:Y:S01]  /*2eb0*/  VIADD R8, R252, 0xffffffda ;  /* 0xffffffdafc087836 */ /* 0x000fe20000000000 */
[----:B------:R-:W-:Y:S02]  /*2ec0*/  SEL R24, RZ, 0x1, P4 ;  /* 0x00000001ff187807 */ /* 0x000fe40002000000 */
[----:B------:R-:W-:Y:S02]  /*2ed0*/  ISETP.GE.U32.AND P4, PT, R2, 0x7fffff9c, PT ;  /* 0x7fffff9c0200780c */ /* 0x000fe40003f86070 */
[----:B------:R-:W-:Y:S02]  /*2ee0*/  SEL R21, RZ, 0x7fff8, P6 ;  /* 0x0007fff8ff157807 */ /* 0x000fe40003000000 */
[----:B------:R-:W-:Y:S02]  /*2ef0*/  IADD3 R2, PT, PT, R252, -0x2b, RZ ;  /* 0xffffffd5fc027810 */ /* 0x000fe40007ffe0ff */
[----:B------:R-:W-:Y:S01]  /*2f00*/  ISETP.GE.U32.AND P6, PT, R8, 0x7fffff9b, PT ;  /* 0x7fffff9b0800780c */ /* 0x000fe20003fc6070 */
[----:B------:R-:W-:Y:S01]  /*2f10*/  VIADD R8, R252, 0xffffffd4 ;  /* 0xffffffd4fc087836 */ /* 0x000fe20000000000 */
[----:B------:R-:W-:-:S02]  /*2f20*/  SEL R22, RZ, 0x4, P5 ;  /* 0x00000004ff167807 */ /* 0x000fc40002800000 */
[----:B------:R-:W-:Y:S01]  /*2f30*/  ISETP.GE.U32.AND P5, PT, R2, 0x7fffff96, PT ;  /* 0x7fffff960200780c */ /* 0x000fe20003fa6070 */
[----:B------:R-:W-:Y:S01]  /*2f40*/  VIADD R2, R252, 0xffffffd7 ;  /* 0xffffffd7fc027836 */ /* 0x000fe20000000000 */
[----:B------:R-:W-:Y:S02]  /*2f50*/  SEL R27, RZ, 0x1fffe, P3 ;  /* 0x0001fffeff1b7807 */ /* 0x000fe40001800000 */
[----:B------:R-:W-:Y:S01]  /*2f60*/  ISETP.GE.U32.AND P3, PT, R8, 0x7fffff95, PT ;  /* 0x7fffff950800780c */ /* 0x000fe20003f66070 */
[----:B------:R-:W-:Y:S01]  /*2f70*/  VIADD R8, R252, 0xffffffd6 ;  /* 0xffffffd6fc087836 */ /* 0x000fe20000000000 */
[----:B------:R-:W-:Y:S02]  /*2f80*/  SEL R28, RZ, 0x1, P2 ;  /* 0x00000001ff1c7807 */ /* 0x000fe40001000000 */
        /* <DEDUP_REMOVED lines=9> */
[----:B------:R-:W-:Y:S02]  /*3020*/  ISETP.GE.U32.AND P0, PT, R8, 0x7fffff91, PT ;  /* 0x7fffff910800780c */ /* 0x000fe40003f06070 */
[----:B------:R-:W-:-:S02]  /*3030*/  IADD3 R8, PT, PT, R252, -0x2e, RZ ;  /* 0xffffffd2fc087810 */ /* 0x000fc40007ffe0ff */
[----:B------:R-:W-:Y:S02]  /*3040*/  SEL R32, RZ, 0x1, P3 ;  /* 0x00000001ff207807 */ /* 0x000fe40001800000 */
[----:B------:R-:W-:Y:S01]  /*3050*/  ISETP.GE.U32.AND P3, PT, R2, 0x7fffff94, PT ;  /* 0x7fffff940200780c */ /* 0x000fe20003f66070 */
[----:B------:R-:W-:Y:S01]  /*3060*/  VIADD R2, R252, 0xffffffed ;  /* 0xffffffedfc027836 */ /* 0x000fe20000000000 */
[----:B------:R-:W-:Y:S02]  /*3070*/  SEL R29, RZ, 0x7fff8, P4 ;  /* 0x0007fff8ff1d7807 */ /* 0x000fe40002000000 */
[----:B------:R-:W-:Y:S01]  /*3080*/  ISETP.GE.U32.AND P4, PT, R8, 0x7fffff93, PT ;  /* 0x7fffff930800780c */ /* 0x000fe20003f86070 */
[----:B------:R-:W-:Y:S01]  /*3090*/  VIADD R8, R252, 0xffffffec ;  /* 0xffffffecfc087836 */ /* 0x000fe20000000000 */
[----:B------:R-:W-:Y:S02]  /*30a0*/  SEL R30, RZ, 0x4, P1 ;  /* 0x00000004ff1e7807 */ /* 0x000fe40000800000 */
[----:B------:R-:W-:-:S02]  /*30b0*/  ISETP.GE.U32.AND P1, PT, R2, 0x7fffffae, PT ;  /* 0x7fffffae0200780c */ /* 0x000fc40003f26070 */
[----:B------:R-:W-:Y:S02]  /*30c0*/  SEL R35, RZ, 0x1fffe, P5 ;  /* 0x0001fffeff237807 */ /* 0x000fe40002800000 */
[----:B------:R-:W-:Y:S02]  /*30d0*/  IADD3 R2, PT, PT, R252, -0x11, RZ ;  /* 0xffffffeffc027810 */ /* 0x000fe40007ffe0ff */
        /* <DEDUP_REMOVED lines=33> */
[----:B--2---:R-:W-:Y:S02]  /*32f0*/  SEL R42, RZ, 0x4, P3 ;  /* 0x00000004ff2a7807 */ /* 0x004fe40001800000 */
[----:B------:R-:W-:Y:S01]  /*3300*/  ISETP.GE.U32.AND P5, PT, R2, 0x7fffffa3, PT ;  /* 0x7fffffa30200780c */ /* 0x000fe20003fa6070 */
[----:B------:R-:W-:Y:S01]  /*3310*/  VIADD R2, R252, 0xffffffff ;  /* 0xfffffffffc027836 */ /* 0x000fe20000000000 */
[----:B------:R-:W-:Y:S01]  /*3320*/  ISETP.GE.U32.AND P3, PT, R8, 0x7fffffa1, PT ;  /* 0x7fffffa10800780c */ /* 0x000fe20003f66070 */
[----:B------:R-:W-:Y:S01]  /*3330*/  VIADD R8, R252, 0xffffffe3 ;  /* 0xffffffe3fc087836 */ /* 0x000fe20000000000 */
[----:B------:R-:W-:Y:S02]  /*3340*/  SEL R51, RZ, 0x1fffe, P2 ;  /* 0x0001fffeff337807 */ /* 0x000fe40001000000 */
[----:B------:R-:W-:-:S02]  /*3350*/  SEL R48, RZ, 0x1, P1 ;  /* 0x00000001ff307807 */ /* 0x000fc40000800000 */
[----:B------:R-:W-:Y:S02]  /*3360*/  ISETP.GE.U32.AND P2, PT, R2, 0x7fffffc0, PT ;  /* 0x7fffffc00200780c */ /* 0x000fe40003f46070 */
[----:B------:R-:W-:Y:S02]  /*3370*/  SEL R41, RZ, 0x7fff8, P0 ;  /* 0x0007fff8ff297807 */ /* 0x000fe40000000000 */
[----:B------:R-:W-:Y:S01]  /*3380*/  ISETP.GE.U32.AND P1, PT, R8, 0x7fffffa4, PT ;  /* 0x7fffffa40800780c */ /* 0x000fe20003f26070 */
[----:B------:R-:W-:Y:S01]  /*3390*/  VIADD R8, R252, 0xfffffffe ;  /* 0xfffffffefc087836 */ /* 0x000fe20000000000 */
[----:B------:R-:W-:Y:S02]  /*33a0*/  SHF.R.S32.HI R2, RZ, 0x6, R7 ;  /* 0x00000006ff027819 */ /* 0x000fe40000011407 */
[----:B------:R-:W-:Y:S02]  /*33b0*/  ISETP.GE.U32.AND P0, PT, R10, 0x7fffffa7, PT ;  /* 0x7fffffa70a00780c */ /* 0x000fe40003f06070 */
[----:B------:R-:W-:-:S02]  /*33c0*/  SGXT R2, R2, 0x1 ;  /* 0x000000010202781a */ /* 0x000fc40000000200 */
[----:B------:R-:W-:Y:S02]  /*33d0*/  SEL R46, RZ, 0x4, P0 ;  /* 0x00000004ff2e7807 */ /* 0x000fe40000000000 */
[----:B------:R-:W-:Y:S01]  /*33e0*/  ISETP.GE.U32.AND P0, PT, R8, 0x7fffffbf, PT ;  /* 0x7fffffbf0800780c */ /* 0x000fe20003f06070 */
[----:B------:R-:W-:Y:S01]  /*33f0*/  IMAD.SHL.U32 R8, R7, 0x4, RZ ;  /* 0x0000000407087824 */ /* 0x000fe200078e00ff */
[----:B------:R-:W-:Y:S01]  /*3400*/  LOP3.LUT R13, R2, 0x90, RZ, 0xc0, !PT ;  /* 0x00000090020d7812 */ /* 0x000fe200078ec0ff */
[----:B-1----:R-:W-:Y:S01]  /*3410*/  IMAD R2, R52, UR4, RZ ;  /* 0x0000000434027c24 */ /* 0x002fe2000f8e02ff */
[----:B------:R-:W-:Y:S02]  /*3420*/  IADD3 R10, PT, PT, R252, -0x3, RZ ;  /* 0xfffffffdfc0a7810 */ /* 0x000fe40007ffe0ff */
[----:B------:R-:W-:Y:S02]  /*3430*/  LOP3.LUT R52, R13, 0x7c, R8, 0x78, !PT ;  /* 0x0000007c0d347812 */ /* 0x000fe400078e7808 */
[----:B------:R-:W-:-:S02]  /*3440*/  SEL R49, RZ, 0x7fff8, P6 ;  /* 0x0007fff8ff317807 */ /* 0x000fc40003000000 */
[----:B------:R-:W-:Y:S02]  /*3450*/  LOP3.LUT R54, R52, 0x2000, R11, 0xf8, !PT ;  /* 0x0000200034367812 */ /* 0x000fe400078ef80b */
[----:B------:R-:W-:Y:S01]  /*3460*/  ISETP.GE.U32.AND P6, PT, R10, 0x7fffffbe, PT ;  /* 0x7fffffbe0a00780c */ /* 0x000fe20003fc6070 */
[----:B------:R-:W-:Y:S01]  /*3470*/  IMAD R10, R50, UR4, RZ ;  /* 0x00000004320a7c24 */ /* 0x000fe2000f8e02ff */
[----:B------:R-:W-:Y:S01]  /*3480*/  SEL R55, RZ, 0x1fffe, P4 ;  /* 0x0001fffeff377807 */ /* 0x000fe20002000000 */
[----:B------:R3:W-:Y:S01]  /*3490*/  STL [R1+0x348], R54 ;  /* 0x0003483601007387 */ /* 0x0007e20000100800 */
[----:B------:R-:W-:Y:S01]  /*34a0*/  SEL R50, RZ, 0x4, P5 ;  /* 0x00000004ff327807 */ /* 0x000fe20002800000 */
[----:B------:R-:W-:Y:S01]  /*34b0*/  USHF.L.U32 UR4, UR11, 0x15, URZ ;  /* 0x000000150b047899 */ /* 0x000fe200080006ff */
[----:B------:R-:W-:Y:S02]  /*34c0*/  LEA R136, P4, R10, UR12, 0x2 ;  /* 0x0000000c0a887c11 */ /* 0x000fe4000f8810ff */
[----:B------:R-:W-:Y:S01]  /*34d0*/  ISETP.NE.U32.AND P5, PT, R0, RZ, PT ;  /* 0x000000ff0000720c */ /* 0x000fe20003fa5070 */
[----:B------:R-:W-:Y:S01]  /*34e0*/  ULOP3.LUT UR10, UR4, 0x600000, URZ, 0xc0, !UPT ;  /* 0x00600000040a7892 */ /* 0x000fe2000f8ec0ff */
[----:B------:R-:W-:Y:S01]  /*34f0*/  LEA.HI.X.SX32 R137, R10, UR13, 0x2, P4 ;  /* 0x0000000d0a897c11 */ /* 0x000fe2000a0f16ff */
[----:B------:R-:W-:Y:S01]  /*3500*/  VIADD R10, R252, 0xfffffffc ;  /* 0xfffffffcfc0a7836 */ /* 0x000fe20000000000 */
[----:B------:R-:W-:-:S04]  /*3510*/  LEA R134, P4, R2, UR12, 0x2 ;  /* 0x0000000c02867c11 */ /* 0x000fc8000f8810ff */
[----:B------:R-:W-:Y:S01]  /*3520*/  LEA.HI.X.SX32 R135, R2, UR13, 0x2, P4 ;  /* 0x0000000d02877c11 */ /* 0x000fe2000a0f16ff */
[----:B---3--:R-:W-:Y:S08]  /*3530*/  BRA.U UP0, `(.L_x_5) ;  /* 0x0000000100187547 */ /* 0x008ff0000b800000 */
[----:B------:R-:W-:Y:S01]  /*3540*/  ELECT P4, URZ, PT ;  /* 0x0000000000ff782f */ /* 0x000fe20003880000 */
[----:B------:R-:W-:Y:S01]  /*3550*/  IMAD.MOV.U32 R2, RZ, RZ, 0x1 ;  /* 0x00000001ff027424 */ /* 0x000fe200078e00ff */
[----:B------:R-:W-:Y:S01]  /*3560*/  UMOV UR4, 0x40 ;  /* 0x0000004000047882 */ /* 0x000fe20000000000 */
[----:B------:R-:W-:Y:S01]  /*3570*/  UVIRTCOUNT.DEALLOC.SMPOOL 0x80 ;  /* 0x000000800000784c */ /* 0x000fe20000000000 */
[----:B------:R-:W-:-:S09]  /*3580*/  ULEA UR4, UR5, UR4, 0x18 ;  /* 0x0000000405047291 */ /* 0x000fd2000f8ec0ff */
[----:B------:R1:W-:Y:S03]  /*3590*/  @P4 STS.U8 [UR4], R2 ;  /* 0x00000002ff004988 */ /* 0x0003e60008000004 */
.L_x_5:
[----:B------:R-:W-:Y:S01]  /*35a0*/  UIADD3 UR10, UPT, UPT, UR9, UR10, URZ ;  /* 0x0000000a090a7290 */ /* 0x000fe2000fffe0ff */
[----:B-1----:R-:W-:Y:S01]  /*35b0*/  IADD3 R2, PT, PT, R252, -0x5, RZ ;  /* 0xfffffffbfc027810 */ /* 0x002fe20007ffe0ff */
[----:B------:R-:W-:Y:S01]  /*35c0*/  VOTEU.ALL UP1, P5 ;  /* 0x0000000000ff7886 */ /* 0x000fe20002820000 */
[----:B------:R-:W-:Y:S01]  /*35d0*/  UIADD3 UR4, UPT, UPT, UR8, 0x18000, URZ ;  /* 0x0001800008047890 */ /* 0x000fe2000fffe0ff */
[----:B------:R-:W-:Y:S01]  /*35e0*/  SEL R53, RZ, 0x7fff8, P1 ;  /* 0x0007fff8ff357807 */ /* 0x000fe20000800000 */
[----:B------:R-:W-:Y:S01]  /*35f0*/  VOTEU.ALL UP2, P5 ;  /* 0x0000000000ff7886 */ /* 0x000fe20002840000 */
[----:B------:R-:W-:Y:S01]  /*3600*/  ISETP.GE.U32.AND P1, PT, R2, 0x7fffffbc, PT ;  /* 0x7fffffbc0200780c */ /* 0x000fe20003f26070 */
[----:B------:R-:W-:Y:S01]  /*3610*/  IMAD.WIDE R60, R166, 0x4, R136 ;  /* 0x00000004a63c7825 */ /* 0x000fe200078e0288 */
[----:B------:R-:W-:-:S04]  /*3620*/  @!UP1 UIADD3 UR12, UPT, UPT, -UR6, 0x100000, URZ ;  /* 0x00100000060c9890 */ /* 0x000fc8000fffe1ff */
[----:B------:R-:W-:Y:S02]  /*3630*/  @!UP1 USHF.L.U32 UR13, UR12, 0xb, URZ ;  /* 0x0000000b0c0d9899 */ /* 0x000fe400080006ff */
[----:B------:R-:W-:Y:S01]  /*3640*/  @!UP1 USHF.L.U32 UR12, UR12, 0x1, URZ ;  /* 0x000000010c0c9899 */ /* 0x000fe200080006ff */
[----:B------:R-:W-:Y:S01]  /*3650*/  STTM.x128 tmem[UR10], RZ ;  /* 0x000000ff000079ed */ /* 0x000fe200083c000a */
[----:B------:R-:W1:Y:S01]  /*3660*/  FENCE.VIEW.ASYNC.T ;  /* 0x00000000000073c6 */ /* 0x000e620000000200 */
[----:B------:R-:W-:-:S04]  /*3670*/  @!UP1 UIADD3 UR6, UPT, UPT, -UR6, 0x100000, URZ ;  /* 0x0010000006069890 */ /* 0x000fc8000fffe1ff */
[----:B------:R-:W-:Y:S02]  /*3680*/  @!UP1 USHF.L.U32 UR7, UR6, 0xb, URZ ;  /* 0x0000000b06079899 */ /* 0x000fe400080006ff */
[----:B------:R-:W-:Y:S01]  /*3690*/  @!UP1 USHF.L.U32 UR6, UR6, 0x1, URZ ;  /* 0x0000000106069899 */ /* 0x000fe200080006ff */
[----:B-1----:R-:W-:Y:S01]  /*36a0*/  BAR.SYNC.DEFER_BLOCKING 0x0 ;  /* 0x0000000000007b1d */ /* 0x002fe20000010000 */
[----:B------:R-:W-:Y:S01]  /*36b0*/  LEA R2, R0, UR8, 0x2 ;  /* 0x0000000800027c11 */ /* 0x000fe2000f8e10ff */
[----:B------:R-:W-:Y:S01]  /*36c0*/  IMAD.WIDE R58, R166, 0x4, R134 ;  /* 0x00000004a63a7825 */ /* 0x000fe200078e0286 */
[----:B------:R-:W-:Y:S02]  /*36d0*/  ISETP.GE.U32.AND P4, PT, R10, 0x7fffffbd, PT ;  /* 0x7fffffbd0a00780c */ /* 0x000fe40003f86070 */
[----:B------:R-:W-:Y:S01]  /*36e0*/  IADD3 R12, PT, PT, R12, R15, RZ ;  /* 0x0000000f0c0c7210 */ /* 0x000fe20007ffe0ff */
[----:B------:R-:W-:Y:S01]  /*36f0*/  VOTEU.ALL UP1, P5 ;  /* 0x0000000000ff7886 */ /* 0x000fe20002820000 */
[----:B------:R-:W-:Y:S01]  /*3700*/  VIADD R0, R252, 0xfffffff9 ;  /* 0xfffffff9fc007836 */ /* 0x000fe20000000000 */
[----:B------:R1:W-:Y:S01]  /*3710*/  STL.64 [R1+0xf8], R60 ;  /* 0x0000f83c01007387 */ /* 0x0003e20000100a00 */
[----:B------:R-:W-:Y:S01]  /*3720*/  IMAD.SHL.U32 R11, R166, 0x2, RZ ;  /* 0x00000002a60b7824 */ /* 0x000fe200078e00ff */
[----:B------:R-:W-:Y:S01]  /*3730*/  IADD3 R48, PT, PT, R48, R51, RZ ;  /* 0x0000003330307210 */ /* 0x000fe20007ffe0ff */
[----:B------:R-:W-:Y:S01]  /*3740*/  IMAD R13, R166, 0x3, RZ ;  /* 0x00000003a60d7824 */ /* 0x000fe200078e02ff */
[----:B------:R2:W-:Y:S01]  /*3750*/  STL.64 [R1+0xf0], R58 ;  /* 0x0000f03a01007387 */ /* 0x0005e20000100a00 */
[----:B------:R-:W-:Y:S01]  /*3760*/  IMAD.WIDE R64, R11, 0x4, R136 ;  /* 0x000000040b407825 */ /* 0x000fe200078e0288 */
[----:B------:R-:W-:-:S02]  /*3770*/  LOP3.LUT R12, R12, 0x3, RZ, 0xc0, !PT ;  /* 0x000000030c0c7812 */ /* 0x000fc400078ec0ff */
[----:B------:R-:W-:Y:S01]  /*3780*/  LOP3.LUT R48, R48, 0x3, RZ, 0xc0, !PT ;  /* 0x0000000330307812 */ /* 0x000fe200078ec0ff */
[----:B------:R-:W-:Y:S01]  /*3790*/  IMAD.WIDE R62, R11, 0x4, R134 ;  /* 0x000000040b3e7825 */ /* 0x000fe200078e0286 */
[----:B------:R3:W-:Y:S01]  /*37a0*/  STL.64 [R1+0xe8], R64 ;  /* 0x0000e84001007387 */ /* 0x0007e20000100a00 */
[----:B------:R-:W-:Y:S02]  /*37b0*/  IADD3 R6, PT, PT, R12, R9, R6 ;  /* 0x000000090c067210 */ /* 0x000fe40007ffe006 */
[----:B------:R-:W-:Y:S01]  /*37c0*/  VIADD R10, R252, 0xfffffffa ;  /* 0xfffffffafc0a7836 */ /* 0x000fe20000000000 */
[----:B------:R4:W-:Y:S01]  /*37d0*/  STL.64 [R1+0xe0], R62 ;  /* 0x0000e03e01007387 */ /* 0x0009e20000100a00 */
[----:B------:R-:W-:-:S03]  /*37e0*/  IMAD.SHL.U32 R11, R166, 0x4, RZ ;  /* 0x00000004a60b7824 */ /* 0x000fc600078e00ff */
[----:B------:R-:W5:Y:S02]  /*37f0*/  FENCE.VIEW.ASYNC.S ;  /* 0x00000000000073c6 */ /* 0x000f640000000000 */
[----:B-----5:R1:W5:Y:S01]  /*3800*/  @!UP1 SYNCS.EXCH.64 URZ, [UR4], UR12 ;  /* 0x0000000c04ff95b2 */ /* 0x0203620008000100 */
[----:B------:R-:W-:Y:S01]  /*3810*/  IMAD.IADD R18, R18, 0x1, R19 ;  /* 0x0000000112127824 */ /* 0x000fe200078e0213 */
[----:B-----5:R-:W-:Y:S01]  /*3820*/  BAR.SYNC.DEFER_BLOCKING 0x0 ;  /* 0x0000000000007b1d */ /* 0x020fe20000010000 */
[----:B------:R-:W-:Y:S01]  /*3830*/  IMAD.IADD R36, R36, 0x1, R39 ;  /* 0x0000000124247824 */ /* 0x000fe200078e0227 */
[----:B------:R-:W-:Y:S01]  /*3840*/  IADD3 R46, PT, PT, R48, R49, R46 ;  /* 0x00000031302e7210 */ /* 0x000fe20007ffe02e */
[----:B------:R-:W-:Y:S01]  /*3850*/  IMAD.IADD R16, R16, 0x1, R17 ;  /* 0x0000000110107824 */ /* 0x000fe200078e0211 */
[----:B------:R-:W-:Y:S01]  /*3860*/  LOP3.LUT R18, R18, 0x3, RZ, 0xc0, !PT ;  /* 0x0000000312127812 */ /* 0x000fe200078ec0ff */
[----:B------:R-:W-:Y:S01]  /*3870*/  IMAD.IADD R32, R32, 0x1, R35 ;  /* 0x0000000120207824 */ /* 0x000fe200078e0223 */
[----:B------:R-:W-:Y:S01]  /*3880*/  LOP3.LUT R36, R36, 0x3, RZ, 0xc0, !PT ;  /* 0x0000000324247812 */ /* 0x000fe200078ec0ff */
[----:B------:R-:W-:Y:S01]  /*3890*/  IMAD.IADD R44, R44, 0x1, R47 ;  /* 0x000000012c2c7824 */ /* 0x000fe200078e022f */
[----:B------:R-:W-:Y:S01]  /*38a0*/  LOP3.LUT R16, R16, 0x3, RZ, 0xc0, !PT ;  /* 0x0000000310107812 */ /* 0x000fe200078ec0ff */
[----:B------:R-:W-:Y:S01]  /*38b0*/  IMAD.IADD R40, R40, 0x1, R43 ;  /* 0x0000000128287824 */ /* 0x000fe200078e022b */
[----:B------:R-:W-:Y:S01]  /*38c0*/  IADD3 R3, PT, PT, R18, R3, R4 ;  /* 0x0000000312037210 */ /* 0x000fe20007ffe004 */
[----:B------:R-:W-:Y:S01]  /*38d0*/  IMAD.IADD R24, R24, 0x1, R27 ;  /* 0x0000000118187824 */ /* 0x000fe200078e021b */
[----:B------:R-:W-:-:S02]  /*38e0*/  LOP3.LUT R32, R32, 0x3, RZ, 0xc0, !PT ;  /* 0x0000000320207812 */ /* 0x000fc400078ec0ff */
[----:B------:R-:W-:Y:S02]  /*38f0*/  IADD3 R34, PT, PT, R36, R37, R34 ;  /* 0x0000002524227210 */ /* 0x000fe40007ffe022 */
[----:B------:R-:W-:Y:S02]  /*3900*/  IADD3 R5, PT, PT, R16, R14, R5 ;  /* 0x0000000e10057210 */ /* 0x000fe40007ffe005 */
[----:B------:R-:W-:Y:S02]  /*3910*/  LOP3.LUT R44, R44, 0x3, RZ, 0xc0, !PT ;  /* 0x000000032c2c7812 */ /* 0x000fe400078ec0ff */
[----:B------:R-:W-:Y:S02]  /*3920*/  IADD3 R30, PT, PT, R32, R33, R30 ;  /* 0x00000021201e7210 */ /* 0x000fe40007ffe01e */
[----:B------:R-:W-:Y:S01]  /*3930*/  SHF.L.U32 R5, R5, 0x8, RZ ;  /* 0x0000000805057819 */ /* 0x000fe200000006ff */
[----:B------:R1:W5:Y:S02]  /*3940*/  @!UP2 SYNCS.EXCH.64 URZ, [UR8+0x18008], UR6 ;  /* 0x0180080608ffa5b2 */ /* 0x0003640008000100 */
[----:B------:R-:W-:Y:S01]  /*3950*/  @!PT LDS RZ, [RZ] ;  /* 0x00000000fffff984 */ /* 0x000fe20000000800 */
[----:B------:R-:W-:Y:S01]  /*3960*/  @!PT LDS RZ, [RZ] ;  /* 0x00000000fffff984 */ /* 0x000fe20000000800 */
[----:B------:R-:W-:Y:S01]  /*3970*/  @!PT LDS RZ, [RZ] ;  /* 0x00000000fffff984 */ /* 0x000fe20000000800 */
[----:B-----5:R-:W-:Y:S01]  /*3980*/  LDGSTS.E [R2], desc[UR22][R136.64], !P2 ;  /* 0x0000000088027fae */ /* 0x020fe2000d1a1016 */
[----:B------:R-:W-:-:S02]  /*3990*/  IADD3 R42, PT, PT, R44, R45, R42 ;  /* 0x0000002d2c2a7210 */ /* 0x000fc40007ffe02a */
[----:B------:R-:W-:Y:S01]  /*39a0*/  IADD3 R28, PT, PT, R28, R31, RZ ;  /* 0x0000001f1c1c7210 */ /* 0x000fe20007ffe0ff */
[----:B------:R-:W-:Y:S01]  /*39b0*/  LDGSTS.E [R2+0x200], desc[UR22][R134.64], !P2 ;  /* 0x0020000086027fae */ /* 0x000fe2000d1a1016 */
[----:B------:R-:W-:Y:S01]  /*39c0*/  ISETP.GE.U32.AND P2, PT, R10, 0x7fffffbb, PT ;  /* 0x7fffffbb0a00780c */ /* 0x000fe20003f46070 */
[----:B------:R-:W-:Y:S01]  /*39d0*/  VIADD R10, R252, 0xffffffc0 ;  /* 0xffffffc0fc0a7836 */ /* 0x000fe20000000000 */
[----:B------:R-:W-:Y:S01]  /*39e0*/  LOP3.LUT R28, R28, 0x3, RZ, 0xc0, !PT ;  /* 0x000000031c1c7812 */ /* 0x000fe200078ec0ff */
[----:B------:R1:W-:Y:S01]  /*39f0*/  LDGSTS.E [R2+0x400], desc[UR22][R60.64], !P0 ;  /* 0x004000003c027fae */ /* 0x0003e2000c1a1016 */
[----:B------:R-:W-:Y:S02]  /*3a00*/  LOP3.LUT R40, R40, 0x3, RZ, 0xc0, !PT ;  /* 0x0000000328287812 */ /* 0x000fe400078ec0ff */
[----:B------:R-:W-:Y:S01]  /*3a10*/  IADD3 R26, PT, PT, R28, R29, R26 ;  /* 0x0000001d1c1a7210 */ /* 0x000fe20007ffe01a */
[----:B------:R2:W-:Y:S01]  /*3a20*/  LDGSTS.E [R2+0x600], desc[UR22][R58.64], !P0 ;  /* 0x006000003a027fae */ /* 0x0005e2000c1a1016 */
[----:B------:R-:W-:Y:S01]  /*3a30*/  ISETP.GE.U32.AND P0, PT, R0, 0x7fffffba, PT ;  /* 0x7fffffba0000780c */ /* 0x000fe20003f06070 */
[----:B------:R-:W-:Y:S01]  /*3a40*/  VIADD R0, R252, 0xfffffff8 ;  /* 0xfffffff8fc007836 */ /* 0x000fe20000000000 */
[----:B------:R-:W-:Y:S01]  /*3a50*/  IADD3 R38, PT, PT, R40, R41, R38 ;  /* 0x0000002928267210 */ /* 0x000fe20007ffe026 */
[----:B------:R3:W-:Y:S01]  /*3a60*/  LDGSTS.E [R2+0x800], desc[UR22][R64.64], !P6 ;  /* 0x0080000040027fae */ /* 0x0007e2000f1a1016 */
[----:B------:R-:W-:Y:S01]  /*3a70*/  IMAD.SHL.U32 R26, R26, 0x100, RZ ;  /* 0x000001001a1a7824 */ /* 0x000fe200078e00ff */
[----:B------:R-:W-:Y:S01]  /*3a80*/  LOP3.LUT R24, R24, 0x3, RZ, 0xc0, !PT ;  /* 0x0000000318187812 */ /* 0x000fe200078ec0ff */
[----:B-1----:R-:W-:Y:S01]  /*3a90*/  IMAD.WIDE R60, R13, 0x4, R136 ;  /* 0x000000040d3c7825 */ /* 0x002fe200078e0288 */
[----:B------:R4:W-:Y:S01]  /*3aa0*/  LDGSTS.E [R2+0xa00], desc[UR22][R62.64], !P6 ;  /* 0x00a000003e027fae */ /* 0x0009e2000f1a1016 */
[----:B------:R-:W-:-:S02]  /*3ab0*/  ISETP.GE.U32.AND P6, PT, R0, 0x7fffffb9, PT ;  /* 0x7fffffb90000780c */ /* 0x000fc40003fc6070 */
[----:B--2---:R-:W-:Y:S01]  /*3ac0*/  IMAD.WIDE R58, R13, 0x4, R134 ;  /* 0x000000040d3a7825 */ /* 0x004fe200078e0286 */
[----:B------:R-:W-:Y:S01]  /*3ad0*/  IADD3 R0, PT, PT, R252, -0x9, RZ ;  /* 0xfffffff7fc007810 */ /* 0x000fe20007ffe0ff */
[----:B------:R1:W-:Y:S01]  /*3ae0*/  LDGSTS.E [R2+0xc00], desc[UR22][R60.64], !P4 ;  /* 0x00c000003c027fae */ /* 0x0003e2000e1a1016 */
[----:B------:R-:W-:Y:S01]  /*3af0*/  IADD3 R22, PT, PT, R24, R25, R22 ;  /* 0x0000001918167210 */ /* 0x000fe20007ffe016 */
[C---:B---3--:R-:W-:Y:S01]  /*3b00*/  IMAD.WIDE R64, R11.reuse, 0x4, R136 ;  /* 0x000000040b407825 */ /* 0x048fe200078e0288 */
[----:B------:R-:W-:Y:S01]  /*3b10*/  LOP3.LUT R8, R8, 0x180, RZ, 0xc0, !PT ;  /* 0x0000018008087812 */ /* 0x000fe200078ec0ff */
[----:B------:R2:W-:Y:S01]  /*3b20*/  LDGSTS.E [R2+0xe00], desc[UR22][R58.64], !P4 ;  /* 0x00e000003a027fae */ /* 0x0005e2000e1a1016 */
[----:B------:R-:W-:Y:S01]  /*3b30*/  ISETP.GE.U32.AND P4, PT, R0, 0x7fffffb8, PT ;  /* 0x7fffffb80000780c */ /* 0x000fe20003f86070 */
[----:B------:R-:W-:Y:S02]  /*3b40*/  IMAD R13, R166, 0x5, RZ ;  /* 0x00000005a60d7824 */ /* 0x000fe400078e02ff */
[----:B----4-:R-:W-:Y:S01]  /*3b50*/  IMAD.WIDE R62, R11, 0x4, R134 ;  /* 0x000000040b3e7825 */ /* 0x010fe200078e0286 */
[----:B------:R1:W-:Y:S03]  /*3b60*/  STL.64 [R1+0xd8], R60 ;  /* 0x0000d83c01007387 */ /* 0x0003e60000100a00 */
[----:B------:R-:W-:Y:S01]  /*3b70*/  VIADD R0, R252, 0xfffffff6 ;  /* 0xfffffff6fc007836 */ /* 0x000fe20000000000 */
[----:B------:R-:W-:Y:S01]  /*3b80*/  LDGSTS.E [R2+0x1000], desc[UR22][R64.64], !P1 ;  /* 0x0100000040027fae */ /* 0x000fe2000c9a1016 */
[----:B------:R-:W-:-:S03]  /*3b90*/  IMAD R11, R166, 0x6, RZ ;  /* 0x00000006a60b7824 */ /* 0x000fc600078e02ff */
[----:B------:R2:W-:Y:S01]  /*3ba0*/  STL.64 [R1+0xc8], R58 ;  /* 0x0000c83a01007387 */ /* 0x0005e20000100a00 */
[----:B-1----:R-:W-:-:S03]  /*3bb0*/  IMAD.WIDE R60, R13, 0x4, R136 ;  /* 0x000000040d3c7825 */ /* 0x002fc600078e0288 */
[----:B------:R-:W-:Y:S01]  /*3bc0*/  LDGSTS.E [R2+0x1200], desc[UR22][R62.64], !P1 ;  /* 0x012000003e027fae */ /* 0x000fe2000c9a1016 */
[----:B------:R-:W-:Y:S01]  /*3bd0*/  ISETP.GE.U32.AND P1, PT, R0, 0x7fffffb7, PT ;  /* 0x7fffffb70000780c */ /* 0x000fe20003f26070 */
[----:B------:R-:W-:Y:S02]  /*3be0*/  VIADD R0, R252, 0xfffffff5 ;  /* 0xfffffff5fc007836 */ /* 0x000fe40000000000 */
[----:B------:R-:W-:Y:S01]  /*3bf0*/  STL.64 [R1+0xc0], R64 ;  /* 0x0000c04001007387 */ /* 0x000fe20000100a00 */
[----:B--2---:R-:W-:-:S03]  /*3c00*/  IMAD.WIDE R58, R13, 0x4, R134 ;  /* 0x000000040d3a7825 */ /* 0x004fc600078e0286 */
[----:B------:R-:W-:Y:S01]  /*3c10*/  STL.64 [R1+0xb8], R62 ;  /* 0x0000b83e01007387 */ /* 0x000fe20000100a00 */
[----:B------:R-:W-:-:S03]  /*3c20*/  SHF.L.U32 R13, R166, 0x3, RZ ;  /* 0x00000003a60d7819 */ /* 0x000fc600000006ff */
[----:B------:R1:W-:Y:S04]  /*3c30*/  STL.64 [R1+0xb0], R60 ;  /* 0x0000b03c01007387 */ /* 0x0003e80000100a00 */
[----:B------:R1:W-:Y:S04]  /*3c40*/  LDGSTS.E [R2+0x1400], desc[UR22][R60.64], !P2 ;  /* 0x014000003c027fae */ /* 0x0003e8000d1a1016 */
[----:B------:R2:W-:Y:S04]  /*3c50*/  STL.64 [R1+0xa8], R58 ;  /* 0x0000a83a01007387 */ /* 0x0005e80000100a00 */
[----:B------:R2:W-:Y:S01]  /*3c60*/  LDGSTS.E [R2+0x1600], desc[UR22][R58.64], !P2 ;  /* 0x016000003a027fae */ /* 0x0005e2000d1a1016 */
[----:B------:R-:W-:Y:S01]  /*3c70*/  ISETP.GE.U32.AND P2, PT, R0, 0x7fffffb6, PT ;  /* 0x7fffffb60000780c */ /* 0x000fe20003f46070 */
[----:B------:R-:W-:-:S02]  /*3c80*/  VIADD R0, R252, 0xfffffff4 ;  /* 0xfffffff4fc007836 */ /* 0x000fc40000000000 */
[----:B-1----:R-:W-:-:S05]  /*3c90*/  IMAD.WIDE R60, R11, 0x4, R136 ;  /* 0x000000040b3c7825 */ /* 0x002fca00078e0288 */
[----:B------:R1:W-:Y:S01]  /*3ca0*/  LDGSTS.E [R2+0x1800], desc[UR22][R60.64], !P0 ;  /* 0x018000003c027fae */ /* 0x0003e2000c1a1016 */
[----:B--2---:R-:W-:-:S03]  /*3cb0*/  IMAD.WIDE R58, R11, 0x4, R134 ;  /* 0x000000040b3a7825 */ /* 0x004fc600078e0286 */
[----:B------:R1:W-:Y:S01]  /*3cc0*/  STL.64 [R1+0xa0], R60 ;  /* 0x0000a03c01007387 */ /* 0x0003e20000100a00 */
[----:B------:R-:W-:-:S03]  /*3cd0*/  IMAD R11, R166, 0x7, RZ ;  /* 0x00000007a60b7824 */ /* 0x000fc600078e02ff */
[----:B------:R2:W-:Y:S01]  /*3ce0*/  LDGSTS.E [R2+0x1a00], desc[UR22][R58.64], !P0 ;  /* 0x01a000003a027fae */ /* 0x0005e2000c1a1016 */
[----:B------:R-:W-:Y:S01]  /*3cf0*/  ISETP.GE.U32.AND P0, PT, R0, 0x7fffffb5, PT ;  /* 0x7fffffb50000780c */ /* 0x000fe20003f06070 */
[----:B------:R-:W-:Y:S02]  /*3d00*/  VIADD R0, R252, 0xfffffff3 ;  /* 0xfffffff3fc007836 */ /* 0x000fe40000000000 */
[C---:B------:R-:W-:Y:S01]  /*3d10*/  IMAD.WIDE R64, R11.reuse, 0x4, R136 ;  /* 0x000000040b407825 */ /* 0x040fe200078e0288 */
[----:B------:R2:W-:Y:S03]  /*3d20*/  STL.64 [R1+0x98], R58 ;  /* 0x0000983a01007387 */ /* 0x0005e60000100a00 */
[----:B------:R-:W-:Y:S01]  /*3d30*/  IMAD.WIDE R62, R11, 0x4, R134 ;  /* 0x000000040b3e7825 */ /* 0x000fe200078e0286 */
[----:B------:R3:W-:Y:S03]  /*3d40*/  LDGSTS.E [R2+0x1c00], desc[UR22][R64.64], !P6 ;  /* 0x01c0000040027fae */ /* 0x0007e6000f1a1016 */
[----:B------:R-:W-:Y:S01]  /*3d50*/  IMAD R11, R166, 0x9, RZ ;  /* 0x00000009a60b7824 */ /* 0x000fe200078e02ff */
[----:B------:R4:W-:Y:S01]  /*3d60*/  LDGSTS.E [R2+0x1e00], desc[UR22][R62.64], !P6 ;  /* 0x01e000003e027fae */ /* 0x0009e2000f1a1016 */
[----:B-1----:R-:W-:Y:S01]  /*3d70*/  IMAD.WIDE R60, R13, 0x4, R136 ;  /* 0x000000040d3c7825 */ /* 0x002fe200078e0288 */
[----:B------:R-:W-:-:S02]  /*3d80*/  ISETP.GE.U32.AND P6, PT, R0, 0x7fffffb4, PT ;  /* 0x7fffffb40000780c */ /* 0x000fc40003fc6070 */
[----:B------:R3:W-:Y:S01]  /*3d90*/  STL.64 [R1+0x90], R64 ;  /* 0x0000904001007387 */ /* 0x0007e20000100a00 */
[----:B--2---:R-:W-:-:S03]  /*3da0*/  IMAD.WIDE R58, R13, 0x4, R134 ;  /* 0x000000040d3a7825 */ /* 0x004fc600078e0286 */
[----:B------:R4:W-:Y:S01]  /*3db0*/  STL.64 [R1+0x88], R62 ;  /* 0x0000883e01007387 */ /* 0x0009e20000100a00 */
[----:B------:R-:W-:Y:S02]  /*3dc0*/  VIADD R0, R252, 0xfffffff2 ;  /* 0xfffffff2fc007836 */ /* 0x000fe40000000000 */
[----:B------:R-:W-:Y:S01]  /*3dd0*/  IMAD R13, R166, 0xa, RZ ;  /* 0x0000000aa60d7824 */ /* 0x000fe200078e02ff */
[----:B------:R1:W-:Y:S01]  /*3de0*/  STL.64 [R1+0x80], R60 ;  /* 0x0000803c01007387 */ /* 0x0003e20000100a00 */
[----:B---3--:R-:W-:-:S03]  /*3df0*/  IMAD.WIDE R64, R11, 0x4, R136 ;  /* 0x000000040b407825 */ /* 0x008fc600078e0288 */
[----:B------:R1:W-:Y:S01]  /*3e00*/  LDGSTS.E [R2+0x2000], desc[UR22][R60.64], !P4 ;  /* 0x020000003c027fae */ /* 0x0003e2000e1a1016 */
[----:B----4-:R-:W-:-:S03]  /*3e10*/  IMAD.WIDE R62, R11, 0x4, R134 ;  /* 0x000000040b3e7825 */ /* 0x010fc600078e0286 */
[----:B------:R2:W-:Y:S04]  /*3e20*/  STL.64 [R1+0x78], R58 ;  /* 0x0000783a01007387 */ /* 0x0005e80000100a00 */
[----:B------:R2:W-:Y:S01]  /*3e30*/  LDGSTS.E [R2+0x2200], desc[UR22][R58.64], !P4 ;  /* 0x022000003a027fae */ /* 0x0005e2000e1a1016 */
[----:B------:R-:W-:Y:S01]  /*3e40*/  ISETP.GE.U32.AND P4, PT, R0, 0x7fffffb3, PT ;  /* 0x7fffffb30000780c */ /* 0x000fe20003f86070 */
[----:B------:R-:W-:Y:S02]  /*3e50*/  VIADD R0, R252, 0xfffffff1 ;  /* 0xfffffff1fc007836 */ /* 0x000fe40000000000 */
[C---:B-1----:R-:W-:Y:S01]  /*3e60*/  IMAD.WIDE R60, R13.reuse, 0x4, R136 ;  /* 0x000000040d3c7825 */ /* 0x042fe200078e0288 */
[----:B------:R-:W-:Y:S04]  /*3e70*/  LDGSTS.E [R2+0x2400], desc[UR22][R64.64], !P1 ;  /* 0x0240000040027fae */ /* 0x000fe8000c9a1016 */
[----:B------:R-:W-:Y:S01]  /*3e80*/  LDGSTS.E [R2+0x2600], desc[UR22][R62.64], !P1 ;  /* 0x026000003e027fae */ /* 0x000fe2000c9a1016 */
[----:B------:R-:W-:Y:S01]  /*3e90*/  ISETP.GE.U32.AND P1, PT, R10, 0x7fffff81, PT ;  /* 0x7fffff810a00780c */ /* 0x000fe20003f26070 */
[----:B--2---:R-:W-:-:S02]  /*3ea0*/  IMAD.WIDE R58, R13, 0x4, R134 ;  /* 0x000000040d3a7825 */ /* 0x004fc400078e0286 */
[----:B------:R1:W-:Y:S01]  /*3eb0*/  LDGSTS.E [R2+0x2800], desc[UR22][R60.64], !P2 ;  /* 0x028000003c027fae */ /* 0x0003e2000d1a1016 */
[----:B------:R-:W-:-:S03]  /*3ec0*/  SEL R10, RZ, 0x1, P3 ;  /* 0x00000001ff0a7807 */ /* 0x000fc60001800000 */
[----:B------:R2:W-:Y:S01]  /*3ed0*/  LDGSTS.E [R2+0x2a00], desc[UR22][R58.64], !P2 ;  /* 0x02a000003a027fae */ /* 0x0005e2000d1a1016 */
[----:B------:R-:W-:Y:S01]  /*3ee0*/  ISETP.GE.U32.AND P2, PT, R0, 0x7fffffb2, PT ;  /* 0x7fffffb20000780c */ /* 0x000fe20003f46070 */
[----:B------:R-:W-:Y:S01]  /*3ef0*/  IMAD.IADD R10, R10, 0x1, R55 ;  /* 0x000000010a0a7824 */ /* 0x000fe200078e0237 */
[----:B------:R-:W-:Y:S01]  /*3f00*/  SEL R0, RZ, 0x1, P1 ;  /* 0x00000001ff007807 */ /* 0x000fe20000800000 */
[----:B------:R-:W-:Y:S03]  /*3f10*/  STL.64 [R1+0x70], R64 ;  /* 0x0000704001007387 */ /* 0x000fe60000100a00 */
[----:B------:R-:W-:Y:S01]  /*3f20*/  LOP3.LUT R10, R10, 0x3, RZ, 0xc0, !PT ;  /* 0x000000030a0a7812 */ /* 0x000fe200078ec0ff */
[----:B------:R-:W-:Y:S01]  /*3f30*/  IMAD.IADD R0, R0, 0x1, R23 ;  /* 0x0000000100007824 */ /* 0x000fe200078e0217 */
[----:B------:R-:W-:Y:S02]  /*3f40*/  STL.64 [R1+0x68], R62 ;  /* 0x0000683e01007387 */ /* 0x000fe40000100a00 */
[----:B------:R-:W-:-:S02]  /*3f50*/  IADD3 R10, PT, PT, R10, R53, R50 ;  /* 0x000000350a0a7210 */ /* 0x000fc40007ffe032 */
[----:B------:R-:W-:Y:S01]  /*3f60*/  LOP3.LUT R0, R0, 0x3, RZ, 0xc0, !PT ;  /* 0x0000000300007812 */ /* 0x000fe200078ec0ff */
[----:B------:R1:W-:Y:S01]  /*3f70*/  STL.64 [R1+0x60], R60 ;  /* 0x0000603c01007387 */ /* 0x0003e20000100a00 */
[----:B------:R-:W-:Y:S02]  /*3f80*/  LOP3.LUT R9, R10, 0xf, RZ, 0xc0, !PT ;  /* 0x0000000f0a097812 */ /* 0x000fe400078ec0ff */
[----:B------:R-:W-:Y:S01]  /*3f90*/  IADD3 R0, PT, PT, R0, R21, R20 ;  /* 0x0000001500007210 */ /* 0x000fe20007ffe014 */
[----:B------:R2:W-:Y:S02]  /*3fa0*/  STL.64 [R1+0x58], R58 ;  /* 0x0000583a01007387 */ /* 0x0005e40000100a00 */
[----:B------:R-:W-:Y:S01]  /*3fb0*/  IMAD R46, R46, 0x10, R9 ;  /* 0x000000102e2e7824 */ /* 0x000fe200078e0209 */
[----:B------:R-:W-:Y:S01]  /*3fc0*/  LOP3.LUT R0, R0, 0xf, RZ, 0xc0, !PT ;  /* 0x0000000f00007812 */ /* 0x000fe200078ec0ff */
[----:B------:R-:W-:-:S03]  /*3fd0*/  IMAD.SHL.U32 R9, R42, 0x100, RZ ;  /* 0x000001002a097824 */ /* 0x000fc600078e00ff */
[----:B------:R-:W-:Y:S01]  /*3fe0*/  LOP3.LUT R46, R46, 0xff, RZ, 0xc0, !PT ;  /* 0x000000ff2e2e7812 */ /* 0x000fe200078ec0ff */
[----:B------:R-:W-:Y:S01]  /*3ff0*/  IMAD R0, R3, 0x10, R0 ;  /* 0x0000001003007824 */ /* 0x000fe200078e0200 */
[----:B------:R-:W-:Y:S02]  /*4000*/  LOP3.LUT R3, R34, 0xf, RZ, 0xc0, !PT ;  /* 0x0000000f22037812 */ /* 0x000fe400078ec0ff */
[----:B------:R-:W-:-:S03]  /*4010*/  LOP3.LUT R9, R9, 0xf00, RZ, 0xe2, !PT ;  /* 0x00000f0009097812 */ /* 0x000fc600078ee2ff */
[----:B------:R-:W-:Y:S01]  /*4020*/  IMAD R30, R30, 0x10, R3 ;  /* 0x000000101e1e7824 */ /* 0x000fe200078e0203 */
[----:B------:R-:W-:Y:S01]  /*4030*/  LOP3.LUT R3, R5, 0xf00, RZ, 0xe2, !PT ;  /* 0x00000f0005037812 */ /* 0x000fe200078ee2ff */
[----:B------:R-:W-:Y:S01]  /*4040*/  IMAD R9, R38, 0x1000, R9 ;  /* 0x0000100026097824 */ /* 0x000fe200078e0209 */
[----:B------:R-:W-:-:S03]  /*4050*/  LOP3.LUT R5, R26, 0xf00, RZ, 0xe2, !PT ;  /* 0x00000f001a057812 */ /* 0x000fc600078ee2ff */
[----:B------:R-:W-:Y:S01]  /*4060*/  IMAD R6, R6, 0x1000, R3 ;  /* 0x0000100006067824 */ /* 0x000fe200078e0203 */
[----:B------:R-:W-:Y:S01]  /*4070*/  LEA R22, R22, R5, 0xc ;  /* 0x0000000516167211 */ /* 0x000fe200078e60ff */
[----:B------:R-:W-:Y:S01]  /*4080*/  IMAD R3, R166, 0xb, RZ ;  /* 0x0000000ba6037824 */ /* 0x000fe200078e02ff */
[----:B------:R-:W-:Y:S01]  /*4090*/  LOP3.LUT R5, R0, 0xff, RZ, 0xc0, !PT ;  /* 0x000000ff00057812 */ /* 0x000fe200078ec0ff */
[----:B------:R-:W-:Y:S01]  /*40a0*/  IMAD.IADD R46, R9, 0x1, R46 ;  /* 0x00000001092e7824 */ /* 0x000fe200078e022e */
[----:B------:R-:W-:Y:S01]  /*40b0*/  LOP3.LUT R9, R30, 0xff, RZ, 0xc0, !PT ;  /* 0x000000ff1e097812 */ /* 0x000fe200078ec0ff */
[----:B-1----:R-:W-:-:S03]  /*40c0*/  IMAD.WIDE R60, R3, 0x4, R136 ;  /* 0x00000004033c7825 */ /* 0x002fc600078e0288 */
[----:B------:R-:W-:Y:S01]  /*40d0*/  LOP3.LUT R46, R46, 0xffff, RZ, 0xc0, !PT ;  /* 0x0000ffff2e2e7812 */ /* 0x000fe200078ec0ff */
[----:B--2---:R-:W-:Y:S01]  /*40e0*/  IMAD.WIDE R58, R3, 0x4, R134 ;  /* 0x00000004033a7825 */ /* 0x004fe200078e0286 */
[----:B------:R-:W-:Y:S02]  /*40f0*/  LDGSTS.E [R2+0x2c00], desc[UR22][R60.64], !P0 ;  /* 0x02c000003c027fae */ /* 0x000fe4000c1a1016 */
[----:B------:R-:W-:Y:S01]  /*4100*/  SHF.R.U32.HI R4, RZ, 0xf, R46 ;  /* 0x0000000fff047819 */ /* 0x000fe2000001162e */
[----:B------:R-:W-:Y:S01]  /*4110*/  VIADD R3, R252, 0xfffffff0 ;  /* 0xfffffff0fc037836 */ /* 0x000fe20000000000 */
[----:B------:R-:W-:Y:S01]  /*4120*/  LDGSTS.E [R2+0x2e00], desc[UR22][R58.64], !P0 ;  /* 0x02e000003a027fae */ /* 0x000fe2000c1a1016 */
[----:B------:R-:W-:Y:S02]  /*4130*/  IMAD.IADD R0, R6, 0x1, R5 ;  /* 0x0000000106007824 */ /* 0x000fe400078e0205 */
[C---:B------:R-:W-:Y:S01]  /*4140*/  IMAD R5, R166.reuse, 0xd, RZ ;  /* 0x0000000da6057824 */ /* 0x040fe200078e02ff */
[----:B------:R-:W-:Y:S01]  /*4150*/  ISETP.GE.U32.AND P0, PT, R3, 0x7fffffb1, PT ;  /* 0x7fffffb10300780c */ /* 0x000fe20003f06070 */
[----:B------:R-:W-:Y:S01]  /*4160*/  IMAD R3, R166, 0xc, RZ ;  /* 0x0000000ca6037824 */ /* 0x000fe200078e02ff */
[----:B------:R-:W-:Y:S01]  /*4170*/  STL.64 [R1+0x50], R60 ;  /* 0x0000503c01007387 */ /* 0x000fe20000100a00 */
[----:B------:R-:W-:-:S03]  /*4180*/  IMAD.WIDE R12, R5, 0x4, R136 ;  /* 0x00000004050c7825 */ /* 0x000fc600078e0288 */
[----:B------:R-:W-:Y:S01]  /*4190*/  STL.64 [R1+0x48], R58 ;  /* 0x0000483a01007387 */ /* 0x000fe20000100a00 */
[----:B------:R-:W-:-:S04]  /*41a0*/  IMAD.WIDE R16, R3, 0x4, R136 ;  /* 0x0000000403107825 */ /* 0x000fc800078e0288 */
[----:B------:R-:W-:Y:S01]  /*41b0*/  IMAD.WIDE R14, R3, 0x4, R134 ;  /* 0x00000004030e7825 */ /* 0x000fe200078e0286 */
[----:B------:R-:W-:Y:S01]  /*41c0*/  SHF.R.U32.HI R3, RZ, 0x2, R46 ;  /* 0x00000002ff037819 */ /* 0x000fe2000001162e */
[----:B------:R1:W-:Y:S02]  /*41d0*/  LDGSTS.E [R2+0x3000], desc[UR22][R16.64], !P6 ;  /* 0x0300000010027fae */ /* 0x0003e4000f1a1016 */
[----:B------:R-:W-:Y:S02]  /*41e0*/  IMAD.WIDE R10, R5, 0x4, R134 ;  /* 0x00000004050a7825 */ /* 0x000fe400078e0286 */
[----:B------:R2:W-:Y:S01]  /*41f0*/  LDGSTS.E [R2+0x3200], desc[UR22][R14.64], !P6 ;  /* 0x032000000e027fae */ /* 0x0005e2000f1a1016 */
[----:B------:R-:W-:Y:S01]  /*4200*/  LOP3.LUT P6, RZ, R3, 0x1, RZ, 0xc0, !PT ;  /* 0x0000000103ff7812 */ /* 0x000fe200078cc0ff */
[C---:B------:R-:W-:Y:S02]  /*4210*/  IMAD R3, R166.reuse, 0xe, RZ ;  /* 0x0000000ea6037824 */ /* 0x040fe400078e02ff */
[----:B------:R1:W-:Y:S01]  /*4220*/  STL.64 [R1+0x100], R16 ;  /* 0x0001001001007387 */ /* 0x0003e20000100a00 */
[----:B------:R-:W-:-:S02]  /*4230*/  IMAD R5, R166, 0xf, RZ ;  /* 0x0000000fa6057824 */ /* 0x000fc400078e02ff */
[----:B------:R-:W-:Y:S01]  /*4240*/  IMAD.IADD R9, R22, 0x1, R9 ;  /* 0x0000000116097824 */ /* 0x000fe200078e0209 */
[----:B------:R2:W-:Y:S01]  /*4250*/  STL.64 [R1+0x108], R14 ;  /* 0x0001080e01007387 */ /* 0x0005e20000100a00 */
[----:B------:R-:W-:-:S03]  /*4260*/  VIADD R6, R252, 0x3f ;  /* 0x0000003ffc067836 */ /* 0x000fc60000000000 */
[----:B------:R3:W-:Y:S01]  /*4270*/  LDGSTS.E [R2+0x3400], desc[UR22][R12.64], !P4 ;  /* 0x034000000c027fae */ /* 0x0007e2000e1a1016 */
[----:B------:R-:W-:Y:S01]  /*4280*/  PRMT R0, R0, 0x5410, R9 ;  /* 0x0000541000007816 */ /* 0x000fe20000000009 */
[----:B------:R-:W-:Y:S02]  /*4290*/  IMAD R9, R166, 0x1c, RZ ;  /* 0x0000001ca6097824 */ /* 0x000fe400078e02ff */
[C---:B-1----:R-:W-:Y:S01]  /*42a0*/  IMAD.WIDE R16, R3.reuse, 0x4, R136 ;  /* 0x0000000403107825 */ /* 0x042fe200078e0288 */
[----:B------:R1:W-:Y:S01]  /*42b0*/  LDGSTS.E [R2+0x3600], desc[UR22][R10.64], !P4 ;  /* 0x036000000a027fae */ /* 0x0003e2000e1a1016 */
[----:B------:R-:W-:Y:S02]  /*42c0*/  LOP3.LUT P4, RZ, R4, 0x1, RZ, 0xc0, !PT ;  /* 0x0000000104ff7812 */ /* 0x000fe4000788c0ff */
[----:B--2---:R-:W-:Y:S01]  /*42d0*/  IMAD.WIDE R14, R3, 0x4, R134 ;  /* 0x00000004030e7825 */ /* 0x004fe200078e0286 */
[--C-:B------:R-:W-:Y:S01]  /*42e0*/  SHF.R.U32.HI R3, RZ, 0xe, R46.reuse ;  /* 0x0000000eff037819 */ /* 0x100fe2000001162e */
[----:B------:R2:W-:Y:S01]  /*42f0*/  LDGSTS.E [R2+0x3800], desc[UR22][R16.64], !P2 ;  /* 0x0380000010027fae */ /* 0x0005e2000d1a1016 */
[----:B------:R-:W-:-:S03]  /*4300*/  SHF.R.U32.HI R4, RZ, 0xd, R46 ;  /* 0x0000000dff047819 */ /* 0x000fc6000001162e */
[----:B------:R4:W-:Y:S01]  /*4310*/  LDGSTS.E [R2+0x3a00], desc[UR22][R14.64], !P2 ;  /* 0x03a000000e027fae */ /* 0x0009e2000d1a1016 */
[----:B------:R-:W-:Y:S02]  /*4320*/  LOP3.LUT P2, RZ, R3, 0x1, RZ, 0xc0, !PT ;  /* 0x0000000103ff7812 */ /* 0x000fe4000784c0ff */
[----:B------:R-:W-:Y:S01]  /*4330*/  SHF.L.U32 R3, R166, 0x4, RZ ;  /* 0x00000004a6037819 */ /* 0x000fe200000006ff */
[----:B------:R3:W-:Y:S04]  /*4340*/  STL.64 [R1+0x110], R12 ;  /* 0x0001100c01007387 */ /* 0x0007e80000100a00 */
[----:B------:R1:W-:Y:S04]  /*4350*/  STL.64 [R1+0x118], R10 ;  /* 0x0001180a01007387 */ /* 0x0003e80000100a00 */
[----:B------:R2:W-:Y:S01]  /*4360*/  STL.64 [R1+0x120], R16 ;  /* 0x0001201001007387 */ /* 0x0005e20000100a00 */
[----:B---3--:R-:W-:-:S03]  /*4370*/  IMAD.WIDE R12, R5, 0x4, R136 ;  /* 0x00000004050c7825 */ /* 0x008fc600078e0288 */
[----:B------:R4:W-:Y:S01]  /*4380*/  STL.64 [R1+0x128], R14 ;  /* 0x0001280e01007387 */ /* 0x0009e20000100a00 */
[----:B-1----:R-:W-:-:S03]  /*4390*/  IMAD.WIDE R10, R5, 0x4, R134 ;  /* 0x00000004050a7825 */ /* 0x002fc600078e0286 */
[----:B------:R1:W-:Y:S01]  /*43a0*/  LDGSTS.E [R2+0x3c00], desc[UR22][R12.64], !P0 ;  /* 0x03c000000c027fae */ /* 0x0003e2000c1a1016 */
[----:B--2---:R-:W-:-:S03]  /*43b0*/  IMAD.WIDE R16, R3, 0x4, R136 ;  /* 0x0000000403107825 */ /* 0x004fc600078e0288 */
[----:B------:R2:W-:Y:S01]  /*43c0*/  LDGSTS.E [R2+0x3e00], desc[UR22][R10.64], !P0 ;  /* 0x03e000000a027fae */ /* 0x0005e2000c1a1016 */
[----:B------:R-:W-:Y:S01]  /*43d0*/  LOP3.LUT P0, RZ, R4, 0x1, RZ, 0xc0, !PT ;  /* 0x0000000104ff7812 */ /* 0x000fe2000780c0ff */
[----:B------:R-:W-:Y:S02]  /*43e0*/  IMAD R5, R166, 0x11, RZ ;  /* 0x00000011a6057824 */ /* 0x000fe400078e02ff */
[----:B------:R3:W-:Y:S01]  /*43f0*/  LDGSTS.E [R2+0x4000], desc[UR22][R16.64], P4 ;  /* 0x0400000010027fae */ /* 0x0007e2000a1a1016 */
[----:B----4-:R-:W-:Y:S01]  /*4400*/  IMAD.WIDE R14, R3, 0x4, R134 ;  /* 0x00000004030e7825 */ /* 0x010fe200078e0286 */
[--C-:B------:R-:W-:Y:S02]  /*4410*/  SHF.R.U32.HI R3, RZ, 0xc, R46.reuse ;  /* 0x0000000cff037819 */ /* 0x100fe4000001162e */
[----:B------:R1:W-:Y:S01]  /*4420*/  STL.64 [R1+0x130], R12 ;  /* 0x0001300c01007387 */ /* 0x0003e20000100a00 */
[----:B------:R-:W-:-:S03]  /*4430*/  SHF.R.U32.HI R4, RZ, 0xb, R46 ;  /* 0x0000000bff047819 */ /* 0x000fc6000001162e */
[----:B------:R4:W-:Y:S01]  /*4440*/  LDGSTS.E [R2+0x4200], desc[UR22][R14.64], P4 ;  /* 0x042000000e027fae */ /* 0x0009e2000a1a1016 */
[----:B------:R-:W-:Y:S01]  /*4450*/  LOP3.LUT P4, RZ, R3, 0x1, RZ, 0xc0, !PT ;  /* 0x0000000103ff7812 */ /* 0x000fe2000788c0ff */
[----:B------:R-:W-:Y:S02]  /*4460*/  IMAD R3, R166, 0x12, RZ ;  /* 0x00000012a6037824 */ /* 0x000fe400078e02ff */
[----:B------:R2:W-:Y:S01]  /*4470*/  STL.64 [R1+0x138], R10 ;  /* 0x0001380a01007387 */ /* 0x0005e20000100a00 */
[----:B-1----:R-:W-:-:S03]  /*4480*/  IMAD.WIDE R12, R5, 0x4, R136 ;  /* 0x00000004050c7825 */ /* 0x002fc600078e0288 */
[----:B------:R3:W-:Y:S04]  /*4490*/  STL.64 [R1+0x140], R16 ;  /* 0x0001401001007387 */ /* 0x0007e80000100a00 */
[----:B------:R4:W-:Y:S01]  /*44a0*/  STL.64 [R1+0x148], R14 ;  /* 0x0001480e01007387 */ /* 0x0009e20000100a00 */
[----:B--2---:R-:W-:-:S03]  /*44b0*/  IMAD.WIDE R10, R5, 0x4, R134 ;  /* 0x00000004050a7825 */ /* 0x004fc600078e0286 */
[----:B------:R1:W-:Y:S01]  /*44c0*/  LDGSTS.E [R2+0x4400], desc[UR22][R12.64], P2 ;  /* 0x044000000c027fae */ /* 0x0003e200091a1016 */
[----:B------:R-:W-:-:S03]  /*44d0*/  IMAD R5, R166, 0x13, RZ ;  /* 0x00000013a6057824 */ /* 0x000fc600078e02ff */
[----:B------:R2:W-:Y:S01]  /*44e0*/  LDGSTS.E [R2+0x4600], desc[UR22][R10.64], P2 ;  /* 0x046000000a027fae */ /* 0x0005e200091a1016 */
[C---:B---3--:R-:W-:Y:S01]  /*44f0*/  IMAD.WIDE R16, R3.reuse, 0x4, R136 ;  /* 0x0000000403107825 */ /* 0x048fe200078e0288 */
[----:B------:R-:W-:Y:S02]  /*4500*/  LOP3.LUT P2, RZ, R4, 0x1, RZ, 0xc0, !PT ;  /* 0x0000000104ff7812 */ /* 0x000fe4000784c0ff */
[----:B------:R1:W-:Y:S01]  /*4510*/  STL.64 [R1+0x150], R12 ;  /* 0x0001500c01007387 */ /* 0x0003e20000100a00 */
[----:B----4-:R-:W-:Y:S01]  /*4520*/  IMAD.WIDE R14, R3, 0x4, R134 ;  /* 0x00000004030e7825 */ /* 0x010fe200078e0286 */
[--C-:B------:R-:W-:Y:S02]  /*4530*/  SHF.R.U32.HI R3, RZ, 0xa, R46.reuse ;  /* 0x0000000aff037819 */ /* 0x100fe4000001162e */
[----:B------:R3:W-:Y:S01]  /*4540*/  LDGSTS.E [R2+0x4800], desc[UR22][R16.64], P0 ;  /* 0x0480000010027fae */ /* 0x0007e200081a1016 */
        /* <DEDUP_REMOVED lines=10> */
[----:B---3--:R-:W-:-:S03]  /*45f0*/  IMAD.WIDE R16, R3, 0x4, R136 ;  /* 0x0000000403107825 */ /* 0x008fc600078e0288 */
[----:B------:R2:W-:Y:S01]  /*4600*/  LDGSTS.E [R2+0x4e00], desc[UR22][R10.64], P4 ;  /* 0x04e000000a027fae */ /* 0x0005e2000a1a1016 */
[----:B------:R-:W-:Y:S01]  /*4610*/  LOP3.LUT P4, RZ, R4, 0x1, RZ, 0xc0, !PT ;  /* 0x0000000104ff7812 */ /* 0x000fe2000788c0ff */
[----:B----4-:R-:W-:Y:S01]  /*4620*/  IMAD.WIDE R14, R3, 0x4, R134 ;  /* 0x00000004030e7825 */ /* 0x010fe200078e0286 */
[--C-:B------:R-:W-:Y:S01]  /*4630*/  SHF.R.U32.HI R3, RZ, 0x8, R46.reuse ;  /* 0x00000008ff037819 */ /* 0x100fe2000001162e */
[----:B------:R3:W-:Y:S01]  /*4640*/  LDGSTS.E [R2+0x5000], desc[UR22][R16.64], P2 ;  /* 0x0500000010027fae */ /* 0x0007e200091a1016 */
[----:B------:R-:W-:Y:S01]  /*4650*/  SHF.R.U32.HI R4, RZ, 0x7, R46 ;  /* 0x00000007ff047819 */ /* 0x000fe2000001162e */
[C---:B------:R-:W-:Y:S02]  /*4660*/  IMAD R5, R166.reuse, 0x15, RZ ;  /* 0x00000015a6057824 */ /* 0x040fe400078e02ff */
[----:B------:R4:W-:Y:S01]  /*4670*/  LDGSTS.E [R2+0x5200], desc[UR22][R14.64], P2 ;  /* 0x052000000e027fae */ /* 0x0009e200091a1016 */
[----:B------:R-:W-:Y:S01]  /*4680*/  LOP3.LUT P2, RZ, R3, 0x1, RZ, 0xc0, !PT ;  /* 0x0000000103ff7812 */ /* 0x000fe2000784c0ff */
[----:B------:R-:W-:-:S02]  /*4690*/  IMAD R3, R166, 0x16, RZ ;  /* 0x00000016a6037824 */ /* 0x000fc400078e02ff */
[----:B------:R1:W-:Y:S04]  /*46a0*/  STL.64 [R1+0x170], R12 ;  /* 0x0001700c01007387 */ /* 0x0003e80000100a00 */
[----:B------:R2:W-:Y:S04]  /*46b0*/  STL.64 [R1+0x178], R10 ;  /* 0x0001780a01007387 */ /* 0x0005e80000100a00 */
[----:B------:R3:W-:Y:S01]  /*46c0*/  STL.64 [R1+0x180], R16 ;  /* 0x0001801001007387 */ /* 0x0007e20000100a00 */
[----:B-1----:R-:W-:-:S03]  /*46d0*/  IMAD.WIDE R12, R5, 0x4, R136 ;  /* 0x00000004050c7825 */ /* 0x002fc600078e0288 */
[----:B------:R4:W-:Y:S01]  /*46e0*/  STL.64 [R1+0x188], R14 ;  /* 0x0001880e01007387 */ /* 0x0009e20000100a00 */
[----:B--2---:R-:W-:-:S03]  /*46f0*/  IMAD.WIDE R10, R5, 0x4, R134 ;  /* 0x00000004050a7825 */ /* 0x004fc600078e0286 */
[----:B------:R1:W-:Y:S01]  /*4700*/  LDGSTS.E [R2+0x5400], desc[UR22][R12.64], P0 ;  /* 0x054000000c027fae */ /* 0x0003e200081a1016 */
[----:B---3--:R-:W-:-:S03]  /*4710*/  IMAD.WIDE R16, R3, 0x4, R136 ;  /* 0x0000000403107825 */ /* 0x008fc600078e0288 */
[----:B------:R2:W-:Y:S01]  /*4720*/  LDGSTS.E [R2+0x5600], desc[UR22][R10.64], P0 ;  /* 0x056000000a027fae */ /* 0x0005e200081a1016 */
        /* <DEDUP_REMOVED lines=24> */
[--C-:B------:R-:W-:Y:S02]  /*48b0*/  SHF.R.U32.HI R4, RZ, 0x3, R46.reuse ;  /* 0x00000003ff047819 */ /* 0x100fe4000001162e */
[----:B------:R-:W-:Y:S01]  /*48c0*/  SHF.R.U32.HI R46, RZ, 0x1, R46 ;  /* 0x00000001ff2e7819 */ /* 0x000fe2000001162e */
[----:B------:R4:W-:Y:S01]  /*48d0*/  LDGSTS.E [R2+0x6200], desc[UR22][R14.64], P0 ;  /* 0x062000000e027fae */ /* 0x0009e200081a1016 */
[----:B------:R-:W-:Y:S01]  /*48e0*/  LOP3.LUT P0, RZ, R3, 0x1, RZ, 0xc0, !PT ;  /* 0x0000000103ff7812 */ /* 0x000fe2000780c0ff */
[----:B------:R-:W-:-:S02]  /*48f0*/  IMAD R3, R166, 0x1a, RZ ;  /* 0x0000001aa6037824 */ /* 0x000fc400078e02ff */
[----:B------:R2:W-:Y:S01]  /*4900*/  STL.64 [R1+0x1b8], R10 ;  /* 0x0001b80a01007387 */ /* 0x0005e20000100a00 */
[----:B-1----:R-:W-:-:S03]  /*4910*/  IMAD.WIDE R12, R5, 0x4, R136 ;  /* 0x00000004050c7825 */ /* 0x002fc600078e0288 */
[----:B------:R3:W-:Y:S04]  /*4920*/  STL.64 [R1+0x1c0], R16 ;  /* 0x0001c01001007387 */ /* 0x0007e80000100a00 */
[----:B------:R1:W-:Y:S01]  /*4930*/  LDGSTS.E [R2+0x6400], desc[UR22][R12.64], P4 ;  /* 0x064000000c027fae */ /* 0x0003e2000a1a1016 */
[----:B--2---:R-:W-:-:S03]  /*4940*/  IMAD.WIDE R10, R5, 0x4, R134 ;  /* 0x00000004050a7825 */ /* 0x004fc600078e0286 */
[----:B------:R4:W-:Y:S01]  /*4950*/  STL.64 [R1+0x1c8], R14 ;  /* 0x0001c80e01007387 */ /* 0x0009e20000100a00 */
[----:B------:R-:W-:-:S03]  /*4960*/  IMAD R5, R166, 0x1b, RZ ;  /* 0x0000001ba6057824 */ /* 0x000fc600078e02ff */
[----:B------:R2:W-:Y:S01]  /*4970*/  LDGSTS.E [R2+0x6600], desc[UR22][R10.64], P4 ;  /* 0x066000000a027fae */ /* 0x0005e2000a1a1016 */
[----:B------:R-:W-:Y:S01]  /*4980*/  LOP3.LUT P4, RZ, R4, 0x1, RZ, 0xc0, !PT ;  /* 0x0000000104ff7812 */ /* 0x000fe2000788c0ff */
[C---:B---3--:R-:W-:Y:S02]  /*4990*/  IMAD.WIDE R16, R3.reuse, 0x4, R136 ;  /* 0x0000000403107825 */ /* 0x048fe400078e0288 */
[----:B------:R1:W-:Y:S02]  /*49a0*/  STL.64 [R1+0x1d0], R12 ;  /* 0x0001d00c01007387 */ /* 0x0003e40000100a00 */
[----:B----4-:R-:W-:Y:S02]  /*49b0*/  IMAD.WIDE R14, R3, 0x4, R134 ;  /* 0x00000004030e7825 */ /* 0x010fe400078e0286 */
[----:B------:R2:W-:Y:S02]  /*49c0*/  STL.64 [R1+0x1d8], R10 ;  /* 0x0001d80a01007387 */ /* 0x0005e40000100a00 */
[----:B------:R-:W-:-:S02]  /*49d0*/  IMAD R3, R166, 0x1d, RZ ;  /* 0x0000001da6037824 */ /* 0x000fc400078e02ff */
[----:B------:R-:W-:Y:S01]  /*49e0*/  STL.64 [R1+0x1e0], R16 ;  /* 0x0001e01001007387 */ /* 0x000fe20000100a00 */
[----:B-1----:R-:W-:-:S03]  /*49f0*/  IMAD.WIDE R12, R5, 0x4, R136 ;  /* 0x00000004050c7825 */ /* 0x002fc600078e0288 */
[----:B------:R-:W-:Y:S01]  /*4a00*/  LDGSTS.E [R2+0x6800], desc[UR22][R16.64], P0 ;  /* 0x0680000010027fae */ /* 0x000fe200081a1016 */
[----:B--2---:R-:W-:-:S03]  /*4a10*/  IMAD.WIDE R10, R5, 0x4, R134 ;  /* 0x00000004050a7825 */ /* 0x004fc600078e0286 */
[----:B------:R-:W-:Y:S01]  /*4a20*/  STL.64 [R1+0x1e8], R14 ;  /* 0x0001e80e01007387 */ /* 0x000fe20000100a00 */
[----:B------:R-:W-:-:S03]  /*4a30*/  IMAD R5, R166, 0x1f, RZ ;  /* 0x0000001fa6057824 */ /* 0x000fc600078e02ff */
[----:B------:R-:W-:Y:S01]  /*4a40*/  LDGSTS.E [R2+0x6a00], desc[UR22][R14.64], P0 ;  /* 0x06a000000e027fae */ /* 0x000fe200081a1016 */
[----:B------:R-:W-:Y:S01]  /*4a50*/  ISETP.GT.AND P0, PT, R6, 0x3f, PT ;  /* 0x0000003f0600780c */ /* 0x000fe20003f04270 */
[----:B------:R-:W-:Y:S02]  /*4a60*/  IMAD R6, R166, 0x3f, RZ ;  /* 0x0000003fa6067824 */ /* 0x000fe400078e02ff */
[----:B------:R1:W-:Y:S01]  /*4a70*/  STL.64 [R1+0x1f0], R12 ;  /* 0x0001f00c01007387 */ /* 0x0003e20000100a00 */
[----:B------:R-:W-:-:S03]  /*4a80*/  SEL R4, RZ, 0x4, !P0 ;  /* 0x00000004ff047807 */ /* 0x000fc60004000000 */
[----:B------:R1:W-:Y:S04]  /*4a90*/  LDGSTS.E [R2+0x6c00], desc[UR22][R12.64], P2 ;  /* 0x06c000000c027fae */ /* 0x0003e800091a1016 */
[----:B------:R2:W-:Y:S04]  /*4aa0*/  STL.64 [R1+0x1f8], R10 ;  /* 0x0001f80a01007387 */ /* 0x0005e80000100a00 */
[----:B------:R2:W-:Y:S01]  /*4ab0*/  LDGSTS.E [R2+0x6e00], desc[UR22][R10.64], P2 ;  /* 0x06e000000a027fae */ /* 0x0005e200091a1016 */
[----:B------:R-:W-:Y:S01]  /*4ac0*/  ISETP.GE.AND P2, PT, R56, R252, PT ;  /* 0x000000fc3800720c */ /* 0x000fe20003f46270 */
[----:B-1----:R-:W-:-:S03]  /*4ad0*/  IMAD.WIDE R12, R9, 0x4, R136 ;  /* 0x00000004090c7825 */ /* 0x002fc600078e0288 */
[----:B------:R-:W-:Y:S02]  /*4ae0*/  SEL R4, R4, RZ, !P2 ;  /* 0x000000ff04047207 */ /* 0x000fe40005000000 */
[----:B------:R1:W-:Y:S02]  /*4af0*/  LDGSTS.E [R2+0x7000], desc[UR22][R12.64], P4 ;  /* 0x070000000c027fae */ /* 0x0003e4000a1a1016 */
[----:B------:R-:W-:Y:S01]  /*4b00*/  ISETP.NE.U32.AND P2, PT, R4, RZ, PT ;  /* 0x000000ff0400720c */ /* 0x000fe20003f45070 */
[----:B--2---:R-:W-:Y:S01]  /*4b10*/  IMAD.WIDE R10, R9, 0x4, R134 ;  /* 0x00000004090a7825 */ /* 0x004fe200078e0286 */
[----:B------:R1:W-:Y:S01]  /*4b20*/  STL.64 [R1+0x200], R12 ;  /* 0x0002000c01007387 */ /* 0x0003e20000100a00 */
[----:B------:R-:W-:Y:S02]  /*4b30*/  SHF.R.U64 R4, R0, 0x1f, RZ ;  /* 0x0000001f00047819 */ /* 0x000fe400000012ff */
[----:B------:R-:W-:Y:S01]  /*4b40*/  VIADD R9, R54, UR8 ;  /* 0x0000000836097c36 */ /* 0x000fe20008000000 */
[----:B------:R2:W-:Y:S01]  /*4b50*/  LDGSTS.E [R2+0x7200], desc[UR22][R10.64], P4 ;  /* 0x072000000a027fae */ /* 0x0005e2000a1a1016 */
[----:B------:R-:W-:-:S03]  /*4b60*/  LOP3.LUT P4, RZ, R46, 0x1, RZ, 0xc0, !PT ;  /* 0x000000012eff7812 */ /* 0x000fc6000788c0ff */
[----:B------:R2:W-:Y:S01]  /*4b70*/  STL.64 [R1+0x208], R10 ;  /* 0x0002080a01007387 */ /* 0x0005e20000100a00 */
[----:B-1----:R-:W-:-:S05]  /*4b80*/  IMAD.WIDE R12, R3, 0x4, R136 ;  /* 0x00000004030c7825 */ /* 0x002fca00078e0288 */
[----:B------:R1:W-:Y:S01]  /*4b90*/  LDGSTS.E [R2+0x7400], desc[UR22][R12.64], P6 ;  /* 0x074000000c027fae */ /* 0x0003e2000b1a1016 */
[----:B--2---:R-:W-:-:S03]  /*4ba0*/  IMAD.WIDE R10, R3, 0x4, R134 ;  /* 0x00000004030a7825 */ /* 0x004fc600078e0286 */
[----:B------:R1:W-:Y:S01]  /*4bb0*/  STL.64 [R1+0x210], R12 ;  /* 0x0002100c01007387 */ /* 0x0003e20000100a00 */
[----:B------:R-:W-:-:S03]  /*4bc0*/  IMAD R3, R166, 0x1e, RZ ;  /* 0x0000001ea6037824 */ /* 0x000fc600078e02ff */
[----:B------:R2:W-:Y:S01]  /*4bd0*/  LDGSTS.E [R2+0x7600], desc[UR22][R10.64], P6 ;  /* 0x076000000a027fae */ /* 0x0005e2000b1a1016 */
[----:B------:R-:W-:Y:S01]  /*4be0*/  LOP3.LUT P6, RZ, R4, 0x1, RZ, 0xc0, !PT ;  /* 0x0000000104ff7812 */ /* 0x000fe200078cc0ff */
[C---:B------:R-:W-:Y:S02]  /*4bf0*/  IMAD.WIDE R16, R3.reuse, 0x4, R136 ;  /* 0x0000000403107825 */ /* 0x040fe400078e0288 */
[----:B------:R2:W-:Y:S01]  /*4c00*/  STL.64 [R1+0x218], R10 ;  /* 0x0002180a01007387 */ /* 0x0005e20000100a00 */
[C---:B------:R-:W-:Y:S01]  /*4c10*/  SHF.R.U64 R4, R0.reuse, 0x1d, RZ ;  /* 0x0000001d00047819 */ /* 0x040fe200000012ff */
[----:B------:R-:W-:Y:S01]  /*4c20*/  IMAD.WIDE R14, R3, 0x4, R134 ;  /* 0x00000004030e7825 */ /* 0x000fe200078e0286 */
[----:B------:R-:W-:Y:S01]  /*4c30*/  SHF.R.U64 R3, R0, 0x1e, RZ ;  /* 0x0000001e00037819 */ /* 0x000fe200000012ff */
[----:B------:R3:W-:Y:S02]  /*4c40*/  LDGSTS.E [R2+0x7800], desc[UR22][R16.64], P4 ;  /* 0x0780000010027fae */ /* 0x0007e4000a1a1016 */
[----:B-1----:R-:W-:-:S02]  /*4c50*/  IMAD.WIDE R12, R5, 0x4, R136 ;  /* 0x00000004050c7825 */ /* 0x002fc400078e0288 */
[----:B------:R1:W-:Y:S01]  /*4c60*/  LDGSTS.E [R2+0x7a00], desc[UR22][R14.64], P4 ;  /* 0x07a000000e027fae */ /* 0x0003e2000a1a1016 */
[----:B------:R-:W-:Y:S01]  /*4c70*/  LOP3.LUT P4, RZ, R3, 0x1, RZ, 0xc0, !PT ;  /* 0x0000000103ff7812 */ /* 0x000fe2000788c0ff */
[C---:B------:R-:W-:Y:S02]  /*4c80*/  IMAD.SHL.U32 R3, R166.reuse, 0x20, RZ ;  /* 0x00000020a6037824 */ /* 0x040fe400078e00ff */
[----:B--2---:R-:W-:Y:S01]  /*4c90*/  IMAD.WIDE R10, R5, 0x4, R134 ;  /* 0x00000004050a7825 */ /* 0x004fe200078e0286 */
[----:B------:R3:W-:Y:S03]  /*4ca0*/  STL.64 [R1+0x220], R16 ;  /* 0x0002201001007387 */ /* 0x0007e60000100a00 */
[----:B------:R-:W-:Y:S01]  /*4cb0*/  IMAD R5, R166, 0x21, RZ ;  /* 0x00000021a6057824 */ /* 0x000fe200078e02ff */
[----:B------:R1:W-:Y:S04]  /*4cc0*/  STL.64 [R1+0x228], R14 ;  /* 0x0002280e01007387 */ /* 0x0003e80000100a00 */
[----:B------:R2:W-:Y:S01]  /*4cd0*/  LDGSTS.E [R2+0x7c00], desc[UR22][R12.64], !P3 ;  /* 0x07c000000c027fae */ /* 0x0005e2000d9a1016 */
[----:B---3--:R-:W-:-:S03]  /*4ce0*/  IMAD.WIDE R16, R3, 0x4, R136 ;  /* 0x0000000403107825 */ /* 0x008fc600078e0288 */
[----:B------:R3:W-:Y:S01]  /*4cf0*/  LDGSTS.E [R2+0x7e00], desc[UR22][R10.64], !P3 ;  /* 0x07e000000a027fae */ /* 0x0007e2000d9a1016 */
[----:B------:R-:W-:Y:S01]  /*4d00*/  LOP3.LUT P3, RZ, R4, 0x1, RZ, 0xc0, !PT ;  /* 0x0000000104ff7812 */ /* 0x000fe2000786c0ff */
[----:B-1----:R-:W-:Y:S01]  /*4d10*/  IMAD.WIDE R14, R3, 0x4, R134 ;  /* 0x00000004030e7825 */ /* 0x002fe200078e0286 */
[C---:B------:R-:W-:Y:S01]  /*4d20*/  SHF.R.U64 R3, R0.reuse, 0x1c, RZ ;  /* 0x0000001c00037819 */ /* 0x040fe200000012ff */
[----:B------:R1:W-:Y:S01]  /*4d30*/  LDGSTS.E [R2+0x8000], desc[UR22][R16.64], P6 ;  /* 0x0800000010027fae */ /* 0x0003e2000b1a1016 */
[----:B------:R-:W-:-:S03]  /*4d40*/  SHF.R.U64 R4, R0, 0x1b, RZ ;  /* 0x0000001b00047819 */ /* 0x000fc600000012ff */
[----:B------:R4:W-:Y:S01]  /*4d50*/  LDGSTS.E [R2+0x8200], desc[UR22][R14.64], P6 ;  /* 0x082000000e027fae */ /* 0x0009e2000b1a1016 */
[----:B------:R-:W-:Y:S01]  /*4d60*/  LOP3.LUT P6, RZ, R3, 0x1, RZ, 0xc0, !PT ;  /* 0x0000000103ff7812 */ /* 0x000fe200078cc0ff */
[----:B------:R-:W-:Y:S02]  /*4d70*/  IMAD R3, R166, 0x22, RZ ;  /* 0x00000022a6037824 */ /* 0x000fe400078e02ff */
[----:B------:R2:W-:Y:S04]  /*4d80*/  STL.64 [R1+0x230], R12 ;  /* 0x0002300c01007387 */ /* 0x0005e80000100a00 */
[----:B------:R3:W-:Y:S04]  /*4d90*/  STL.64 [R1+0x238], R10 ;  /* 0x0002380a01007387 */ /* 0x0007e80000100a00 */
[----:B------:R1:W-:Y:S01]  /*4da0*/  STL.64 [R1+0x240], R16 ;  /* 0x0002401001007387 */ /* 0x0003e20000100a00 */
[----:B--2---:R-:W-:-:S03]  /*4db0*/  IMAD.WIDE R12, R5, 0x4, R136 ;  /* 0x00000004050c7825 */ /* 0x004fc600078e0288 */
[----:B------:R4:W-:Y:S01]  /*4dc0*/  STL.64 [R1+0x248], R14 ;  /* 0x0002480e01007387 */ /* 0x0009e20000100a00 */
[----:B---3--:R-:W-:-:S03]  /*4dd0*/  IMAD.WIDE R10, R5, 0x4, R134 ;  /* 0x00000004050a7825 */ /* 0x008fc600078e0286 */
[----:B------:R2:W-:Y:S01]  /*4de0*/  LDGSTS.E [R2+0x8400], desc[UR22][R12.64], P4 ;  /* 0x084000000c027fae */ /* 0x0005e2000a1a1016 */
[----:B-1----:R-:W-:-:S03]  /*4df0*/  IMAD.WIDE R16, R3, 0x4, R136 ;  /* 0x0000000403107825 */ /* 0x002fc600078e0288 */
[----:B------:R1:W-:Y:S01]  /*4e00*/  LDGSTS.E [R2+0x8600], desc[UR22][R10.64], P4 ;  /* 0x086000000a027fae */ /* 0x0003e2000a1a1016 */
[----:B------:R-:W-:Y:S01]  /*4e10*/  LOP3.LUT P4, RZ, R4, 0x1, RZ, 0xc0, !PT ;  /* 0x0000000104ff7812 */ /* 0x000fe2000788c0ff */
[----:B------:R-:W-:Y:S02]  /*4e20*/  IMAD R5, R166, 0x23, RZ ;  /* 0x00000023a6057824 */ /* 0x000fe400078e02ff */
[----:B------:R3:W-:Y:S01]  /*4e30*/  LDGSTS.E [R2+0x8800], desc[UR22][R16.64], P3 ;  /* 0x0880000010027fae */ /* 0x0007e200099a1016 */
[----:B----4-:R-:W-:Y:S01]  /*4e40*/  IMAD.WIDE R14, R3, 0x4, R134 ;  /* 0x00000004030e7825 */ /* 0x010fe200078e0286 */
[C---:B------:R-:W-:Y:S02]  /*4e50*/  SHF.R.U64 R3, R0.reuse, 0x1a, RZ ;  /* 0x0000001a00037819 */ /* 0x040fe400000012ff */
[----:B------:R2:W-:Y:S01]  /*4e60*/  STL.64 [R1+0x250], R12 ;  /* 0x0002500c01007387 */ /* 0x0005e20000100a00 */
[----:B------:R-:W-:-:S03]  /*4e70*/  SHF.R.U64 R4, R0, 0x19, RZ ;  /* 0x0000001900047819 */ /* 0x000fc600000012ff */
[----:B------:R4:W-:Y:S01]  /*4e80*/  LDGSTS.E [R2+0x8a00], desc[UR22][R14.64], P3 ;  /* 0x08a000000e027fae */ /* 0x0009e200099a1016 */
[----:B------:R-:W-:Y:S01]  /*4e90*/  LOP3.LUT P3, RZ, R3, 0x1, RZ, 0xc0, !PT ;  /* 0x0000000103ff7812 */ /* 0x000fe2000786c0ff */
[----:B------:R-:W-:Y:S02]  /*4ea0*/  IMAD R3, R166, 0x24, RZ ;  /* 0x00000024a6037824 */ /* 0x000fe400078e02ff */
[----:B------:R1:W-:Y:S01]  /*4eb0*/  STL.64 [R1+0x258], R10 ;  /* 0x0002580a01007387 */ /* 0x0003e20000100a00 */
[----:B--2---:R-:W-:-:S03]  /*4ec0*/  IMAD.WIDE R12, R5, 0x4, R136 ;  /* 0x00000004050c7825 */ /* 0x004fc600078e0288 */
[----:B------:R3:W-:Y:S04]  /*4ed0*/  STL.64 [R1+0x260], R16 ;  /* 0x0002601001007387 */ /* 0x0007e80000100a00 */
[----:B------:R4:W-:Y:S01]  /*4ee0*/  STL.64 [R1+0x268], R14 ;  /* 0x0002680e01007387 */ /* 0x0009e20000100a00 */
[----:B-1----:R-:W-:-:S03]  /*4ef0*/  IMAD.WIDE R10, R5, 0x4, R134 ;  /* 0x00000004050a7825 */ /* 0x002fc600078e0286 */
[----:B------:R1:W-:Y:S01]  /*4f00*/  LDGSTS.E [R2+0x8c00], desc[UR22][R12.64], P6 ;  /* 0x08c000000c027fae */ /* 0x0003e2000b1a1016 */
[----:B------:R-:W-:-:S03]  /*4f10*/  IMAD R5, R166, 0x25, RZ ;  /* 0x00000025a6057824 */ /* 0x000fc600078e02ff */
[----:B------:R2:W-:Y:S01]  /*4f20*/  LDGSTS.E [R2+0x8e00], desc[UR22][R10.64], P6 ;  /* 0x08e000000a027fae */ /* 0x0005e2000b1a1016 */
[C---:B---3--:R-:W-:Y:S01]  /*4f30*/  IMAD.WIDE R16, R3.reuse, 0x4, R136 ;  /* 0x0000000403107825 */ /* 0x048fe200078e0288 */
[----:B------:R-:W-:Y:S02]  /*4f40*/  LOP3.LUT P6, RZ, R4, 0x1, RZ, 0xc0, !PT ;  /* 0x0000000104ff7812 */ /* 0x000fe400078cc0ff */
[----:B------:R1:W-:Y:S01]  /*4f50*/  STL.64 [R1+0x270], R12 ;  /* 0x0002700c01007387 */ /* 0x0003e20000100a00 */
[----:B----4-:R-:W-:Y:S01]  /*4f60*/  IMAD.WIDE R14, R3, 0x4, R134 ;  /* 0x00000004030e7825 */ /* 0x010fe200078e0286 */
[C---:B------:R-:W-:Y:S02]  /*4f70*/  SHF.R.U64 R3, R0.reuse, 0x18, RZ ;  /* 0x0000001800037819 */ /* 0x040fe400000012ff */
[----:B------:R3:W-:Y:S01]  /*4f80*/  LDGSTS.E [R2+0x9000], desc[UR22][R16.64], P4 ;  /* 0x0900000010027fae */ /* 0x0007e2000a1a1016 */
[----:B------:R-:W-:-:S03]  /*4f90*/  SHF.R.U64 R4, R0, 0x17, RZ ;  /* 0x0000001700047819 */ /* 0x000fc600000012ff */
        /* <DEDUP_REMOVED lines=13> */
[C---:B------:R-:W-:Y:S01]  /*5070*/  SHF.R.U64 R3, R0.reuse, 0x16, RZ ;  /* 0x0000001600037819 */ /* 0x040fe200000012ff */
[----:B------:R3:W-:Y:S01]  /*5080*/  LDGSTS.E [R2+0x9800], desc[UR22][R16.64], P6 ;  /* 0x0980000010027fae */ /* 0x0007e2000b1a1016 */
[----:B------:R-:W-:Y:S01]  /*5090*/  SHF.R.U64 R4, R0, 0x15, RZ ;  /* 0x0000001500047819 */ /* 0x000fe200000012ff */
        /* <DEDUP_REMOVED lines=15> */
[----:B------:R1:W-:Y:S01]  /*5190*/  STL.64 [R1+0x2b0], R12 ;  /* 0x0002b00c01007387 */ /* 0x0003e20000100a00 */
[----:B----4-:R-:W-:Y:S01]  /*51a0*/  IMAD.WIDE R14, R3, 0x4, R134 ;  /* 0x00000004030e7825 */ /* 0x010fe200078e0286 */
[C---:B------:R-:W-:Y:S02]  /*51b0*/  SHF.R.U64 R3, R0.reuse, 0x14, RZ ;  /* 0x0000001400037819 */ /* 0x040fe400000012ff */
[----:B------:R2:W-:Y:S01]  /*51c0*/  STL.64 [R1+0x2b8], R10 ;  /* 0x0002b80a01007387 */ /* 0x0005e20000100a00 */
[----:B------:R-:W-:-:S03]  /*51d0*/  SHF.R.U64 R4, R0, 0x13, RZ ;  /* 0x0000001300047819 */ /* 0x000fc600000012ff */
[----:B------:R3:W-:Y:S01]  /*51e0*/  LDGSTS.E [R2+0xa000], desc[UR22][R16.64], P3 ;  /* 0x0a00000010027fae */ /* 0x0007e200099a1016 */
[----:B-1----:R-:W-:-:S03]  /*51f0*/  IMAD.WIDE R12, R5, 0x4, R136 ;  /* 0x00000004050c7825 */ /* 0x002fc600078e0288 */
[----:B------:R1:W-:Y:S01]  /*5200*/  LDGSTS.E [R2+0xa200], desc[UR22][R14.64], P3 ;  /* 0x0a2000000e027fae */ /* 0x0003e200099a1016 */
[----:B------:R-:W-:Y:S01]  /*5210*/  LOP3.LUT P3, RZ, R3, 0x1, RZ, 0xc0, !PT ;  /* 0x0000000103ff7812 */ /* 0x000fe2000786c0ff */
[----:B--2---:R-:W-:Y:S02]  /*5220*/  IMAD.WIDE R10, R5, 0x4, R134 ;  /* 0x00000004050a7825 */ /* 0x004fe400078e0286 */
[----:B------:R2:W-:Y:S02]  /*5230*/  LDGSTS.E [R2+0xa400], desc[UR22][R12.64], P6 ;  /* 0x0a4000000c027fae */ /* 0x0005e4000b1a1016 */
[C---:B------:R-:W-:Y:S02]  /*5240*/  IMAD R3, R166.reuse, 0x2a, RZ ;  /* 0x0000002aa6037824 */ /* 0x040fe400078e02ff */
[----:B------:R3:W-:Y:S01]  /*5250*/  STL.64 [R1+0x2c0], R16 ;  /* 0x0002c01001007387 */ /* 0x0007e20000100a00 */
[----:B------:R-:W-:-:S03]  /*5260*/  IMAD R5, R166, 0x2f, RZ ;  /* 0x0000002fa6057824 */ /* 0x000fc600078e02ff */
[----:B------:R4:W-:Y:S01]  /*5270*/  LDGSTS.E [R2+0xa600], desc[UR22][R10.64], P6 ;  /* 0x0a6000000a027fae */ /* 0x0009e2000b1a1016 */
[----:B------:R-:W-:Y:S01]  /*5280*/  LOP3.LUT P6, RZ, R4, 0x1, RZ, 0xc0, !PT ;  /* 0x0000000104ff7812 */ /* 0x000fe200078cc0ff */
[----:B------:R-:W-:Y:S02]  /*5290*/  IMAD R4, R166, 0x2b, RZ ;  /* 0x0000002ba6047824 */ /* 0x000fe400078e02ff */
[----:B------:R1:W-:Y:S01]  /*52a0*/  STL.64 [R1+0x2c8], R14 ;  /* 0x0002c80e01007387 */ /* 0x0003e20000100a00 */
[----:B---3--:R-:W-:-:S03]  /*52b0*/  IMAD.WIDE R16, R3, 0x4, R136 ;  /* 0x0000000403107825 */ /* 0x008fc600078e0288 */
[----:B------:R2:W-:Y:S04]  /*52c0*/  STL.64 [R1+0x2d0], R12 ;  /* 0x0002d00c01007387 */ /* 0x0005e80000100a00 */
[----:B------:R4:W-:Y:S01]  /*52d0*/  STL.64 [R1+0x2d8], R10 ;  /* 0x0002d80a01007387 */ /* 0x0009e20000100a00 */
[----:B-1----:R-:W-:Y:S01]  /*52e0*/  IMAD.WIDE R14, R3, 0x4, R134 ;  /* 0x00000004030e7825 */ /* 0x002fe200078e0286 */
[----:B------:R-:W-:Y:S02]  /*52f0*/  SHF.R.U64 R3, R0, 0x12, RZ ;  /* 0x0000001200037819 */ /* 0x000fe400000012ff */
[----:B------:R1:W-:Y:S01]  /*5300*/  LDGSTS.E [R2+0xa800], desc[UR22][R16.64], P4 ;  /* 0x0a80000010027fae */ /* 0x0003e2000a1a1016 */
[----:B--2---:R-:W-:-:S03]  /*5310*/  IMAD.WIDE R12, R4, 0x4, R136 ;  /* 0x00000004040c7825 */ /* 0x004fc600078e0288 */
[----:B------:R2:W-:Y:S01]  /*5320*/  LDGSTS.E [R2+0xaa00], desc[UR22][R14.64], P4 ;  /* 0x0aa000000e027fae */ /* 0x0005e2000a1a1016 */
[----:B------:R-:W-:Y:S01]  /*5330*/  LOP3.LUT P4, RZ, R3, 0x1, RZ, 0xc0, !PT ;  /* 0x0000000103ff7812 */ /* 0x000fe2000788c0ff */
[----:B----4-:R-:W-:Y:S01]  /*5340*/  IMAD.WIDE R10, R4, 0x4, R134 ;  /* 0x00000004040a7825 */ /* 0x010fe200078e0286 */
[----:B------:R-:W-:Y:S01]  /*5350*/  SHF.R.U64 R4, R0, 0x11, RZ ;  /* 0x0000001100047819 */ /* 0x000fe200000012ff */
[----:B------:R3:W-:Y:S02]  /*5360*/  LDGSTS.E [R2+0xac00], desc[UR22][R12.64], P3 ;  /* 0x0ac000000c027fae */ /* 0x0007e400099a1016 */
[----:B------:R-:W-:Y:S02]  /*5370*/  IMAD R3, R166, 0x2c, RZ ;  /* 0x0000002ca6037824 */ /* 0x000fe400078e02ff */
[----:B------:R1:W-:Y:S04]  /*5380*/  STL.64 [R1+0x2e0], R16 ;  /* 0x0002e01001007387 */ /* 0x0003e80000100a00 */
[----:B------:R4:W-:Y:S01]  /*5390*/  LDGSTS.E [R2+0xae00], desc[UR22][R10.64], P3 ;  /* 0x0ae000000a027fae */ /* 0x0009e200099a1016 */
[----:B------:R-:W-:Y:S01]  /*53a0*/  LOP3.LUT P3, RZ, R4, 0x1, RZ, 0xc0, !PT ;  /* 0x0000000104ff7812 */ /* 0x000fe2000786c0ff */
[----:B------:R-:W-:-:S02]  /*53b0*/  IMAD R4, R166, 0x2d, RZ ;  /* 0x0000002da6047824 */ /* 0x000fc400078e02ff */
[----:B------:R2:W-:Y:S01]  /*53c0*/  STL.64 [R1+0x2e8], R14 ;  /* 0x0002e80e01007387 */ /* 0x0005e20000100a00 */
[----:B-1----:R-:W-:-:S03]  /*53d0*/  IMAD.WIDE R16, R3, 0x4, R136 ;  /* 0x0000000403107825 */ /* 0x002fc600078e0288 */
[----:B------:R3:W-:Y:S04]  /*53e0*/  STL.64 [R1+0x2f0], R12 ;  /* 0x0002f00c01007387 */ /* 0x0007e80000100a00 */
[----:B------:R4:W-:Y:S01]  /*53f0*/  STL.64 [R1+0x2f8], R10 ;  /* 0x0002f80a01007387 */ /* 0x0009e20000100a00 */
[----:B--2---:R-:W-:Y:S01]  /*5400*/  IMAD.WIDE R14, R3, 0x4, R134 ;  /* 0x00000004030e7825 */ /* 0x004fe200078e0286 */
[----:B------:R-:W-:Y:S02]  /*5410*/  SHF.R.U64 R3, R0, 0x10, RZ ;  /* 0x0000001000037819 */ /* 0x000fe400000012ff */
[----:B------:R1:W-:Y:S01]  /*5420*/  LDGSTS.E [R2+0xb000], desc[UR22][R16.64], P6 ;  /* 0x0b00000010027fae */ /* 0x0003e2000b1a1016 */
[----:B---3--:R-:W-:-:S03]  /*5430*/  IMAD.WIDE R12, R4, 0x4, R136 ;  /* 0x00000004040c7825 */ /* 0x008fc600078e0288 */
[----:B------:R2:W-:Y:S01]  /*5440*/  LDGSTS.E [R2+0xb200], desc[UR22][R14.64], P6 ;  /* 0x0b2000000e027fae */ /* 0x0005e2000b1a1016 */
[----:B------:R-:W-:Y:S01]  /*5450*/  LOP3.LUT P6, RZ, R3, 0x1, RZ, 0xc0, !PT ;  /* 0x0000000103ff7812 */ /* 0x000fe200078cc0ff */
[----:B----4-:R-:W-:Y:S01]  /*5460*/  IMAD.WIDE R10, R4, 0x4, R134 ;  /* 0x00000004040a7825 */ /* 0x010fe200078e0286 */
[----:B------:R-:W-:Y:S01]  /*5470*/  SHF.R.U64 R3, R0, 0xf, RZ ;  /* 0x0000000f00037819 */ /* 0x000fe200000012ff */
[----:B------:R1:W-:Y:S02]  /*5480*/  STL.64 [R1+0x300], R16 ;  /* 0x0003001001007387 */ /* 0x0003e40000100a00 */
[----:B------:R-:W-:Y:S02]  /*5490*/  IMAD R4, R166, 0x2e, RZ ;  /* 0x0000002ea6047824 */ /* 0x000fe400078e02ff */
[----:B------:R2:W-:Y:S04]  /*54a0*/  STL.64 [R1+0x308], R14 ;  /* 0x0003080e01007387 */ /* 0x0005e80000100a00 */
[----:B------:R3:W-:Y:S01]  /*54b0*/  LDGSTS.E [R2+0xb400], desc[UR22][R12.64], P4 ;  /* 0x0b4000000c027fae */ /* 0x0007e2000a1a1016 */
[----:B-1----:R-:W-:-:S03]  /*54c0*/  IMAD.WIDE R16, R4, 0x4, R136 ;  /* 0x0000000404107825 */ /* 0x002fc600078e0288 */
[----:B------:R1:W-:Y:S01]  /*54d0*/  LDGSTS.E [R2+0xb600], desc[UR22][R10.64], P4 ;  /* 0x0b6000000a027fae */ /* 0x0003e2000a1a1016 */
[----:B------:R-:W-:Y:S01]  /*54e0*/  LOP3.LUT P4, RZ, R3, 0x1, RZ, 0xc0, !PT ;  /* 0x0000000103ff7812 */ /* 0x000fe2000788c0ff */
[----:B--2---:R-:W-:Y:S01]  /*54f0*/  IMAD.WIDE R14, R4, 0x4, R134 ;  /* 0x00000004040e7825 */ /* 0x004fe200078e0286 */
[----:B------:R-:W-:Y:S01]  /*5500*/  SHF.R.U64 R3, R0, 0xe, RZ ;  /* 0x0000000e00037819 */ /* 0x000fe200000012ff */
[----:B------:R3:W-:Y:S02]  /*5510*/  STL.64 [R1+0x310], R12 ;  /* 0x0003100c01007387 */ /* 0x0007e40000100a00 */
[----:B------:R-:W-:Y:S02]  /*5520*/  IMAD R4, R166, 0x30, RZ ;  /* 0x00000030a6047824 */ /* 0x000fe400078e02ff */
[----:B------:R1:W-:Y:S04]  /*5530*/  STL.64 [R1+0x320], R10 ;  /* 0x0003200a01007387 */ /* 0x0003e80000100a00 */
[----:B------:R2:W-:Y:S01]  /*5540*/  LDGSTS.E [R2+0xb800], desc[UR22][R16.64], P3 ;  /* 0x0b80000010027fae */ /* 0x0005e200099a1016 */
[----:B---3--:R-:W-:-:S03]  /*5550*/  IMAD.WIDE R12, R5, 0x4, R136 ;  /* 0x00000004050c7825 */ /* 0x008fc600078e0288 */
[----:B------:R3:W-:Y:S01]  /*5560*/  LDGSTS.E [R2+0xba00], desc[UR22][R14.64], P3 ;  /* 0x0ba000000e027fae */ /* 0x0007e200099a1016 */
[----:B------:R-:W-:Y:S01]  /*5570*/  LOP3.LUT P3, RZ, R3, 0x1, RZ, 0xc0, !PT ;  /* 0x0000000103ff7812 */ /* 0x000fe2000786c0ff */
[----:B-1----:R-:W-:Y:S01]  /*5580*/  IMAD.WIDE R10, R5, 0x4, R134 ;  /* 0x00000004050a7825 */ /* 0x002fe200078e0286 */
[----:B------:R-:W-:Y:S01]  /*5590*/  SHF.R.U64 R3, R0, 0xd, RZ ;  /* 0x0000000d00037819 */ /* 0x000fe200000012ff */
[----:B------:R2:W-:Y:S02]  /*55a0*/  STL.64 [R1+0x318], R16 ;  /* 0x0003181001007387 */ /* 0x0005e40000100a00 */
[----:B------:R-:W-:Y:S02]  /*55b0*/  IMAD R5, R166, 0x31, RZ ;  /* 0x00000031a6057824 */ /* 0x000fe400078e02ff */
[----:B------:R3:W-:Y:S04]  /*55c0*/  STL.64 [R1+0x328], R14 ;  /* 0x0003280e01007387 */ /* 0x0007e80000100a00 */
[----:B------:R1:W-:Y:S01]  /*55d0*/  LDGSTS.E [R2+0xbc00], desc[UR22][R12.64], P6 ;  /* 0x0bc000000c027fae */ /* 0x0003e2000b1a1016 */
[----:B--2---:R-:W-:-:S03]  /*55e0*/  IMAD.WIDE R16, R4, 0x4, R136 ;  /* 0x0000000404107825 */ /* 0x004fc600078e0288 */
[----:B------:R2:W-:Y:S01]  /*55f0*/  LDGSTS.E [R2+0xbe00], desc[UR22][R10.64], P6 ;  /* 0x0be000000a027fae */ /* 0x0005e2000b1a1016 */
[----:B------:R-:W-:Y:S01]  /*5600*/  LOP3.LUT P6, RZ, R3, 0x1, RZ, 0xc0, !PT ;  /* 0x0000000103ff7812 */ /* 0x000fe200078cc0ff */
[----:B---3--:R-:W-:Y:S01]  /*5610*/  IMAD.WIDE R14, R4, 0x4, R134 ;  /* 0x00000004040e7825 */ /* 0x008fe200078e0286 */
        /* <DEDUP_REMOVED lines=73> */
[----:B------:R1:W-:Y:S02]  /*5ab0*/  LDGSTS.E [R2+0xe000], desc[UR22][R16.64], P6 ;  /* 0x0e00000010027fae */ /* 0x0003e4000b1a1016 */
[----:B------:R-:W-:Y:S02]  /*5ac0*/  IMAD R4, R166, 0x3a, RZ ;  /* 0x0000003aa6047824 */ /* 0x000fe400078e02ff */
[----:B------:R4:W-:Y:S01]  /*5ad0*/  LDGSTS.E [R2+0xe200], desc[UR22][R14.64], P6 ;  /* 0x0e2000000e027fae */ /* 0x0009e2000b1a1016 */
[----:B------:R-:W-:Y:S02]  /*5ae0*/  LOP3.LUT P6, RZ, R3, 0x1, RZ, 0xc0, !PT ;  /* 0x0000000103ff7812 */ /* 0x000fe400078cc0ff */
[----:B------:R-:W-:Y:S01]  /*5af0*/  SHF.R.U64 R3, R0, 0x3, RZ ;  /* 0x0000000300037819 */ /* 0x000fe200000012ff */
[----:B------:R2:W-:Y:S04]  /*5b00*/  STL.64 [R1+0x3b8], R12 ;  /* 0x0003b80c01007387 */ /* 0x0005e80000100a00 */
[----:B------:R3:W-:Y:S04]  /*5b10*/  STL.64 [R1+0x3c8], R10 ;  /* 0x0003c80a01007387 */ /* 0x0007e80000100a00 */
[----:B------:R1:W-:Y:S01]  /*5b20*/  STL.64 [R1+0x3c0], R16 ;  /* 0x0003c01001007387 */ /* 0x0003e20000100a00 */
[----:B--2---:R-:W-:-:S03]  /*5b30*/  IMAD.WIDE R12, R5, 0x4, R136 ;  /* 0x00000004050c7825 */ /* 0x004fc600078e0288 */
[----:B------:R4:W-:Y:S01]  /*5b40*/  STL.64 [R1+0x3d0], R14 ;  /* 0x0003d00e01007387 */ /* 0x0009e20000100a00 */
[----:B---3--:R-:W-:-:S03]  /*5b50*/  IMAD.WIDE R10, R5, 0x4, R134 ;  /* 0x00000004050a7825 */ /* 0x008fc600078e0286 */
[----:B------:R2:W-:Y:S01]  /*5b60*/  STL.64 [R1+0x3d8], R12 ;  /* 0x0003d80c01007387 */ /* 0x0005e20000100a00 */
[----:B------:R-:W-:-:S03]  /*5b70*/  IMAD R5, R166, 0x3b, RZ ;  /* 0x0000003ba6057824 */ /* 0x000fc600078e02ff */
[----:B------:R2:W-:Y:S01]  /*5b80*/  LDGSTS.E [R2+0xe400], desc[UR22][R12.64], P4 ;  /* 0x0e4000000c027fae */ /* 0x0005e2000a1a1016 */
[----:B-1----:R-:W-:-:S03]  /*5b90*/  IMAD.WIDE R16, R4, 0x4, R136 ;  /* 0x0000000404107825 */ /* 0x002fc600078e0288 */
[----:B------:R1:W-:Y:S01]  /*5ba0*/  STL.64 [R1+0x3e0], R10 ;  /* 0x0003e00a01007387 */ /* 0x0003e20000100a00 */
[----:B----4-:R-:W-:-:S03]  /*5bb0*/  IMAD.WIDE R14, R4, 0x4, R134 ;  /* 0x00000004040e7825 */ /* 0x010fc600078e0286 */
[----:B------:R1:W-:Y:S01]  /*5bc0*/  LDGSTS.E [R2+0xe600], desc[UR22][R10.64], P4 ;  /* 0x0e6000000a027fae */ /* 0x0003e2000a1a1016 */
[----:B------:R-:W-:Y:S01]  /*5bd0*/  LOP3.LUT P4, RZ, R3, 0x1, RZ, 0xc0, !PT ;  /* 0x0000000103ff7812 */ /* 0x000fe2000788c0ff */
[----:B------:R-:W-:Y:S01]  /*5be0*/  IMAD R4, R166, 0x3d, RZ ;  /* 0x0000003da6047824 */ /* 0x000fe200078e02ff */
[C---:B------:R-:W-:Y:S01]  /*5bf0*/  SHF.R.U64 R3, R0.reuse, 0x2, RZ ;  /* 0x0000000200037819 */ /* 0x040fe200000012ff */
[--C-:B--2---:R-:W-:Y:S01]  /*5c00*/  IMAD.WIDE R12, R5, 0x4, R136.reuse ;  /* 0x00000004050c7825 */ /* 0x104fe200078e0288 */
[----:B------:R-:W-:Y:S01]  /*5c10*/  SHF.R.U64 R0, R0, 0x1, RZ ;  /* 0x0000000100007819 */ /* 0x000fe200000012ff */
[----:B------:R2:W-:Y:S02]  /*5c20*/  LDGSTS.E [R2+0xe800], desc[UR22][R16.64], P3 ;  /* 0x0e80000010027fae */ /* 0x0005e400099a1016 */
[----:B------:R-:W-:Y:S02]  /*5c30*/  IMAD.WIDE R20, R4, 0x4, R136 ;  /* 0x0000000404147825 */ /* 0x000fe400078e0288 */
[----:B------:R3:W-:Y:S01]  /*5c40*/  LDGSTS.E [R2+0xea00], desc[UR22][R14.64], P3 ;  /* 0x0ea000000e027fae */ /* 0x0007e200099a1016 */
[----:B------:R-:W-:Y:S01]  /*5c50*/  LOP3.LUT P3, RZ, R3, 0x1, RZ, 0xc0, !PT ;  /* 0x0000000103ff7812 */ /* 0x000fe2000786c0ff */
[----:B-1----:R-:W-:Y:S01]  /*5c60*/  IMAD.WIDE R10, R5, 0x4, R134 ;  /* 0x00000004050a7825 */ /* 0x002fe200078e0286 */
[----:B------:R-:W-:Y:S01]  /*5c70*/  LOP3.LUT R3, R54, 0x60, RZ, 0x3c, !PT ;  /* 0x0000006036037812 */ /* 0x000fe200078e3cff */
[----:B------:R1:W-:Y:S02]  /*5c80*/  LDGSTS.E [R2+0xec00], desc[UR22][R12.64], P6 ;  /* 0x0ec000000c027fae */ /* 0x0003e4000b1a1016 */
[----:B------:R-:W-:-:S02]  /*5c90*/  IMAD R5, R166, 0x3e, RZ ;  /* 0x0000003ea6057824 */ /* 0x000fc400078e02ff */
[----:B------:R4:W-:Y:S01]  /*5ca0*/  LDGSTS.E [R2+0xee00], desc[UR22][R10.64], P6 ;  /* 0x0ee000000a027fae */ /* 0x0009e2000b1a1016 */
[----:B------:R-:W-:Y:S01]  /*5cb0*/  LOP3.LUT P6, RZ, R0, 0x1, RZ, 0xc0, !PT ;  /* 0x0000000100ff7812 */ /* 0x000fe200078cc0ff */
[----:B------:R-:W-:Y:S02]  /*5cc0*/  IMAD R0, R166, 0x3c, RZ ;  /* 0x0000003ca6007824 */ /* 0x000fe400078e02ff */
[----:B------:R2:W-:Y:S01]  /*5cd0*/  STL.64 [R1+0x3e8], R16 ;  /* 0x0003e81001007387 */ /* 0x0005e20000100a00 */
[----:B------:R-:W-:-:S03]  /*5ce0*/  IMAD.WIDE R18, R4, 0x4, R134 ;  /* 0x0000000404127825 */ /* 0x000fc600078e0286 */
[----:B------:R3:W-:Y:S01]  /*5cf0*/  STL.64 [R1+0x3f0], R14 ;  /* 0x0003f00e01007387 */ /* 0x0007e20000100a00 */
[----:B------:R-:W-:-:S03]  /*5d00*/  IMAD.WIDE R24, R0, 0x4, R136 ;  /* 0x0000000400187825 */ /* 0x000fc600078e0288 */
[----:B------:R1:W-:Y:S01]  /*5d10*/  STL.64 [R1+0x3f8], R12 ;  /* 0x0003f80c01007387 */ /* 0x0003e20000100a00 */
[----:B------:R-:W-:-:S03]  /*5d20*/  IMAD.WIDE R22, R0, 0x4, R134 ;  /* 0x0000000400167825 */ /* 0x000fc600078e0286 */
[----:B------:R4:W-:Y:S01]  /*5d30*/  STL.64 [R1+0x400], R10 ;  /* 0x0004000a01007387 */ /* 0x0009e20000100a00 */
[----:B--2---:R-:W-:-:S03]  /*5d40*/  IMAD.WIDE R16, R5, 0x4, R136 ;  /* 0x0000000405107825 */ /* 0x004fc600078e0288 */
[----:B------:R-:W-:Y:S01]  /*5d50*/  LDGSTS.E [R2+0xf000], desc[UR22][R24.64], P4 ;  /* 0x0f00000018027fae */ /* 0x000fe2000a1a1016 */
[----:B---3--:R-:W-:-:S03]  /*5d60*/  IMAD.WIDE R14, R5, 0x4, R134 ;  /* 0x00000004050e7825 */ /* 0x008fc600078e0286 */
[----:B------:R-:W-:Y:S01]  /*5d70*/  LDGSTS.E [R2+0xf200], desc[UR22][R22.64], P4 ;  /* 0x0f20000016027fae */ /* 0x000fe2000a1a1016 */
[----:B-1----:R-:W-:Y:S01]  /*5d80*/  IMAD.WIDE R12, R6, 0x4, R136 ;  /* 0x00000004060c7825 */ /* 0x002fe200078e0288 */
[C---:B----4-:R-:W-:Y:S02]  /*5d90*/  LOP3.LUT R11, R54.reuse, 0x20, RZ, 0x3c, !PT ;  /* 0x00000020360b7812 */ /* 0x050fe400078e3cff */
[----:B------:R-:W-:Y:S01]  /*5da0*/  LDGSTS.E [R2+0xf400], desc[UR22][R20.64], P3 ;  /* 0x0f40000014027fae */ /* 0x000fe200099a1016 */
[----:B------:R-:W-:Y:S01]  /*5db0*/  LOP3.LUT R10, R54, 0x40, RZ, 0x3c, !PT ;  /* 0x00000040360a7812 */ /* 0x000fe200078e3cff */
[----:B------:R-:W-:Y:S02]  /*5dc0*/  IMAD.SHL.U32 R4, R7, 0x40, RZ ;  /* 0x0000004007047824 */ /* 0x000fe400078e00ff */
[----:B------:R-:W-:Y:S01]  /*5dd0*/  STL [R1+0x450], R11 ;  /* 0x0004500b01007387 */ /* 0x000fe20000100800 */
[----:B------:R-:W-:Y:S01]  /*5de0*/  VIADD R133, R11, UR8 ;  /* 0x000000080b857c36 */ /* 0x000fe20008000000 */
[----:B------:R-:W-:Y:S01]  /*5df0*/  IADD3 R132, PT, PT, R10, UR8, RZ ;  /* 0x000000080a847c10 */ /* 0x000fe2000fffe0ff */
[----:B------:R-:W-:Y:S01]  /*5e00*/  IMAD.SHL.U32 R0, R7, 0x10, RZ ;  /* 0x0000001007007824 */ /* 0x000fe200078e00ff */
[----:B------:R1:W-:Y:S01]  /*5e10*/  STL [R1+0x44c], R10 ;  /* 0x00044c0a01007387 */ /* 0x0003e20000100800 */
[----:B------:R-:W-:-:S03]  /*5e20*/  LOP3.LUT R4, R4, 0x600, RZ, 0xc0, !PT ;  /* 0x0000060004047812 */ /* 0x000fc600078ec0ff */
[----:B------:R-:W-:Y:S01]  /*5e30*/  LDGSTS.E [R2+0xf600], desc[UR22][R18.64], P3 ;  /* 0x0f60000012027fae */ /* 0x000fe200099a1016 */
[----:B------:R-:W-:-:S03]  /*5e40*/  LOP3.LUT R0, R0, 0x70, RZ, 0xc0, !PT ;  /* 0x0000007000007812 */ /* 0x000fc600078ec0ff */
[----:B------:R-:W-:Y:S01]  /*5e50*/  LDGSTS.E [R2+0xf800], desc[UR22][R16.64], P6 ;  /* 0x0f80000010027fae */ /* 0x000fe2000b1a1016 */
[----:B------:R-:W-:Y:S01]  /*5e60*/  IADD3 R0, PT, PT, R4, UR8, R0 ;  /* 0x0000000804007c10 */ /* 0x000fe2000fffe000 */
[----:B-1----:R-:W-:Y:S02]  /*5e70*/  IMAD.WIDE R10, R6, 0x4, R134 ;  /* 0x00000004060a7825 */ /* 0x002fe400078e0286 */
[----:B------:R-:W-:Y:S02]  /*5e80*/  LDGSTS.E [R2+0xfa00], desc[UR22][R14.64], P6 ;  /* 0x0fa000000e027fae */ /* 0x000fe4000b1a1016 */
[----:B------:R-:W-:Y:S02]  /*5e90*/  IMAD.IADD R0, R8, 0x1, R0 ;  /* 0x0000000108007824 */ /* 0x000fe400078e0200 */
[----:B------:R-:W-:Y:S04]  /*5ea0*/  LDGSTS.E [R2+0xfc00], desc[UR22][R12.64], !P1 ;  /* 0x0fc000000c027fae */ /* 0x000fe8000c9a1016 */
[----:B------:R-:W-:Y:S04]  /*5eb0*/  LDGSTS.E [R2+0xfe00], desc[UR22][R10.64], !P1 ;  /* 0x0fe000000a027fae */ /* 0x000fe8000c9a1016 */
[----:B------:R-:W0:Y:S04]  /*5ec0*/  LDGDEPBAR ;  /* 0x00000000000079af */ /* 0x000e280000000000 */
[----:B------:R-:W-:Y:S04]  /*5ed0*/  LDGSTS.E [R9+0x10000], desc[UR22][R86.64], P2 ;  /* 0x1000000056097fae */ /* 0x000fe800091a1016 */
        /* <DEDUP_REMOVED lines=17> */
[----:B------:R1:W-:Y:S04]  /*5ff0*/  STL [R1+0x448], R3 ;  /* 0x0004480301007387 */ /* 0x0003e80000100800 */
[----:B------:R-:W-:Y:S04]  /*6000*/  LDGSTS.E [R132+0x10a00], desc[UR22][R246.64], P2 ;  /* 0x10a00000f6847fae */ /* 0x000fe800091a1016 */
[----:B------:R-:W-:Y:S01]  /*6010*/  LDGSTS.E [R132+0x10e00], desc[UR22][R238.64], P2 ;  /* 0x10e00000ee847fae */ /* 0x000fe200091a1016 */
[----:B-1----:R-:W-:-:S03]  /*6020*/  VIADD R3, R3, UR8 ;  /* 0x0000000803037c36 */ /* 0x002fc60008000000 */
[----:B------:R-:W-:Y:S04]  /*6030*/  LDGSTS.E [R132+0x11200], desc[UR22][R230.64], P2 ;  /* 0x11200000e6847fae */ /* 0x000fe800091a1016 */
[----:B------:R-:W-:Y:S04]  /*6040*/  LDGSTS.E [R132+0x11600], desc[UR22][R222.64], P2 ;  /* 0x11600000de847fae */ /* 0x000fe800091a1016 */
[----:B------:R-:W-:Y:S04]  /*6050*/  LDGSTS.E [R132+0x11a00], desc[UR22][R214.64], P2 ;  /* 0x11a00000d6847fae */ /* 0x000fe800091a1016 */
[----:B------:R-:W-:Y:S04]  /*6060*/  LDGSTS.E [R132+0x11e00], desc[UR22][R140.64], P2 ;  /* 0x11e000008c847fae */ /* 0x000fe800091a1016 */
[----:B------:R-:W-:Y:S04]  /*6070*/  LDGSTS.E [R3+0x10300], desc[UR22][R74.64], P2 ;  /* 0x103000004a037fae */ /* 0x000fe800091a1016 */
[----:B------:R1:W-:Y:S04]  /*6080*/  LDGSTS.E [R3+0x10700], desc[UR22][R72.64], P2 ;  /* 0x1070000048037fae */ /* 0x0003e800091a1016 */
[----:B------:R2:W-:Y:S04]  /*6090*/  LDGSTS.E [R3+0x10b00], desc[UR22][R244.64], P2 ;  /* 0x10b00000f4037fae */ /* 0x0005e800091a1016 */
[----:B------:R2:W-:Y:S04]  /*60a0*/  LDGSTS.E [R3+0x10f00], desc[UR22][R236.64], P2 ;  /* 0x10f00000ec037fae */ /* 0x0005e800091a1016 */
[----:B------:R2:W-:Y:S04]  /*60b0*/  LDGSTS.E [R3+0x11300], desc[UR22][R228.64], P2 ;  /* 0x11300000e4037fae */ /* 0x0005e800091a1016 */
[----:B------:R2:W-:Y:S04]  /*60c0*/  LDGSTS.E [R3+0x11700], desc[UR22][R220.64], P2 ;  /* 0x11700000dc037fae */ /* 0x0005e800091a1016 */
[----:B------:R2:W-:Y:S04]  /*60d0*/  LDGSTS.E [R3+0x11b00], desc[UR22][R212.64], P2 ;  /* 0x11b00000d4037fae */ /* 0x0005e800091a1016 */
[----:B------:R2:W-:Y:S04]  /*60e0*/  LDGSTS.E [R3+0x11f00], desc[UR22][R138.64], P2 ;  /* 0x11f000008a037fae */ /* 0x0005e800091a1016 */
[----:B------:R-:W0:Y:S04]  /*60f0*/  LDGDEPBAR ;  /* 0x00000000000079af */ /* 0x000e280000000000 */
[----:B------:R2:W-:Y:S04]  /*6100*/  STL [R1+0xd0], R9 ;  /* 0x0000d00901007387 */ /* 0x0005e80000100800 */
[----:B------:R2:W-:Y:S04]  /*6110*/  STL.64 [R1+0x408], R24 ;  /* 0x0004081801007387 */ /* 0x0005e80000100a00 */
[----:B------:R2:W-:Y:S04]  /*6120*/  STL.64 [R1+0x410], R20 ;  /* 0x0004101401007387 */ /* 0x0005e80000100a00 */
[----:B------:R2:W-:Y:S04]  /*6130*/  STL.64 [R1+0x418], R16 ;  /* 0x0004181001007387 */ /* 0x0005e80000100a00 */
[----:B------:R2:W-:Y:S01]  /*6140*/  STL.64 [R1+0x428], R22 ;  /* 0x0004281601007387 */ /* 0x0005e20000100a00 */
[----:B------:R-:W-:-:S04]  /*6150*/  DEPBAR.LE SB0, 0x0 ;  /* 0x000080000000791a */ /* 0x000fc80000000000 */
[----:B------:R-:W-:Y:S06]  /*6160*/  BAR.SYNC.DEFER_BLOCKING 0x0 ;  /* 0x0000000000007b1d */ /* 0x000fec0000010000 */
[----:B------:R2:W-:Y:S04]  /*6170*/  STL.64 [R1+0x420], R12 ;  /* 0x0004200c01007387 */ /* 0x0005e80000100a00 */
[----:B------:R2:W-:Y:S04]  /*6180*/  STL.64 [R1+0x430], R18 ;  /* 0x0004301201007387 */ /* 0x0005e80000100a00 */
[----:B------:R2:W-:Y:S04]  /*6190*/  STL.64 [R1+0x438], R14 ;  /* 0x0004380e01007387 */ /* 0x0005e80000100a00 */
[----:B------:R2:W-:Y:S04]  /*61a0*/  STL.64 [R1+0x440], R10 ;  /* 0x0004400a01007387 */ /* 0x0005e80000100a00 */
[----:B------:R2:W3:Y:S04]  /*61b0*/  LDSM.16.M88.4 R68, [R0] ;  /* 0x000000000044783b */ /* 0x0004e80000000200 */
[----:B-1----:R2:W1:Y:S04]  /*61c0*/  LDSM.16.M88.4 R72, [R0+0x800] ;  /* 0x000800000048783b */ /* 0x0024680000000200 */
[----:B------:R2:W4:Y:S04]  /*61d0*/  LDSM.16.M88.4 R208, [R0+0x1000] ;  /* 0x0010000000d0783b */ /* 0x0005280000000200 */
[----:B------:R2:W1:Y:S04]  /*61e0*/  LDSM.16.M88.4 R76, [R0+0x1800] ;  /* 0x00180000004c783b */ /* 0x0004680000000200 */
        /* <DEDUP_REMOVED lines=27> */
[----:B------:R2:W1:Y:S01]  /*63a0*/  LDSM.16.M88.4 R144, [R0+0xf800] ;  /* 0x00f800000090783b */ /* 0x0004620000000200 */
[----:B---34-:R-:W-:Y:S05]  /*63b0*/  @!P0 BRA `(.L_x_6) ;  /* 0x0000000800048947 */ /* 0x018fea0003800000 */
[----:B------:R-:W-:Y:S01]  /*63c0*/  MOV R4, R68 ;  /* 0x0000004400047202 */ /* 0x000fe20000000f00 */
[----:B------:R-:W-:Y:S01]  /*63d0*/  IMAD.MOV.U32 R68, RZ, RZ, R69 ;  /* 0x000000ffff447224 */ /* 0x000fe200078e0045 */
[----:B-12---:R-:W-:Y:S01]  /*63e0*/  MOV R19, R86 ;  /* 0x0000005600137202 */ /* 0x006fe20000000f00 */
[----:B------:R-:W-:Y:S01]  /*63f0*/  IMAD.MOV.U32 R69, RZ, RZ, R71 ;  /* 0x000000ffff457224 */ /* 0x000fe200078e0047 */
[----:B------:R-:W-:Y:S01]  /*6400*/  MOV R71, R75 ;  /* 0x0000004b00477202 */ /* 0x000fe20000000f00 */
        /* <DEDUP_REMOVED lines=58> */
[----:B------:R-:W-:-:S02]  /*67b0*/  IMAD.MOV.U32 R114, RZ, RZ, R117 ;  /* 0x000000ffff727224 */ /* 0x000fc400078e0075 */
[----:B------:R-:W-:Y:S02]  /*67c0*/  IMAD.MOV.U32 R118, RZ, RZ, R121 ;  /* 0x000000ffff767224 */ /* 0x000fe400078e0079 */
[----:B------:R-:W-:Y:S02]  /*67d0*/  IMAD.MOV.U32 R122, RZ, RZ, R125 ;  /* 0x000000ffff7a7224 */ /* 0x000fe400078e007d */
[----:B------:R-:W-:Y:S02]  /*67e0*/  IMAD.MOV.U32 R126, RZ, RZ, R129 ;  /* 0x000000ffff7e7224 */ /* 0x000fe400078e0081 */
[----:B------:R-:W-:Y:S02]  /*67f0*/  IMAD.MOV.U32 R8, RZ, RZ, R208 ;  /* 0x000000ffff087224 */ /* 0x000fe400078e00d0 */
[----:B------:R-:W-:Y:S02]  /*6800*/  IMAD.MOV.U32 R12, RZ, RZ, R204 ;  /* 0x000000ffff0c7224 */ /* 0x000fe400078e00cc */
        /* <DEDUP_REMOVED lines=58> */
[----:B------:R-:W-:-:S04]  /*6bb0*/  IMAD.MOV.U32 R130, RZ, RZ, R145 ;  /* 0x000000ffff827224 */ /* 0x000fc800078e0091 */
[----:B------:R3:W-:Y:S03]  /*6bc0*/  STTM.x128 tmem[UR10+0x80], R4 ;  /* 0x00008004000079ed */ /* 0x0007e600083c000a */
.L_x_6:
[----:B---3--:R-:W-:Y:S01]  /*6bd0*/  VIADD R5, R252, 0xffffff8a ;  /* 0xffffff8afc057836 */ /* 0x008fe20000000000 */
[----:B------:R-:W-:Y:S01]  /*6be0*/  SHF.L.U32 R166, R166, 0x6, RZ ;  /* 0x00000006a6a67819 */ /* 0x000fe200000006ff */
[C---:B------:R-:W-:Y:S01]  /*6bf0*/  VIADD R6, R252.reuse, 0xffffff88 ;  /* 0xffffff88fc067836 */ /* 0x040fe20000000000 */
[----:B------:R-:W-:Y:S01]  /*6c00*/  P2R R4, PR, RZ, 0x20 ;  /* 0x00000020ff047803 */ /* 0x000fe20000000000 */
[C---:B------:R-:W-:Y:S01]  /*6c10*/  VIADD R7, R252.reuse, 0xffffff89 ;  /* 0xffffff89fc077836 */ /* 0x040fe20000000000 */
[----:B------:R-:W-:Y:S01]  /*6c20*/  ISETP.GE.U32.AND P0, PT, R5, 0x7fffff4b, PT ;  /* 0x7fffff4b0500780c */ /* 0x000fe20003f06070 */
[C---:B-1----:R-:W-:Y:S01]  /*6c30*/  VIADD R119, R252.reuse, 0x3f ;  /* 0x0000003ffc777836 */ /* 0x042fe20000000000 */
[----:B------:R-:W-:Y:S01]  /*6c40*/  IADD3 R5, PT, PT, R252, -0x75, RZ ;  /* 0xffffff8bfc057810 */ /* 0x000fe20007ffe0ff */
[----:B------:R-:W1:Y:S02]  /*6c50*/  FENCE.VIEW.ASYNC.T ;  /* 0x00000000000073c6 */ /* 0x000e640000000200 */
[----:B-1----:R-:W-:Y:S01]  /*6c60*/  BAR.SYNC.DEFER_BLOCKING 0x0 ;  /* 0x0000000000007b1d */ /* 0x002fe20000010000 */
[----:B------:R-:W-:Y:S01]  /*6c70*/  ISETP.GE.U32.AND P4, PT, R6, 0x7fffff49, PT ;  /* 0x7fffff490600780c */ /* 0x000fe20003f86070 */
[C---:B------:R-:W-:Y:S01]  /*6c80*/  VIADD R6, R252.reuse, 0xffffffa8 ;  /* 0xffffffa8fc067836 */ /* 0x040fe20000000000 */
[----:B------:R-:W-:Y:S01]  /*6c90*/  ISETP.GE.U32.AND P3, PT, R5, 0x7fffff4c, PT ;  /* 0x7fffff4c0500780c */ /* 0x000fe20003f66070 */
[----:B------:R-:W-:Y:S01]  /*6ca0*/  VIADD R5, R252, 0xffffffaa ;  /* 0xffffffaafc057836 */ /* 0x000fe20000000000 */
[----:B------:R-:W-:Y:S01]  /*6cb0*/  SEL R40, RZ, 0x4, P0 ;  /* 0x00000004ff287807 */ /* 0x000fe20000000000 */
[----:B------:R-:W-:Y:S01]  /*6cc0*/  IMAD.WIDE R136, R166, 0x4, R136 ;  /* 0x00000004a6887825 */ /* 0x000fe200078e0288 */
[----:B------:R-:W-:-:S02]  /*6cd0*/  ISETP.GE.U32.AND P6, PT, R7, 0x7fffff4a, PT ;  /* 0x7fffff4a0700780c */ /* 0x000fc40003fc6070 */
[----:B------:R-:W-:Y:S01]  /*6ce0*/  ISETP.GE.U32.AND P0, PT, R5, 0x7fffff6b, PT ;  /* 0x7fffff6b0500780c */ /* 0x000fe20003f06070 */
[----:B------:R-:W-:Y:S01]  /*6cf0*/  VIADD R5, R252, 0xffffffac ;  /* 0xffffffacfc057836 */ /* 0x000fe20000000000 */
[----:B------:R-:W-:Y:S01]  /*6d00*/  ISETP.GE.U32.AND P2, PT, R6, 0x7fffff69, PT ;  /* 0x7fffff690600780c */ /* 0x000fe20003f46070 */
[C---:B------:R-:W-:Y:S01]  /*6d10*/  VIADD R7, R252.reuse, 0xffffffa9 ;  /* 0xffffffa9fc077836 */ /* 0x040fe20000000000 */
[----:B------:R-:W-:Y:S01]  /*6d20*/  IADD3 R6, PT, PT, R252, -0x55, RZ ;  /* 0xffffffabfc067810 */ /* 0x000fe20007ffe0ff */
[----:B------:R-:W-:Y:S01]  /*6d30*/  IMAD.WIDE R134, R166, 0x4, R134 ;  /* 0x00000004a6867825 */ /* 0x000fe200078e0286 */
[----:B--2---:R-:W-:Y:S02]  /*6d40*/  SEL R21, RZ, 0x1fffe, P6 ;  /* 0x0001fffeff157807 */ /* 0x004fe40003000000 */
[----:B------:R-:W-:Y:S02]  /*6d50*/  SEL R22, RZ, 0x1, P4 ;  /* 0x00000001ff167807 */ /* 0x000fe40002000000 */
[----:B------:R-:W-:Y:S01]  /*6d60*/  ISETP.GE.U32.AND P6, PT, R5, 0x7fffff6d, PT ;  /* 0x7fffff6d0500780c */ /* 0x000fe20003fc6070 */
[----:B------:R-:W-:Y:S01]  /*6d70*/  VIADD R5, R252, 0xffffffae ;  /* 0xffffffaefc057836 */ /* 0x000fe20000000000 */
[----:B------:R-:W-:Y:S01]  /*6d80*/  ISETP.GE.U32.AND P4, PT, R6, 0x7fffff6c, PT ;  /* 0x7fffff6c0600780c */ /* 0x000fe20003f86070 */
[----:B------:R-:W-:Y:S01]  /*6d90*/  VIADD R6, R252, 0xffffffad ;  /* 0xffffffadfc067836 */ /* 0x000fe20000000000 */
[----:B------:R-:W-:-:S02]  /*6da0*/  SEL R20, RZ, 0x1, P2 ;  /* 0x00000001ff147807 */ /* 0x000fc40001000000 */
[----:B------:R-:W-:Y:S02]  /*6db0*/  SEL R39, RZ, 0x7fff8, P3 ;  /* 0x0007fff8ff277807 */ /* 0x000fe40001800000 */
[----:B------:R-:W-:Y:S01]  /*6dc0*/  ISETP.GE.U32.AND P2, PT, R5, 0x7fffff6f, PT ;  /* 0x7fffff6f0500780c */ /* 0x000fe20003f46070 */
[C---:B------:R-:W-:Y:S01]  /*6dd0*/  VIADD R5, R252.reuse, 0xffffffa1 ;  /* 0xffffffa1fc057836 */ /* 0x040fe20000000000 */
[----:B------:R-:W-:Y:S01]  /*6de0*/  ISETP.GE.U32.AND P1, PT, R7, 0x7fffff6a, PT ;  /* 0x7fffff6a0700780c */ /* 0x000fe20003f26070 */
[----:B------:R-:W-:Y:S01]  /*6df0*/  VIADD R7, R252, 0xffffffbb ;  /* 0xffffffbbfc077836 */ /* 0x000fe20000000000 */
[----:B------:R-:W-:Y:S02]  /*6e00*/  ISETP.GE.U32.AND P3, PT, R6, 0x7fffff6e, PT ;  /* 0x7fffff6e0600780c */ /* 0x000fe40003f66070 */
[----:B------:R-:W-:Y:S02]  /*6e10*/  IADD3 R6, PT, PT, R252, -0x51, RZ ;  /* 0xffffffaffc067810 */ /* 0x000fe40007ffe0ff */
[----:B------:R-:W-:-:S02]  /*6e20*/  SEL R19, RZ, 0x1fffe, P1 ;  /* 0x0001fffeff137807 */ /* 0x000fc40000800000 */
[----:B------:R-:W-:Y:S02]  /*6e30*/  SEL R42, RZ, 0x4, P0 ;  /* 0x00000004ff2a7807 */ /* 0x000fe40000000000 */
[----:B------:R-:W-:Y:S01]  /*6e40*/  ISETP.GE.U32.AND P1, PT, R6, 0x7fffff70, PT ;  /* 0x7fffff700600780c */ /* 0x000fe20003f26070 */
[C---:B------:R-:W-:Y:S01]  /*6e50*/  VIADD R6, R252.reuse, 0xffffffa0 ;  /* 0xffffffa0fc067836 */ /* 0x040fe20000000000 */
[----:B------:R-:W-:Y:S01]  /*6e60*/  ISETP.GE.U32.AND P0, PT, R5, 0x7fffff62, PT ;  /* 0x7fffff620500780c */ /* 0x000fe20003f06070 */
[----:B------:R-:W-:Y:S01]  /*6e70*/  VIADD R5, R252, 0xffffffa2 ;  /* 0xffffffa2fc057836 */ /* 0x000fe20000000000 */
[----:B------:R-:W-:Y:S02]  /*6e80*/  SEL R41, RZ, 0x7fff8, P4 ;  /* 0x0007fff8ff297807 */ /* 0x000fe40002000000 */
[----:B------:R-:W-:Y:S02]  /*6e90*/  SEL R18, RZ, 0x1, P6 ;  /* 0x00000001ff127807 */ /* 0x000fe40003000000 */
[----:B------:R-:W-:-:S02]  /*6ea0*/  ISETP.GE.U32.AND P4, PT, R6, 0x7fffff61, PT ;  /* 0x7fffff610600780c */ /* 0x000fc40003f86070 */
[----:B------:R-:W-:Y:S01]  /*6eb0*/  ISETP.GE.U32.AND P6, PT, R5, 0x7fffff63, PT ;  /* 0x7fffff630500780c */ /* 0x000fe20003fc6070 */
[C---:B------:R-:W-:Y:S01]  /*6ec0*/  VIADD R5, R252.reuse, 0xffffffa4 ;  /* 0xffffffa4fc057836 */ /* 0x040fe20000000000 */
[----:B------:R-:W-:Y:S02]  /*6ed0*/  IADD3 R6, PT, PT, R252, -0x5d, RZ ;  /* 0xffffffa3fc067810 */ /* 0x000fe40007ffe0ff */
[----:B------:R-:W-:Y:S02]  /*6ee0*/  SEL R12, RZ, 0x1fffe, P3 ;  /* 0x0001fffeff0c7807 */ /* 0x000fe40001800000 */
[----:B------:R-:W-:Y:S01]  /*6ef0*/  ISETP.GE.U32.AND P3, PT, R6, 0x7fffff64, PT ;  /* 0x7fffff640600780c */ /* 0x000fe20003f66070 */
[C---:B------:R-:W-:Y:S01]  /*6f00*/  VIADD R6, R252.reuse, 0xffffffa5 ;  /* 0xffffffa5fc067836 */ /* 0x040fe20000000000 */
[----:B------:R-:W-:Y:S02]  /*6f10*/  SEL R44, RZ, 0x4, P2 ;  /* 0x00000004ff2c7807 */ /* 0x000fe40001000000 */
[----:B------:R-:W-:Y:S01]  /*6f20*/  ISETP.GE.U32.AND P2, PT, R5, 0x7fffff65, PT ;  /* 0x7fffff650500780c */ /* 0x000fe20003f46070 */
[----:B------:R-:W-:Y:S01]  /*6f30*/  VIADD R5, R252, 0xffffffa6 ;  /* 0xffffffa6fc057836 */ /* 0x000fe20000000000 */
[----:B------:R-:W-:-:S02]  /*6f40*/  SEL R43, RZ, 0x7fff8, P1 ;  /* 0x0007fff8ff2b7807 */ /* 0x000fc40000800000 */
[----:B------:R-:W-:Y:S02]  /*6f50*/  ISETP.GE.U32.AND P1, PT, R6, 0x7fffff66, PT ;  /* 0x7fffff660600780c */ /* 0x000fe40003f26070 */
[----:B------:R-:W-:Y:S02]  /*6f60*/  SEL R38, RZ, 0x1fffe, P0 ;  /* 0x0001fffeff267807 */ /* 0x000fe40000000000 */
[C---:B------:R-:W-:Y:S02]  /*6f70*/  IADD3 R6, PT, PT, R252.reuse, -0x59, RZ ;  /* 0xffffffa7fc067810 */ /* 0x040fe40007ffe0ff */
[----:B------:R-:W-:Y:S01]  /*6f80*/  ISETP.GE.U32.AND P0, PT, R5, 0x7fffff67, PT ;  /* 0x7fffff670500780c */ /* 0x000fe20003f06070 */
[----:B------:R-:W-:Y:S01]  /*6f90*/  VIADD R5, R252, 0xffffffbf ;  /* 0xffffffbffc057836 */ /* 0x000fe20000000000 */
[----:B------:R-:W-:Y:S02]  /*6fa0*/  SEL R48, RZ, 0x4, P6 ;  /* 0x00000004ff307807 */ /* 0x000fe40003000000 */
[----:B------:R-:W-:Y:S01]  /*6fb0*/  ISETP.GE.U32.AND P6, PT, R6, 0x7fffff68, PT ;  /* 0x7fffff680600780c */ /* 0x000fe20003fc6070 */
[----:B------:R-:W-:Y:S01]  /*6fc0*/  VIADD R6, R252, 0xffffffbe ;  /* 0xffffffbefc067836 */ /* 0x000fe20000000000 */
[----:B------:R-:W-:-:S02]  /*6fd0*/  SEL R46, RZ, 0x4, P0 ;  /* 0x00000004ff2e7807 */ /* 0x000fc40000000000 */
[----:B------:R-:W-:Y:S01]  /*6fe0*/  ISETP.NE.U32.AND P0, PT, RZ, UR11, PT ;  /* 0x0000000bff007c0c */ /* 0x000fe2000bf05070 */
[----:B------:R-:W-:Y:S01]  /*6ff0*/  UIADD3 UR11, UPT, UPT, UR9, 0x80, URZ ;  /* 0x00000080090b7890 */ /* 0x000fe2000fffe0ff */
[----:B------:R-:W-:Y:S02]  /*7000*/  SEL R45, RZ, 0x7fff8, P6 ;  /* 0x0007fff8ff2d7807 */ /* 0x000fe40003000000 */
[----:B------:R-:W-:Y:S02]  /*7010*/  ISETP.LT.OR P6, PT, R119, 0x40, P0 ;  /* 0x000000407700780c */ /* 0x000fe400007c1670 */
[----:B------:R-:W-:Y:S02]  /*7020*/  SEL R24, RZ, 0x1, P2 ;  /* 0x00000001ff187807 */ /* 0x000fe40001000000 */
[----:B------:R-:W-:Y:S02]  /*7030*/  SEL R47, RZ, 0x7fff8, P3 ;  /* 0x0007fff8ff2f7807 */ /* 0x000fe40001800000 */
[----:B------:R-:W-:Y:S01]  /*7040*/  ISETP.GE.U32.AND P2, PT, R6, 0x7fffff7f, PT ;  /* 0x7fffff7f0600780c */ /* 0x000fe20003f46070 */
[C---:B------:R-:W-:Y:S01]  /*7050*/  VIADD R6, R252.reuse, 0xffffffbc ;  /* 0xffffffbcfc067836 */ /* 0x040fe20000000000 */
[----:B------:R-:W-:Y:S01]  /*7060*/  ISETP.GE.U32.AND P3, PT, R5, 0x7fffff80, PT ;  /* 0x7fffff800500780c */ /* 0x000fe20003f66070 */
[----:B------:R-:W-:Y:S01]  /*7070*/  VIADD R5, R252, 0xffffffbd ;  /* 0xffffffbdfc057836 */ /* 0x000fe20000000000 */
[----:B------:R-:W-:-:S02]  /*7080*/  SEL R23, RZ, 0x1fffe, P1 ;  /* 0x0001fffeff177807 */ /* 0x000fc40000800000 */
[----:B------:R-:W-:Y:S02]  /*7090*/  ISETP.GE.U32.AND P5, PT, R6, 0x7fffff7d, PT ;  /* 0x7fffff7d0600780c */ /* 0x000fe40003fa6070 */
[----:B------:R-:W-:Y:S02]  /*70a0*/  ISETP.GE.U32.AND P1, PT, R5, 0x7fffff7e, PT ;  /* 0x7fffff7e0500780c */ /* 0x000fe40003f26070 */
[----:B------:R-:W-:Y:S01]  /*70b0*/  ISETP.NE.AND P5, PT, R4, RZ, PT ;  /* 0x000000ff0400720c */ /* 0x000fe20003fa5270 */
[----:B------:R-:W-:-:S12]  /*70c0*/  @P6 BRA `(.L_x_7) ;  /* 0x0000000400546947 */ /* 0x000fd80003800000 */
[----:B------:R-:W-:Y:S01]  /*70d0*/  UIADD3 UR34, UPT, UPT, UR8, 0x10000, URZ ;  /* 0x0001000008227890 */ /* 0x000fe2000fffe0ff */
[----:B------:R-:W-:Y:S01]  /*70e0*/  UMOV UR37, URZ ;  /* 0x000000ff00257c82 */ /* 0x000fe20008000000 */
[----:B------:R-:W-:Y:S02]  /*70f0*/  UIADD3 UR77, UPT, UPT, UR9, 0x88, URZ ;  /* 0x00000088094d7890 */ /* 0x000fe4000fffe0ff */
[----:B------:R-:W-:Y:S02]  /*7100*/  USHF.R.U32.HI UR36, URZ, 0x4, UR34 ;  /* 0x00000004ff247899 */ /* 0x000fe40008011622 */
[----:B------:R-:W-:Y:S02]  /*7110*/  UIADD3 UR76, UPT, UPT, UR9, 0x90, URZ ;  /* 0x00000090094c7890 */ /* 0x000fe4000fffe0ff */
[----:B------:R-:W-:Y:S02]  /*7120*/  USGXT.U32 UR36, UR36, 0xe ;  /* 0x0000000e2424789a */ /* 0x000fe40008000000 */
[----:B------:R-:W-:-:S02]  /*7130*/  UIADD3 UR12, UPT, UPT, UR9, 0x98, URZ ;  /* 0x00000098090c7890 */ /* 0x000fc4000fffe0ff */
[----:B------:R-:W-:Y:S02]  /*7140*/  UIADD3 UR40, UP1, UPT, UR36, 0x2, URZ ;  /* 0x0000000224287890 */ /* 0x000fe4000ff3e0ff */
[----:B------:R-:W-:Y:S02]  /*7150*/  UIADD3 UR5, UPT, UPT, UR9, 0xa0, URZ ;  /* 0x000000a009057890 */ /* 0x000fe4000fffe0ff */
[----:B------:R-:W-:Y:S02]  /*7160*/  UIADD3.X UR41, UPT, UPT, UR37, 0x40004040, URZ, UP1, !UPT ;  /* 0x4000404025297890 */ /* 0x000fe40008ffe4ff */
[----:B------:R-:W-:Y:S02]  /*7170*/  UIADD3 UR13, UPT, UPT, UR9, 0xa8, URZ ;  /* 0x000000a8090d7890 */ /* 0x000fe4000fffe0ff */
[----:B------:R-:W-:Y:S02]  /*7180*/  UIADD3.64 UR46, UPT, UPT, UR40, 0x2, URZ ;  /* 0x00000002282e7897 */ /* 0x000fe4000fffe0ff */
[----:B------:R-:W-:-:S02]  /*7190*/  UIADD3.64 UR48, UPT, UPT, UR40, 0x4, URZ ;  /* 0x0000000428307897 */ /* 0x000fc4000fffe0ff */
[----:B------:R-:W-:Y:S02]  /*71a0*/  UIADD3.64 UR50, UPT, UPT, UR40, 0x1fe, URZ ;  /* 0x000001fe28327897 */ /* 0x000fe4000fffe0ff */
[----:B------:R-:W-:Y:S02]  /*71b0*/  UIADD3.64 UR52, UPT, UPT, UR40, 0x200, URZ ;  /* 0x0000020028347897 */ /* 0x000fe4000fffe0ff */
[----:B------:R-:W-:Y:S02]  /*71c0*/  UIADD3 UR14, UPT, UPT, UR9, 0xb0, URZ ;  /* 0x000000b0090e7890 */ /* 0x000fe4000fffe0ff */
[----:B------:R-:W-:Y:S01]  /*71d0*/  UIADD3.64 UR54, UPT, UPT, UR40, 0x202, URZ ;  /* 0x0000020228367897 */ /* 0x000fe2000fffe0ff */
[----:B------:R-:W-:Y:S01]  /*71e0*/  UMOV UR64, 0x0 ;  /* 0x0000000000407882 */ /* 0x000fe20000000000 */
[----:B------:R-:W-:Y:S01]  /*71f0*/  UMOV UR65, 0x8100910 ;  /* 0x0810091000417882 */ /* 0x000fe20000000000 */
[----:B------:R-:W-:Y:S01]  /*7200*/  UIADD3 UR15, UPT, UPT, UR9, 0xb8, URZ ;  /* 0x000000b8090f7890 */ /* 0x000fe2000fffe0ff */
[----:B------:R-:W-:Y:S01]  /*7210*/  UMOV UR37, 0x40004040 ;  /* 0x4000404000257882 */ /* 0x000fe20000000000 */
[----:B------:R-:W-:Y:S01]  /*7220*/  UIADD3.64 UR56, UPT, UPT, UR40, 0x204, URZ ;  /* 0x0000020428387897 */ /* 0x000fe2000fffe0ff */
[----:B------:R-:W-:Y:S01]  /*7230*/  UTCHMMA tmem[UR11], gdesc[UR36], tmem[UR9], tmem[UR64], idesc[UR65], !UPT ;  /* 0x00ff40240b0079ea */ /* 0x000fe2000f800009 */
[----:B------:R-:W-:Y:S01]  /*7240*/  UMOV UR62, 0x0 ;  /* 0x00000000003e7882 */ /* 0x000fe20000000000 */
[----:B------:R-:W-:Y:S01]  /*7250*/  UMOV UR63, 0x8100910 ;  /* 0x08100910003f7882 */ /* 0x000fe20000000000 */
[----:B------:R-:W-:-:S02]  /*7260*/  UIADD3 UR16, UPT, UPT, UR9, 0x40, URZ ;  /* 0x0000004009107890 */ /* 0x000fc4000fffe0ff */
[----:B------:R-:W-:Y:S01]  /*7270*/  UTCHMMA tmem[UR77], gdesc[UR40], tmem[UR9], tmem[UR62], idesc[UR63], UPT ;  /* 0x00ff3e284d0079ea */ /* 0x000fe2000b800009 */
[----:B------:R-:W-:Y:S01]  /*7280*/  UIADD3 UR17, UPT, UPT, UR9, 0xc0, URZ ;  /* 0x000000c009117890 */ /* 0x000fe2000fffe0ff */
[----:B------:R-:W-:Y:S01]  /*7290*/  UMOV UR6, 0x0 ;  /* 0x0000000000067882 */ /* 0x000fe20000000000 */
[----:B------:R-:W-:Y:S01]  /*72a0*/  UMOV UR7, 0x8100910 ;  /* 0x0810091000077882 */ /* 0x000fe20000000000 */
[----:B------:R-:W-:Y:S02]  /*72b0*/  UIADD3 UR18, UPT, UPT, UR9, 0x40, URZ ;  /* 0x0000004009127890 */ /* 0x000fe4000fffe0ff */
[----:B------:R1:W-:Y:S01]  /*72c0*/  UTCHMMA tmem[UR76], gdesc[UR46], tmem[UR9], tmem[UR6], idesc[UR7], UPT ;  /* 0x00ff062e4c0079ea */ /* 0x0003e2000b800009 */
[----:B------:R-:W-:Y:S02]  /*72d0*/  UIADD3 UR19, UPT, UPT, UR9, 0xc8, URZ ;  /* 0x000000c809137890 */ /* 0x000fe4000fffe0ff */
[----:B------:R2:W-:Y:S01]  /*72e0*/  UTCHMMA tmem[UR12], gdesc[UR48], tmem[UR9], tmem[UR62], idesc[UR63], UPT ;  /* 0x00ff3e300c0079ea */ /* 0x0005e2000b800009 */
[----:B------:R-:W-:-:S02]  /*72f0*/  UIADD3 UR20, UPT, UPT, UR9, 0x40, URZ ;  /* 0x0000004009147890 */ /* 0x000fc4000fffe0ff */
[----:B------:R2:W-:Y:S01]  /*7300*/  UTCHMMA tmem[UR5], gdesc[UR50], tmem[UR9], tmem[UR64], idesc[UR65], UPT ;  /* 0x00ff4032050079ea */ /* 0x0005e2000b800009 */
[----:B------:R-:W-:Y:S02]  /*7310*/  UIADD3 UR21, UPT, UPT, UR9, 0xd0, URZ ;  /* 0x000000d009157890 */ /* 0x000fe4000fffe0ff */
[----:B------:R-:W-:Y:S02]  /*7320*/  UIADD3 UR60, UPT, UPT, UR9, 0x40, URZ ;  /* 0x00000040093c7890 */ /* 0x000fe4000fffe0ff */
[----:B------:R-:W-:Y:S01]  /*7330*/  UIADD3 UR61, UPT, UPT, UR9, 0xd8, URZ ;  /* 0x000000d8093d7890 */ /* 0x000fe2000fffe0ff */
[----:B------:R-:W-:Y:S01]  /*7340*/  UMOV UR74, 0x0 ;  /* 0x00000000004a7882 */ /* 0x000fe20000000000 */
[----:B------:R-:W-:Y:S01]  /*7350*/  UMOV UR75, 0x8100910 ;  /* 0x08100910004b7882 */ /* 0x000fe20000000000 */
[----:B------:R-:W-:Y:S02]  /*7360*/  UIADD3 UR66, UPT, UPT, UR9, 0x40, URZ ;  /* 0x0000004009427890 */ /* 0x000fe4000fffe0ff */
[----:B------:R2:W-:Y:S01]  /*7370*/  UTCHMMA tmem[UR13], gdesc[UR52], tmem[UR9], tmem[UR74], idesc[UR75], UPT ;  /* 0x00ff4a340d0079ea */ /* 0x0005e2000b800009 */
[----:B------:R-:W-:Y:S01]  /*7380*/  UIADD3 UR67, UPT, UPT, UR9, 0xe0, URZ ;  /* 0x000000e009437890 */ /* 0x000fe2000fffe0ff */
[----:B------:R-:W-:Y:S01]  /*7390*/  UMOV UR24, 0x0 ;  /* 0x0000000000187882 */ /* 0x000fe20000000000 */
[----:B------:R-:W-:Y:S01]  /*73a0*/  UMOV UR25, 0x8100910 ;  /* 0x0810091000197882 */ /* 0x000fe20000000000 */
[----:B------:R-:W-:-:S02]  /*73b0*/  UIADD3 UR68, UPT, UPT, UR9, 0x40, URZ ;  /* 0x0000004009447890 */ /* 0x000fc4000fffe0ff */
[----:B------:R2:W-:Y:S01]  /*73c0*/  UTCHMMA tmem[UR14], gdesc[UR54], tmem[UR9], tmem[UR24], idesc[UR25], UPT ;  /* 0x00ff18360e0079ea */ /* 0x0005e2000b800009 */
        /* <DEDUP_REMOVED lines=8> */
[----:B------:R-:W-:Y:S01]  /*7450*/  UIADD3 UR72, UPT, UPT, UR9, 0x40, URZ ;  /* 0x0000004009487890 */ /* 0x000fe2000fffe0ff */
[----:B------:R2:W-:Y:S01]  /*7460*/  UTCHMMA tmem[UR17], gdesc[UR36], tmem[UR16], tmem[UR28], idesc[UR29], !UPT ;  /* 0x00ff1c24110079ea */ /* 0x0005e2000f800010 */
[----:B------:R-:W-:Y:S01]  /*7470*/  UIADD3 UR73, UPT, UPT, UR9, 0xf8, URZ ;  /* 0x000000f809497890 */ /* 0x000fe2000fffe0ff */
[----:B------:R-:W-:Y:S01]  /*7480*/  UMOV UR30, 0x0 ;  /* 0x00000000001e7882 */ /* 0x000fe20000000000 */
[----:B------:R-:W-:Y:S01]  /*7490*/  UMOV UR31, 0x8100910 ;  /* 0x08100910001f7882 */ /* 0x000fe20000000000 */
[----:B------:R-:W-:Y:S01]  /*74a0*/  UMOV UR32, 0x0 ;  /* 0x0000000000207882 */ /* 0x000fe20000000000 */
[----:B------:R-:W-:Y:S01]  /*74b0*/  UMOV UR33, 0x8100910 ;  /* 0x0810091000217882 */ /* 0x000fe20000000000 */
[----:B------:R-:W-:Y:S01]  /*74c0*/  UMOV UR34, 0x0 ;  /* 0x0000000000227882 */ /* 0x000fe20000000000 */
[----:B------:R-:W-:Y:S01]  /*74d0*/  UMOV UR35, 0x8100910 ;  /* 0x0810091000237882 */ /* 0x000fe20000000000 */
[----:B------:R2:W-:Y:S01]  /*74e0*/  UTCHMMA tmem[UR19], gdesc[UR40], tmem[UR18], tmem[UR30], idesc[UR31], UPT ;  /* 0x00ff1e28130079ea */ /* 0x0005e2000b800012 */
        /* <DEDUP_REMOVED lines=8> */
[----:B-1----:R-:W-:Y:S01]  /*7570*/  UMOV UR6, UR4 ;  /* 0x0000000400067c82 */ /* 0x002fe20008000000 */
[----:B------:R-:W-:Y:S01]  /*7580*/  UMOV UR7, URZ ;  /* 0x000000ff00077c82 */ /* 0x000fe20008000000 */
[----:B------:R2:W-:Y:S01]  /*7590*/  UTCHMMA tmem[UR67], gdesc[UR50], tmem[UR66], tmem[UR38], idesc[UR39], UPT ;  /* 0x00ff2632430079ea */ /* 0x0005e2000b800042 */
[----:B------:R-:W-:Y:S01]  /*75a0*/  UMOV UR58, 0x0 ;  /* 0x00000000003a7882 */ /* 0x000fe20000000000 */
[----:B------:R-:W-:Y:S01]  /*75b0*/  UMOV UR59, 0x8100910 ;  /* 0x08100910003b7882 */ /* 0x000fe20000000000 */
[----:B------:R2:W-:Y:S01]  /*75c0*/  UTCHMMA tmem[UR69], gdesc[UR52], tmem[UR68], tmem[UR42], idesc[UR43], UPT ;  /* 0x00ff2a34450079ea */ /* 0x0005e2000b800044 */
[----:B------:R-:W-:Y:S01]  /*75d0*/  UMOV UR6, UR6 ;  /* 0x0000000600067c82 */ /* 0x000fe20008000000 */
[----:B------:R2:W-:Y:S01]  /*75e0*/  UTCHMMA tmem[UR71], gdesc[UR54], tmem[UR70], tmem[UR44], idesc[UR45], UPT ;  /* 0x00ff2c36470079ea */ /* 0x0005e2000b800046 */
[----:B------:R2:W-:Y:S01]  /*75f0*/  UTCHMMA tmem[UR73], gdesc[UR56], tmem[UR72], tmem[UR58], idesc[UR59], UPT ;  /* 0x00ff3a38490079ea */ /* 0x0005e2000b800048 */
[----:B------:R2:W-:Y:S01]  /*7600*/  UTCBAR [UR6], URZ ;  /* 0x000000ff060073e9 */ /* 0x0005e200080000ff */
[----:B------:R-:W-:Y:S01]  /*7610*/  NOP ;  /* 0x0000000000007918 */ /* 0x000fe20000000000 */
.L_x_7:
[----:B------:R-:W3:Y:S01]  /*7620*/  LDL.LU.64 R88, [R1+0xf0] ;  /* 0x0000f00001587983 */ /* 0x000ee20000300a00 */
[----:B------:R-:W-:Y:S01]  /*7630*/  BAR.SYNC.DEFER_BLOCKING 0x0 ;  /* 0x0000000000007b1d */ /* 0x000fe20000010000 */
[----:B------:R-:W-:Y:S01]  /*7640*/  ISETP.GE.U32.AND P6, PT, R6, 0x7fffff7d, PT ;  /* 0x7fffff7d0600780c */ /* 0x000fe20003fc6070 */
[C---:B------:R-:W-:Y:S01]  /*7650*/  VIADD R4, R252.reuse, 0xffffffb9 ;  /* 0xffffffb9fc047836 */ /* 0x040fe20000000000 */
[C---:B------:R-:W-:Y:S01]  /*7660*/  IADD3 R5, PT, PT, R252.reuse, -0x46, RZ ;  /* 0xffffffbafc057810 */ /* 0x040fe20007ffe0ff */
[----:B------:R-:W-:Y:S01]  /*7670*/  VIADD R49, R252, 0xffffffb0 ;  /* 0xffffffb0fc317836 */ /* 0x000fe20000000000 */
[----:B------:R-:W-:Y:S01]  /*7680*/  IADD3 R19, PT, PT, R20, R19, RZ ;  /* 0x0000001314137210 */ /* 0x000fe20007ffe0ff */
[----:B------:R-:W-:Y:S02]  /*7690*/  IMAD.IADD R23, R24, 0x1, R23 ;  /* 0x0000000118177824 */ /* 0x000fe400078e0217 */
[----:B------:R-:W1:Y:S01]  /*76a0*/  LDC R118, c[0x0][0x3a0] ;  /* 0x0000e800ff767b82 */ /* 0x000e620000000800 */
[----:B------:R-:W4:Y:S04]  /*76b0*/  LDL.LU.64 R56, [R1+0x68] ;  /* 0x0000680001387983 */ /* 0x000f280000300a00 */
[----:B------:R-:W5:Y:S04]  /*76c0*/  LDL.LU.64 R54, [R1+0x60] ;  /* 0x0000600001367983 */ /* 0x000f680000300a00 */
[----:B--2---:R-:W2:Y:S04]  /*76d0*/  LDL.LU.64 R52, [R1+0x58] ;  /* 0x0000580001347983 */ /* 0x004ea80000300a00 */
[----:B------:R-:W2:Y:S04]  /*76e0*/  LDL.LU.64 R68, [R1+0x98] ;  /* 0x0000980001447983 */ /* 0x000ea80000300a00 */
[----:B------:R-:W4:Y:S04]  /*76f0*/  LDL.LU.64 R90, [R1+0xf8] ;  /* 0x0000f800015a7983 */ /* 0x000f280000300a00 */
[----:B------:R-:W5:Y:S04]  /*7700*/  LDL.LU.64 R86, [R1+0xe8] ;  /* 0x0000e80001567983 */ /* 0x000f680000300a00 */
        /* <DEDUP_REMOVED lines=12> */
[----:B------:R-:W5:Y:S04]  /*77d0*/  LDL.64 R32, [R1+0x108] ;  /* 0x0001080001207983 */ /* 0x000f680000100a00 */
[----:B------:R-:W5:Y:S04]  /*77e0*/  LDL.64 R30, [R1+0x110] ;  /* 0x00011000011e7983 */ /* 0x000f680000100a00 */
[----:B------:R-:W5:Y:S04]  /*77f0*/  LDL.LU.64 R28, [R1+0x118] ;  /* 0x00011800011c7983 */ /* 0x000f680000300a00 */
[----:B------:R-:W5:Y:S04]  /*7800*/  LDL.64 R26, [R1+0x120] ;  /* 0x00012000011a7983 */ /* 0x000f680000100a00 */
[----:B------:R-:W5:Y:S04]  /*7810*/  LDL.LU.64 R16, [R1+0x128] ;  /* 0x0001280001107983 */ /* 0x000f680000300a00 */
[----:B------:R-:W5:Y:S04]  /*7820*/  LDL.LU.64 R14, [R1+0x130] ;  /* 0x00013000010e7983 */ /* 0x000f680000300a00 */
[----:B------:R-:W5:Y:S04]  /*7830*/  LDL.LU.64 R10, [R1+0x138] ;  /* 0x00013800010a7983 */ /* 0x000f680000300a00 */
[----:B------:R-:W5:Y:S04]  /*7840*/  LDL.LU.64 R8, [R1+0x140] ;  /* 0x0001400001087983 */ /* 0x000f680000300a00 */
[----:B------:R-:W5:Y:S04]  /*7850*/  LDL.LU.64 R60, [R1+0x78] ;  /* 0x00007800013c7983 */ /* 0x000f680000300a00 */
[----:B------:R-:W5:Y:S04]  /*7860*/  LDL.LU.64 R72, [R1+0xa8] ;  /* 0x0000a80001487983 */ /* 0x000f680000300a00 */
[----:B------:R-:W5:Y:S04]  /*7870*/  LDL.LU.64 R76, [R1+0xb8] ;  /* 0x0000b800014c7983 */ /* 0x000f680000300a00 */
[----:B------:R-:W5:Y:S01]  /*7880*/  LDL.LU.64 R70, [R1+0xa0] ;  /* 0x0000a00001467983 */ /* 0x000f620000300a00 */
[----:B------:R-:W-:-:S03]  /*7890*/  VIADD R6, R252, 0xffffff83 ;  /* 0xffffff83fc067836 */ /* 0x000fc60000000000 */
[----:B------:R-:W-:Y:S01]  /*78a0*/  @!PT LDS RZ, [RZ] ;  /* 0x00000000fffff984 */ /* 0x000fe20000000800 */
[----:B------:R-:W-:Y:S01]  /*78b0*/  @!PT LDS RZ, [RZ] ;  /* 0x00000000fffff984 */ /* 0x000fe20000000800 */
[----:B------:R-:W-:Y:S01]  /*78c0*/  @!PT LDS RZ, [RZ] ;  /* 0x00000000fffff984 */ /* 0x000fe20000000800 */
[----:B------:R-:W-:Y:S04]  /*78d0*/  LDGSTS.E [R2], desc[UR22][R136.64], !P3 ;  /* 0x0000000088027fae */ /* 0x000fe8000d9a1016 */
[----:B------:R-:W-:Y:S01]  /*78e0*/  LDGSTS.E [R2+0x200], desc[UR22][R134.64], !P3 ;  /* 0x0020000086027fae */ /* 0x000fe2000d9a1016 */
[----:B------:R-:W-:Y:S01]  /*78f0*/  ISETP.GE.U32.AND P3, PT, R7, 0x7fffff7c, PT ;  /* 0x7fffff7c0700780c */ /* 0x000fe20003f66070 */
[----:B------:R-:W-:Y:S02]  /*7900*/  VIADD R7, R252, 0xffffff87 ;  /* 0xffffff87fc077836 */ /* 0x000fe40000000000 */
[----:B------:R-:W-:Y:S02]  /*7910*/  IMAD.IADD R20, R18, 0x1, R12 ;  /* 0x0000000112147824 */ /* 0x000fe400078e020c */
[----:B---3--:R-:W-:-:S04]  /*7920*/  IMAD.WIDE R112, R166, 0x4, R88 ;  /* 0x00000004a6707825 */ /* 0x008fc800078e0258 */
[----:B--2---:R-:W-:-:S04]  /*7930*/  IMAD.WIDE R92, R166, 0x4, R68 ;  /* 0x00000004a65c7825 */ /* 0x004fc800078e0244 */
[----:B----4-:R-:W-:-:S04]  /*7940*/  IMAD.WIDE R114, R166, 0x4, R90 ;  /* 0x00000004a6727825 */ /* 0x010fc800078e025a */
[C---:B-----5:R-:W-:Y:S01]  /*7950*/  IMAD.WIDE R110, R166.reuse, 0x4, R86 ;  /* 0x00000004a66e7825 */ /* 0x060fe200078e0256 */
[----:B------:R-:W-:Y:S03]  /*7960*/  LDGSTS.E [R2+0x400], desc[UR22][R114.64], !P2 ;  /* 0x0040000072027fae */ /* 0x000fe6000d1a1016 */
[----:B------:R-:W-:Y:S01]  /*7970*/  IMAD.WIDE R108, R166, 0x4, R84 ;  /* 0x00000004a66c7825 */ /* 0x000fe200078e0254 */
[----:B------:R-:W-:Y:S01]  /*7980*/  LDGSTS.E [R2+0x600], desc[UR22][R112.64], !P2 ;  /* 0x0060000070027fae */ /* 0x000fe2000d1a1016 */
[----:B------:R-:W-:Y:S02]  /*7990*/  ISETP.GE.U32.AND P2, PT, R5, 0x7fffff7b, PT ;  /* 0x7fffff7b0500780c */ /* 0x000fe40003f46070 */
[----:B------:R-:W-:Y:S01]  /*79a0*/  VIADD R5, R252, 0xffffffb8 ;  /* 0xffffffb8fc057836 */ /* 0x000fe20000000000 */
[----:B------:R-:W-:Y:S01]  /*79b0*/  LDGSTS.E [R2+0x800], desc[UR22][R110.64], !P1 ;  /* 0x008000006e027fae */ /* 0x000fe2000c9a1016 */
[----:B------:R-:W-:Y:S01]  /*79c0*/  IMAD.WIDE R90, R166, 0x4, R66 ;  /* 0x00000004a65a7825 */ /* 0x000fe200078e0242 */
[----:B------:R-:W-:-:S02]  /*79d0*/  IADD3 R66, PT, PT, R252, -0x80, RZ ;  /* 0xffffff80fc427810 */ /* 0x000fc40007ffe0ff */
[----:B------:R-:W-:Y:S01]  /*79e0*/  LDGSTS.E [R2+0xa00], desc[UR22][R108.64], !P1 ;  /* 0x00a000006c027fae */ /* 0x000fe2000c9a1016 */
[----:B------:R-:W-:Y:S01]  /*79f0*/  ISETP.GE.U32.AND P1, PT, R4, 0x7fffff7a, PT ;  /* 0x7fffff7a0400780c */ /* 0x000fe20003f26070 */
[----:B------:R-:W-:Y:S02]  /*7a00*/  VIADD R4, R252, 0xffffffb7 ;  /* 0xffffffb7fc047836 */ /* 0x000fe40000000000 */
[----:B------:R-:W-:-:S04]  /*7a10*/  IMAD.WIDE R88, R166, 0x4, R64 ;  /* 0x00000004a6587825 */ /* 0x000fc800078e0240 */
[----:B------:R-:W-:-:S04]  /*7a20*/  IMAD.WIDE R106, R166, 0x4, R82 ;  /* 0x00000004a66a7825 */ /* 0x000fc800078e0252 */
[C---:B------:R-:W-:Y:S01]  /*7a30*/  IMAD.WIDE R104, R166.reuse, 0x4, R80 ;  /* 0x00000004a6687825 */ /* 0x040fe200078e0250 */
[----:B------:R-:W-:Y:S03]  /*7a40*/  LDGSTS.E [R2+0xc00], desc[UR22][R106.64], !P6 ;  /* 0x00c000006a027fae */ /* 0x000fe6000f1a1016 */
[----:B------:R-:W-:Y:S01]  /*7a50*/  IMAD.WIDE R80, R166, 0x4, R56 ;  /* 0x00000004a6507825 */ /* 0x000fe200078e0238 */
[----:B------:R-:W-:Y:S01]  /*7a60*/  LDGSTS.E [R2+0xe00], desc[UR22][R104.64], !P6 ;  /* 0x00e0000068027fae */ /* 0x000fe2000f1a1016 */
[----:B------:R-:W-:Y:S02]  /*7a70*/  ISETP.GE.U32.AND P6, PT, R5, 0x7fffff79, PT ;  /* 0x7fffff790500780c */ /* 0x000fe40003fc6070 */
[----:B------:R-:W-:Y:S01]  /*7a80*/  IADD3 R5, PT, PT, R252, -0x4a, RZ ;  /* 0xffffffb6fc057810 */ /* 0x000fe20007ffe0ff */
[----:B------:R-:W-:-:S04]  /*7a90*/  IMAD.WIDE R82, R166, 0x4, R58 ;  /* 0x00000004a6527825 */ /* 0x000fc800078e023a */
[----:B------:R-:W-:-:S04]  /*7aa0*/  IMAD.WIDE R102, R166, 0x4, R78 ;  /* 0x00000004a6667825 */ /* 0x000fc800078e024e */
[C---:B------:R-:W-:Y:S01]  /*7ab0*/  IMAD.WIDE R98, R166.reuse, 0x4, R74 ;  /* 0x00000004a6627825 */ /* 0x040fe200078e024a */
[----:B------:R-:W-:Y:S03]  /*7ac0*/  LDGSTS.E [R2+0x1000], desc[UR22][R102.64], !P3 ;  /* 0x0100000066027fae */ /* 0x000fe6000d9a1016 */
[----:B------:R-:W-:-:S04]  /*7ad0*/  IMAD.WIDE R86, R166, 0x4, R62 ;  /* 0x00000004a6567825 */ /* 0x000fc800078e023e */
[----:B------:R-:W-:-:S04]  /*7ae0*/  IMAD.WIDE R78, R166, 0x4, R54 ;  /* 0x00000004a64e7825 */ /* 0x000fc800078e0236 */
[----:B------:R-:W-:Y:S01]  /*7af0*/  IMAD.WIDE R74, R166, 0x4, R50 ;  /* 0x00000004a64a7825 */ /* 0x000fe200078e0232 */
[----:B------:R-:W-:-:S03]  /*7b00*/  MOV R51, R31 ;  /* 0x0000001f00337202 */ /* 0x000fc60000000f00 */
[----:B------:R-:W-:-:S04]  /*7b10*/  IMAD.WIDE R68, R166, 0x4, R34 ;  /* 0x00000004a6447825 */ /* 0x000fc800078e0222 */
[----:B------:R-:W-:-:S04]  /*7b20*/  IMAD.WIDE R64, R166, 0x4, R32 ;  /* 0x00000004a6407825 */ /* 0x000fc800078e0220 */
[----:B------:R-:W-:Y:S02]  /*7b30*/  IMAD.MOV.U32 R54, RZ, RZ, R28 ;  /* 0x000000ffff367224 */ /* 0x000fe400078e001c */
[----:B------:R-:W-:Y:S02]  /*7b40*/  IMAD.MOV.U32 R50, RZ, RZ, R30 ;  /* 0x000000ffff327224 */ /* 0x000fe400078e001e */
[----:B------:R-:W-:Y:S02]  /*7b50*/  IMAD.MOV.U32 R55, RZ, RZ, R29 ;  /* 0x000000ffff377224 */ /* 0x000fe400078e001d */
[----:B------:R-:W-:Y:S01]  /*7b60*/  IMAD.MOV.U32 R58, RZ, RZ, R14 ;  /* 0x000000ffff3a7224 */ /* 0x000fe200078e000e */
[----:B------:R-:W-:Y:S01]  /*7b70*/  MOV R59, R15 ;  /* 0x0000000f003b7202 */ /* 0x000fe20000000f00 */
[----:B------:R-:W-:Y:S02]  /*7b80*/  IMAD.MOV.U32 R56, RZ, RZ, R16 ;  /* 0x000000ffff387224 */ /* 0x000fe400078e0010 */
[----:B------:R-:W-:-:S02]  /*7b90*/  IMAD.MOV.U32 R57, RZ, RZ, R17 ;  /* 0x000000ffff397224 */ /* 0x000fc400078e0011 */
[C---:B------:R-:W-:Y:S01]  /*7ba0*/  VIADD R17, R252.reuse, 0xffffff93 ;  /* 0xffffff93fc117836 */ /* 0x040fe20000000000 */
[----:B------:R-:W-:Y:S01]  /*7bb0*/  MOV R128, R56 ;  /* 0x0000003800807202 */ /* 0x000fe20000000f00 */
[----:B------:R-:W-:Y:S01]  /*7bc0*/  IMAD.MOV.U32 R62, RZ, RZ, R8 ;  /* 0x000000ffff3e7224 */ /* 0x000fe200078e0008 */
[----:B------:R-:W-:Y:S01]  /*7bd0*/  MOV R63, R9 ;  /* 0x00000009003f7202 */ /* 0x000fe20000000f00 */
[C---:B------:R-:W-:Y:S01]  /*7be0*/  VIADD R8, R252.reuse, 0xffffff9c ;  /* 0xffffff9cfc087836 */ /* 0x040fe20000000000 */
[----:B------:R-:W-:Y:S01]  /*7bf0*/  IADD3 R9, PT, PT, R252, -0x63, RZ ;  /* 0xffffff9dfc097810 */ /* 0x000fe20007ffe0ff */
[----:B------:R-:W-:-:S04]  /*7c00*/  IMAD.WIDE R84, R166, 0x4, R60 ;  /* 0x00000004a6547825 */ /* 0x000fc800078e023c */
[----:B------:R-:W-:-:S04]  /*7c10*/  IMAD.WIDE R96, R166, 0x4, R72 ;  /* 0x00000004a6607825 */ /* 0x000fc800078e0248 */
[----:B------:R-:W-:-:S04]  /*7c20*/  IMAD.WIDE R100, R166, 0x4, R76 ;  /* 0x00000004a6647825 */ /* 0x000fc800078e024c */
[----:B------:R-:W-:Y:S01]  /*7c30*/  IMAD.WIDE R94, R166, 0x4, R70 ;  /* 0x00000004a65e7825 */ /* 0x000fe200078e0246 */
[----:B------:R-:W-:Y:S01]  /*7c40*/  LDGSTS.E [R2+0x1200], desc[UR22][R100.64], !P3 ;  /* 0x0120000064027fae */ /* 0x000fe2000d9a1016 */
[----:B------:R-:W-:Y:S02]  /*7c50*/  ISETP.GE.U32.AND P3, PT, R4, 0x7fffff78, PT ;  /* 0x7fffff780400780c */ /* 0x000fe40003f66070 */
[----:B------:R-:W-:Y:S01]  /*7c60*/  VIADD R4, R252, 0xffffffb5 ;  /* 0xffffffb5fc047836 */ /* 0x000fe20000000000 */
[----:B------:R-:W-:Y:S01]  /*7c70*/  LDGSTS.E [R2+0x1400], desc[UR22][R98.64], !P2 ;  /* 0x0140000062027fae */ /* 0x000fe2000d1a1016 */
[----:B------:R-:W-:Y:S01]  /*7c80*/  IMAD.WIDE R76, R166, 0x4, R52 ;  /* 0x00000004a64c7825 */ /* 0x000fe200078e0234 */
[----:B------:R-:W-:Y:S02]  /*7c90*/  MOV R53, R27 ;  /* 0x0000001b00357202 */ /* 0x000fe40000000f00 */
[----:B------:R-:W-:Y:S01]  /*7ca0*/  LDGSTS.E [R2+0x1600], desc[UR22][R96.64], !P2 ;  /* 0x0160000060027fae */ /* 0x000fe2000d1a1016 */
[----:B------:R-:W-:Y:S01]  /*7cb0*/  ISETP.GE.U32.AND P2, PT, R5, 0x7fffff77, PT ;  /* 0x7fffff770500780c */ /* 0x000fe20003f46070 */
[----:B------:R-:W-:-:S02]  /*7cc0*/  VIADD R5, R252, 0xffffffb4 ;  /* 0xffffffb4fc057836 */ /* 0x000fc40000000000 */
[----:B------:R-:W-:Y:S01]  /*7cd0*/  LDGSTS.E [R2+0x1800], desc[UR22][R94.64], !P1 ;  /* 0x018000005e027fae */ /* 0x000fe2000c9a1016 */
[----:B------:R-:W-:-:S03]  /*7ce0*/  IMAD.WIDE R72, R166, 0x4, R36 ;  /* 0x00000004a6487825 */ /* 0x000fc600078e0224 */
[----:B------:R-:W-:Y:S01]  /*7cf0*/  LDGSTS.E [R2+0x1a00], desc[UR22][R92.64], !P1 ;  /* 0x01a000005c027fae */ /* 0x000fe2000c9a1016 */
[----:B------:R-:W-:Y:S01]  /*7d00*/  ISETP.GE.U32.AND P1, PT, R4, 0x7fffff76, PT ;  /* 0x7fffff760400780c */ /* 0x000fe20003f26070 */
[C---:B------:R-:W-:Y:S02]  /*7d10*/  VIADD R4, R252.reuse, 0xffffffb3 ;  /* 0xffffffb3fc047836 */ /* 0x040fe40000000000 */
[----:B------:R-:W-:Y:S01]  /*7d20*/  LDGSTS.E [R2+0x1c00], desc[UR22][R90.64], !P6 ;  /* 0x01c000005a027fae */ /* 0x000fe2000f1a1016 */
[----:B------:R-:W-:Y:S02]  /*7d30*/  IMAD.MOV.U32 R52, RZ, RZ, R26 ;  /* 0x000000ffff347224 */ /* 0x000fe400078e001a */
[----:B------:R-:W-:Y:S01]  /*7d40*/  IMAD.MOV.U32 R61, RZ, RZ, R11 ;  /* 0x000000ffff3d7224 */ /* 0x000fe200078e000b */
[----:B------:R-:W-:Y:S01]  /*7d50*/  LDGSTS.E [R2+0x1e00], desc[UR22][R88.64], !P6 ;  /* 0x01e0000058027fae */ /* 0x000fe2000f1a1016 */
[----:B------:R-:W-:Y:S01]  /*7d60*/  ISETP.GE.U32.AND P6, PT, R5, 0x7fffff75, PT ;  /* 0x7fffff750500780c */ /* 0x000fe20003fc6070 */
[----:B------:R-:W-:Y:S01]  /*7d70*/  IMAD.MOV.U32 R60, RZ, RZ, R10 ;  /* 0x000000ffff3c7224 */ /* 0x000fe200078e000a */
[C---:B------:R-:W-:Y:S01]  /*7d80*/  IADD3 R5, PT, PT, R252.reuse, -0x4e, RZ ;  /* 0xffffffb2fc057810 */ /* 0x040fe20007ffe0ff */
[----:B------:R-:W-:Y:S01]  /*7d90*/  LDGSTS.E [R2+0x2000], desc[UR22][R86.64], !P3 ;  /* 0x0200000056027fae */ /* 0x000fe2000d9a1016 */
[C---:B------:R-:W-:Y:S01]  /*7da0*/  IADD3 R10, PT, PT, R252.reuse, -0x6f, RZ ;  /* 0xffffff91fc0a7810 */ /* 0x040fe20007ffe0ff */
[----:B------:R-:W-:Y:S01]  /*7db0*/  VIADD R37, R252, 0xffffff97 ;  /* 0xffffff97fc257836 */ /* 0x000fe20000000000 */
[----:B------:R-:W-:Y:S01]  /*7dc0*/  MOV R70, R60 ;  /* 0x0000003c00467202 */ /* 0x000fe20000000f00 */
[----:B------:R-:W-:Y:S01]  /*7dd0*/  LDGSTS.E [R2+0x2200], desc[UR22][R84.64], !P3 ;  /* 0x0220000054027fae */ /* 0x000fe2000d9a1016 */
[----:B------:R-:W-:Y:S01]  /*7de0*/  ISETP.GE.U32.AND P3, PT, R4, 0x7fffff74, PT ;  /* 0x7fffff740400780c */ /* 0x000fe20003f66070 */
[----:B------:R-:W-:-:S02]  /*7df0*/  VIADD R4, R252, 0xffffffb1 ;  /* 0xffffffb1fc047836 */ /* 0x000fc40000000000 */
[----:B------:R-:W-:Y:S01]  /*7e00*/  LDGSTS.E [R2+0x2400], desc[UR22][R82.64], !P2 ;  /* 0x0240000052027fae */ /* 0x000fe2000d1a1016 */
[----:B------:R-:W-:Y:S02]  /*7e10*/  IMAD.MOV.U32 R129, RZ, RZ, R57 ;  /* 0x000000ffff817224 */ /* 0x000fe400078e0039 */
[----:B------:R-:W-:Y:S01]  /*7e20*/  IMAD.MOV.U32 R56, RZ, RZ, R54 ;  /* 0x000000ffff387224 */ /* 0x000fe200078e0036 */
[----:B------:R-:W-:Y:S01]  /*7e30*/  LDGSTS.E [R2+0x2600], desc[UR22][R80.64], !P2 ;  /* 0x0260000050027fae */ /* 0x000fe2000d1a1016 */
[----:B------:R-:W-:Y:S01]  /*7e40*/  ISETP.GE.U32.AND P2, PT, R5, 0x7fffff73, PT ;  /* 0x7fffff730500780c */ /* 0x000fe20003f46070 */
[----:B------:R-:W-:Y:S02]  /*7e50*/  VIADD R5, R252, 0xffffff8e ;  /* 0xffffff8efc057836 */ /* 0x000fe40000000000 */
[----:B------:R-:W-:Y:S01]  /*7e60*/  LDGSTS.E [R2+0x2800], desc[UR22][R78.64], !P1 ;  /* 0x028000004e027fae */ /* 0x000fe2000c9a1016 */
[----:B------:R-:W-:Y:S02]  /*7e70*/  IMAD.MOV.U32 R57, RZ, RZ, R55 ;  /* 0x000000ffff397224 */ /* 0x000fe400078e0037 */
[----:B------:R-:W-:Y:S01]  /*7e80*/  IMAD.MOV.U32 R71, RZ, RZ, R61 ;  /* 0x000000ffff477224 */ /* 0x000fe200078e003d */
        /* <DEDUP_REMOVED lines=10> */
[----:B------:R-:W-:Y:S01]  /*7f30*/  SEL R14, RZ, 0x1, P6 ;  /* 0x00000001ff0e7807 */ /* 0x000fe20003000000 */
[----:B------:R-:W-:Y:S01]  /*7f40*/  IMAD.MOV.U32 R67, RZ, RZ, R63 ;  /* 0x000000ffff437224 */ /* 0x000fe200078e003f */
[----:B------:R-:W-:Y:S01]  /*7f50*/  ISETP.GE.U32.AND P6, PT, R5, 0x7fffff4f, PT ;  /* 0x7fffff4f0500780c */ /* 0x000fe20003fc6070 */
[----:B------:R-:W-:Y:S01]  /*7f60*/  LDGSTS.E [R2+0x3200], desc[UR22][R64.64], !P3 ;  /* 0x0320000040027fae */ /* 0x000fe2000d9a1016 */
[----:B------:R-:W-:Y:S01]  /*7f70*/  ISETP.GE.U32.AND P3, PT, R4, 0x7fffff4e, PT ;  /* 0x7fffff4e0400780c */ /* 0x000fe20003f66070 */
[C---:B------:R-:W-:Y:S01]  /*7f80*/  VIADD R4, R252.reuse, 0xffffff8f ;  /* 0xffffff8ffc047836 */ /* 0x040fe20000000000 */
[----:B------:R-:W-:Y:S01]  /*7f90*/  IADD3 R5, PT, PT, R252, -0x7f, RZ ;  /* 0xffffff81fc057810 */ /* 0x000fe20007ffe0ff */
[----:B------:R-:W2:Y:S01]  /*7fa0*/  LDL.LU.64 R54, [R1+0x148] ;  /* 0x0001480001367983 */ /* 0x000ea20000300a00 */
[----:B------:R-:W-:-:S02]  /*7fb0*/  SEL R13, RZ, 0x1fffe, P3 ;  /* 0x0001fffeff0d7807 */ /* 0x000fc40001800000 */
[----:B------:R-:W-:Y:S01]  /*7fc0*/  ISETP.GE.U32.AND P3, PT, R4, 0x7fffff50, PT ;  /* 0x7fffff500400780c */ /* 0x000fe20003f66070 */
[----:B------:R-:W-:Y:S01]  /*7fd0*/  VIADD R4, R252, 0xffffff82 ;  /* 0xffffff82fc047836 */ /* 0x000fe20000000000 */
[----:B------:R-:W-:Y:S01]  /*7fe0*/  SEL R26, RZ, 0x4, P6 ;  /* 0x00000004ff1a7807 */ /* 0x000fe20003000000 */
[----:B------:R-:W-:Y:S01]  /*7ff0*/  IMAD.WIDE R60, R166, 0x4, R50 ;  /* 0x00000004a63c7825 */ /* 0x000fe200078e0232 */
[----:B------:R-:W-:Y:S01]  /*8000*/  SEL R25, RZ, 0x7fff8, P3 ;  /* 0x0007fff8ff197807 */ /* 0x000fe20001800000 */
[----:B------:R-:W3:Y:S01]  /*8010*/  LDL.LU.64 R126, [R1+0x150] ;  /* 0x00015000017e7983 */ /* 0x000ee20000300a00 */
[----:B------:R-:W-:Y:S01]  /*8020*/  ISETP.GE.U32.AND P3, PT, R4, 0x7fffff43, PT ;  /* 0x7fffff430400780c */ /* 0x000fe20003f66070 */
[----:B------:R-:W-:Y:S01]  /*8030*/  VIADD R4, R252, 0xffffff84 ;  /* 0xffffff84fc047836 */ /* 0x000fe20000000000 */
[----:B------:R-:W-:Y:S01]  /*8040*/  ISETP.GE.U32.AND P6, PT, R5, 0x7fffff42, PT ;  /* 0x7fffff420500780c */ /* 0x000fe20003fc6070 */
[----:B------:R-:W4:Y:S01]  /*8050*/  LDL.LU.64 R50, [R1+0x158] ;  /* 0x0001580001327983 */ /* 0x000f220000300a00 */
[----:B------:R-:W-:-:S02]  /*8060*/  SEL R28, RZ, 0x4, P3 ;  /* 0x00000004ff1c7807 */ /* 0x000fc40001800000 */
[----:B------:R-:W-:Y:S01]  /*8070*/  SEL R5, RZ, 0x1fffe, P6 ;  /* 0x0001fffeff057807 */ /* 0x000fe20003000000 */
[----:B------:R-:W5:Y:S01]  /*8080*/  LDL.LU.64 R124, [R1+0x160] ;  /* 0x00016000017c7983 */ /* 0x000f620000300a00 */
[----:B------:R-:W-:Y:S02]  /*8090*/  ISETP.GE.U32.AND P6, PT, R6, 0x7fffff44, PT ;  /* 0x7fffff440600780c */ /* 0x000fe40003fc6070 */
[----:B------:R-:W-:Y:S01]  /*80a0*/  ISETP.GE.U32.AND P3, PT, R4, 0x7fffff45, PT ;  /* 0x7fffff450400780c */ /* 0x000fe20003f66070 */
[C---:B------:R-:W-:Y:S01]  /*80b0*/  VIADD R4, R252.reuse, 0xffffff86 ;  /* 0xffffff86fc047836 */ /* 0x040fe20000000000 */
[----:B------:R-:W-:Y:S01]  /*80c0*/  IADD3 R6, PT, PT, R252, -0x7b, RZ ;  /* 0xffffff85fc067810 */ /* 0x000fe20007ffe0ff */
[----:B------:R-:W3:Y:S01]  /*80d0*/  LDL.LU.64 R122, [R1+0x168] ;  /* 0x00016800017a7983 */ /* 0x000ee20000300a00 */
[----:B------:R-:W-:Y:S02]  /*80e0*/  SEL R27, RZ, 0x7fff8, P6 ;  /* 0x0007fff8ff1b7807 */ /* 0x000fe40003000000 */
[----:B------:R-:W-:Y:S01]  /*80f0*/  ISETP.GE.U32.AND P6, PT, R6, 0x7fffff46, PT ;  /* 0x7fffff460600780c */ /* 0x000fe20003fc6070 */
[----:B------:R-:W-:Y:S01]  /*8100*/  IMAD.WIDE R56, R166, 0x4, R56 ;  /* 0x00000004a6387825 */ /* 0x000fe200078e0238 */
[----:B------:R-:W-:Y:S01]  /*8110*/  SEL R15, RZ, 0x1, P3 ;  /* 0x00000001ff0f7807 */ /* 0x000fe20001800000 */
[----:B------:R-:W-:Y:S01]  /*8120*/  LDGSTS.E [R2+0x3400], desc[UR22][R60.64], !P2 ;  /* 0x034000003c027fae */ /* 0x000fe2000d1a1016 */
[----:B------:R-:W-:Y:S01]  /*8130*/  ISETP.GE.U32.AND P3, PT, R4, 0x7fffff47, PT ;  /* 0x7fffff470400780c */ /* 0x000fe20003f66070 */
[----:B------:R-:W-:Y:S01]  /*8140*/  VIADD R4, R252, 0xffffff98 ;  /* 0xffffff98fc047836 */ /* 0x000fe20000000000 */
[----:B------:R-:W-:Y:S01]  /*8150*/  SEL R6, RZ, 0x1fffe, P6 ;  /* 0x0001fffeff067807 */ /* 0x000fe20003000000 */
[----:B------:R-:W-:Y:S01]  /*8160*/  IMAD.WIDE R52, R166, 0x4, R52 ;  /* 0x00000004a6347825 */ /* 0x000fe200078e0234 */
[----:B------:R-:W-:Y:S01]  /*8170*/  ISETP.GE.U32.AND P6, PT, R7, 0x7fffff48, PT ;  /* 0x7fffff480700780c */ /* 0x000fe20003fc6070 */
[----:B------:R-:W-:Y:S01]  /*8180*/  LDGSTS.E [R2+0x3600], desc[UR22][R56.64], !P2 ;  /* 0x0360000038027fae */ /* 0x000fe2000d1a1016 */
[----:B------:R-:W-:-:S02]  /*8190*/  IADD3 R7, PT, PT, R252, -0x67, RZ ;  /* 0xffffff99fc077810 */ /* 0x000fc40007ffe0ff */
[----:B------:R-:W-:Y:S01]  /*81a0*/  SEL R30, RZ, 0x4, P3 ;  /* 0x00000004ff1e7807 */ /* 0x000fe20001800000 */
[----:B------:R-:W-:Y:S01]  /*81b0*/  IMAD.IADD R6, R15, 0x1, R6 ;  /* 0x000000010f067824 */ /* 0x000fe200078e0206 */
[----:B------:R-:W-:Y:S01]  /*81c0*/  ISETP.GE.U32.AND P3, PT, R4, 0x7fffff59, PT ;  /* 0x7fffff590400780c */ /* 0x000fe20003f66070 */
[C---:B------:R-:W-:Y:S01]  /*81d0*/  VIADD R4, R252.reuse, 0xffffff9a ;  /* 0xffffff9afc047836 */ /* 0x040fe20000000000 */
[----:B------:R-:W-:Y:S01]  /*81e0*/  SEL R29, RZ, 0x7fff8, P6 ;  /* 0x0007fff8ff1d7807 */ /* 0x000fe20003000000 */
[----:B------:R-:W-:Y:S01]  /*81f0*/  LDGSTS.E [R2+0x3800], desc[UR22][R52.64], !P1 ;  /* 0x0380000034027fae */ /* 0x000fe2000c9a1016 */
[----:B------:R-:W-:Y:S01]  /*8200*/  ISETP.GE.U32.AND P6, PT, R7, 0x7fffff5a, PT ;  /* 0x7fffff5a0700780c */ /* 0x000fe20003fc6070 */
[----:B------:R-:W-:Y:S01]  /*8210*/  VIADD R7, R252, 0xffffff9b ;  /* 0xffffff9bfc077836 */ /* 0x000fe20000000000 */
[----:B------:R-:W-:Y:S02]  /*8220*/  SEL R16, RZ, 0x1, P3 ;  /* 0x00000001ff107807 */ /* 0x000fe40001800000 */
[----:B------:R-:W-:-:S02]  /*8230*/  ISETP.GE.U32.AND P3, PT, R4, 0x7fffff5b, PT ;  /* 0x7fffff5b0400780c */ /* 0x000fc40003f66070 */
[----:B------:R-:W-:Y:S02]  /*8240*/  SEL R4, RZ, 0x1fffe, P6 ;  /* 0x0001fffeff047807 */ /* 0x000fe40003000000 */
[----:B------:R-:W-:Y:S01]  /*8250*/  ISETP.GE.U32.AND P6, PT, R7, 0x7fffff5c, PT ;  /* 0x7fffff5c0700780c */ /* 0x000fe20003fc6070 */
[----:B------:R-:W-:Y:S01]  /*8260*/  VIADD R7, R252, 0xffffff9e ;  /* 0xffffff9efc077836 */ /* 0x000fe20000000000 */
        /* <DEDUP_REMOVED lines=9> */
[----:B------:R-:W-:Y:S01]  /*8300*/  ISETP.GE.U32.AND P6, PT, R8, 0x7fffff60, PT ;  /* 0x7fffff600800780c */ /* 0x000fe20003fc6070 */
[----:B------:R-:W-:Y:S01]  /*8310*/  VIADD R8, R252, 0xffffff92 ;  /* 0xffffff92fc087836 */ /* 0x000fe20000000000 */
[----:B------:R-:W-:Y:S02]  /*8320*/  SEL R34, RZ, 0x4, P3 ;  /* 0x00000004ff227807 */ /* 0x000fe40001800000 */
[----:B------:R-:W-:Y:S02]  /*8330*/  ISETP.GE.U32.AND P3, PT, R9, 0x7fffff51, PT ;  /* 0x7fffff510900780c */ /* 0x000fe40003f66070 */
        /* <DEDUP_REMOVED lines=8> */
[----:B------:R-:W-:Y:S02]  /*83c0*/  IADD3 R17, PT, PT, R252, -0x6b, RZ ;  /* 0xffffff95fc117810 */ /* 0x000fe40007ffe0ff */
[----:B------:R-:W-:Y:S01]  /*83d0*/  ISETP.GE.U32.AND P3, PT, R8, 0x7fffff55, PT ;  /* 0x7fffff550800780c */ /* 0x000fe20003f66070 */
[----:B------:R-:W-:Y:S01]  /*83e0*/  VIADD R8, R252, 0xffffff96 ;  /* 0xffffff96fc087836 */ /* 0x000fe20000000000 */
[----:B------:R-:W-:Y:S02]  /*83f0*/  SEL R35, RZ, 0x7fff8, P6 ;  /* 0x0007fff8ff237807 */ /* 0x000fe40003000000 */
[----:B------:R-:W-:Y:S02]  /*8400*/  ISETP.GE.U32.AND P6, PT, R17, 0x7fffff56, PT ;  /* 0x7fffff561100780c */ /* 0x000fe40003fc6070 */
[----:B------:R-:W-:Y:S02]  /*8410*/  SEL R17, RZ, 0x1, P3 ;  /* 0x00000001ff117807 */ /* 0x000fe40001800000 */
[----:B------:R-:W-:-:S02]  /*8420*/  ISETP.GE.U32.AND P3, PT, R8, 0x7fffff57, PT ;  /* 0x7fffff570800780c */ /* 0x000fc40003f66070 */
[----:B------:R-:W-:Y:S02]  /*8430*/  SEL R8, RZ, 0x1fffe, P6 ;  /* 0x0001fffeff087807 */ /* 0x000fe40003000000 */
[----:B------:R-:W-:Y:S02]  /*8440*/  ISETP.GE.U32.AND P6, PT, R37, 0x7fffff58, PT ;  /* 0x7fffff582500780c */ /* 0x000fe40003fc6070 */
[----:B------:R-:W-:Y:S02]  /*8450*/  SEL R37, RZ, 0x4, P3 ;  /* 0x00000004ff257807 */ /* 0x000fe40001800000 */
[----:B------:R-:W-:Y:S01]  /*8460*/  ISETP.GE.U32.AND P3, PT, R49, 0x7fffff71, PT ;  /* 0x7fffff713100780c */ /* 0x000fe20003f66070 */
[----:B------:R-:W-:Y:S01]  /*8470*/  IMAD.IADD R49, R22, 0x1, R21 ;  /* 0x0000000116317824 */ /* 0x000fe200078e0215 */
[----:B------:R-:W-:Y:S01]  /*8480*/  IADD3 R7, PT, PT, R11, R7, RZ ;  /* 0x000000070b077210 */ /* 0x000fe20007ffe0ff */
[----:B------:R-:W-:Y:S01]  /*8490*/  IMAD.IADD R17, R17, 0x1, R8 ;  /* 0x0000000111117824 */ /* 0x000fe200078e0208 */
[----:B------:R-:W-:-:S02]  /*84a0*/  IADD3 R13, PT, PT, R14, R13, RZ ;  /* 0x0000000d0e0d7210 */ /* 0x000fc40007ffe0ff */
[----:B------:R-:W-:Y:S01]  /*84b0*/  LOP3.LUT R11, R49, 0x3, RZ, 0xc0, !PT ;  /* 0x00000003310b7812 */ /* 0x000fe200078ec0ff */
[----:B------:R-:W-:Y:S01]  /*84c0*/  IMAD.IADD R9, R10, 0x1, R9 ;  /* 0x000000010a097824 */ /* 0x000fe200078e0209 */
[----:B------:R-:W-:Y:S02]  /*84d0*/  LOP3.LUT R8, R20, 0x3, RZ, 0xc0, !PT ;  /* 0x0000000314087812 */ /* 0x000fe400078ec0ff */
[----:B------:R-:W-:Y:S02]  /*84e0*/  IADD3 R15, PT, PT, R11, R39, R40 ;  /* 0x000000270b0f7210 */ /* 0x000fe40007ffe028 */
[----:B------:R-:W-:Y:S02]  /*84f0*/  LOP3.LUT R11, R23, 0x3, RZ, 0xc0, !PT ;  /* 0x00000003170b7812 */ /* 0x000fe400078ec0ff */
[----:B------:R-:W-:Y:S02]  /*8500*/  SEL R21, RZ, 0x7fff8, P6 ;  /* 0x0007fff8ff157807 */ /* 0x000fe40003000000 */
[----:B------:R-:W-:-:S02]  /*8510*/  IADD3 R14, PT, PT, R8, R43, R44 ;  /* 0x0000002b080e7210 */ /* 0x000fc40007ffe02c */
[----:B------:R-:W-:Y:S01]  /*8520*/  IADD3 R11, PT, PT, R11, R45, R46 ;  /* 0x0000002d0b0b7210 */ /* 0x000fe20007ffe02e */
[----:B------:R-:W-:Y:S01]  /*8530*/  IMAD.WIDE R44, R166, 0x4, R120 ;  /* 0x00000004a62c7825 */ /* 0x000fe200078e0278 */
[----:B------:R-:W-:Y:S01]  /*8540*/  ISETP.GE.U32.AND P6, PT, R66, 0x7fffff41, PT ;  /* 0x7fffff414200780c */ /* 0x000fe20003fc6070 */
[----:B------:R-:W5:Y:S01]  /*8550*/  LDL.LU.64 R120, [R1+0x170] ;  /* 0x0001700001787983 */ /* 0x000f620000300a00 */
[----:B------:R-:W-:Y:S01]  /*8560*/  LOP3.LUT R10, R19, 0x3, RZ, 0xc0, !PT ;  /* 0x00000003130a7812 */ /* 0x000fe200078ec0ff */
[----:B------:R-:W-:Y:S01]  /*8570*/  IMAD.MOV.U32 R66, RZ, RZ, R62 ;  /* 0x000000ffff427224 */ /* 0x000fe200078e003e */
[----:B------:R-:W-:Y:S02]  /*8580*/  LOP3.LUT R9, R9, 0x3, RZ, 0xc0, !PT ;  /* 0x0000000309097812 */ /* 0x000fe400078ec0ff */
[----:B------:R-:W-:Y:S02]  /*8590*/  LOP3.LUT R8, R17, 0x3, RZ, 0xc0, !PT ;  /* 0x0000000311087812 */ /* 0x000fe400078ec0ff */
[----:B------:R-:W-:Y:S01]  /*85a0*/  IADD3 R10, PT, PT, R10, R41, R42 ;  /* 0x000000290a0a7210 */ /* 0x000fe20007ffe02a */
[----:B------:R-:W-:Y:S01]  /*85b0*/  IMAD.WIDE R40, R166, 0x4, R70 ;  /* 0x00000004a6287825 */ /* 0x000fe200078e0246 */
[----:B------:R-:W-:Y:S01]  /*85c0*/  IADD3 R9, PT, PT, R9, R35, R36 ;  /* 0x0000002309097210 */ /* 0x000fe20007ffe024 */
[----:B------:R-:W5:Y:S01]  /*85d0*/  LDL.LU.64 R70, [R1+0x178] ;  /* 0x0001780001467983 */ /* 0x000f620000300a00 */
[----:B------:R-:W-:Y:S01]  /*85e0*/  IADD3 R8, PT, PT, R8, R21, R37 ;  /* 0x0000001508087210 */ /* 0x000fe20007ffe025 */
[----:B------:R-:W-:-:S02]  /*85f0*/  IMAD.WIDE R36, R166, 0x4, R66 ;  /* 0x00000004a6247825 */ /* 0x000fc400078e0242 */
[----:B------:R-:W5:Y:S01]  /*8600*/  LDL.LU.64 R66, [R1+0x180] ;  /* 0x0001800001427983 */ /* 0x000f620000300a00 */
[----:B------:R-:W-:Y:S01]  /*8610*/  SEL R22, RZ, 0x1, P4 ;  /* 0x00000001ff167807 */ /* 0x000fe20002000000 */
[----:B------:R-:W-:Y:S01]  /*8620*/  IMAD.IADD R4, R16, 0x1, R4 ;  /* 0x0000000110047824 */ /* 0x000fe200078e0204 */
[----:B------:R-:W-:-:S03]  /*8630*/  LOP3.LUT R7, R7, 0x3, RZ, 0xc0, !PT ;  /* 0x0000000307077812 */ /* 0x000fc600078ec0ff */
[----:B------:R-:W-:Y:S01]  /*8640*/  IMAD.IADD R12, R22, 0x1, R38 ;  /* 0x00000001160c7824 */ /* 0x000fe200078e0226 */
[----:B------:R-:W-:Y:S02]  /*8650*/  LOP3.LUT R4, R4, 0x3, RZ, 0xc0, !PT ;  /* 0x0000000304047812 */ /* 0x000fe400078ec0ff */
[----:B------:R-:W-:Y:S02]  /*8660*/  IADD3 R7, PT, PT, R7, R33, R34 ;  /* 0x0000002107077210 */ /* 0x000fe40007ffe022 */
[----:B------:R-:W-:Y:S02]  /*8670*/  LOP3.LUT R12, R12, 0x3, RZ, 0xc0, !PT ;  /* 0x000000030c0c7812 */ /* 0x000fe400078ec0ff */
[----:B------:R-:W-:Y:S02]  /*8680*/  IADD3 R4, PT, PT, R4, R31, R32 ;  /* 0x0000001f04047210 */ /* 0x000fe40007ffe020 */
[----:B------:R-:W-:Y:S02]  /*8690*/  LOP3.LUT R13, R13, 0x3, RZ, 0xc0, !PT ;  /* 0x000000030d0d7812 */ /* 0x000fe400078ec0ff */
[----:B------:R-:W-:Y:S01]  /*86a0*/  IADD3 R12, PT, PT, R12, R47, R48 ;  /* 0x0000002f0c0c7210 */ /* 0x000fe20007ffe030 */
[----:B------:R-:W-:Y:S01]  /*86b0*/  IMAD.SHL.U32 R10, R10, 0x100, RZ ;  /* 0x000001000a0a7824 */ /* 0x000fe200078e00ff */
[----:B------:R-:W-:Y:S01]  /*86c0*/  IADD3 R13, PT, PT, R13, R25, R26 ;  /* 0x000000190d0d7210 */ /* 0x000fe20007ffe01a */
[----:B------:R-:W-:Y:S01]  /*86d0*/  IMAD.SHL.U32 R15, R15, 0x100, RZ ;  /* 0x000001000f0f7824 */ /* 0x000fe200078e00ff */
[----:B------:R-:W-:Y:S01]  /*86e0*/  LOP3.LUT R12, R12, 0xf, RZ, 0xc0, !PT ;  /* 0x0000000f0c0c7812 */ /* 0x000fe200078ec0ff */
[----:B------:R-:W-:Y:S01]  /*86f0*/  IMAD.WIDE R48, R166, 0x4, R128 ;  /* 0x00000004a6307825 */ /* 0x000fe200078e0280 */
[----:B------:R-:W-:-:S02]  /*8700*/  LOP3.LUT R10, R10, 0xf00, RZ, 0xe2, !PT ;  /* 0x00000f000a0a7812 */ /* 0x000fc400078ee2ff */
[----:B------:R-:W-:Y:S02]  /*8710*/  LEA R11, R11, R12, 0x4 ;  /* 0x0000000c0b0b7211 */ /* 0x000fe400078e20ff */
[----:B------:R-:W-:Y:S01]  /*8720*/  LOP3.LUT R15, R15, 0xf00, RZ, 0xe2, !PT ;  /* 0x00000f000f0f7812 */ /* 0x000fe200078ee2ff */
[----:B------:R-:W-:Y:S01]  /*8730*/  IMAD R10, R14, 0x1000, R10 ;  /* 0x000010000e0a7824 */ /* 0x000fe200078e020a */
[----:B------:R-:W-:Y:S01]  /*8740*/  LOP3.LUT R11, R11, 0xff, RZ, 0xc0, !PT ;  /* 0x000000ff0b0b7812 */ /* 0x000fe200078ec0ff */
[----:B------:R-:W-:Y:S01]  /*8750*/  LDGSTS.E [R2+0x3a00], desc[UR22][R48.64], !P1 ;  /* 0x03a0000030027fae */ /* 0x000fe2000c9a1016 */
[----:B------:R-:W-:Y:S01]  /*8760*/  LOP3.LUT R9, R9, 0xf, RZ, 0xc0, !PT ;  /* 0x0000000f09097812 */ /* 0x000fe200078ec0ff */
[----:B------:R-:W-:Y:S02]  /*8770*/  IMAD R62, R13, 0x1000, R15 ;  /* 0x000010000d3e7824 */ /* 0x000fe400078e020f */
[----:B------:R-:W-:Y:S02]  /*8780*/  IMAD.IADD R10, R10, 0x1, R11 ;  /* 0x000000010a0a7824 */ /* 0x000fe400078e020b */
[----:B--2---:R-:W-:-:S04]  /*8790*/  IMAD.WIDE R32, R166, 0x4, R54 ;  /* 0x00000004a6207825 */ /* 0x004fc800078e0236 */
[C---:B---3--:R-:W-:Y:S01]  /*87a0*/  IMAD.WIDE R16, R166.reuse, 0x4, R122 ;  /* 0x00000004a6107825 */ /* 0x048fe200078e027a */
[----:B------:R-:W2:Y:S03]  /*87b0*/  LDL.LU.64 R54, [R1+0x188] ;  /* 0x0001880001367983 */ /* 0x000ea60000300a00 */
[----:B----4-:R-:W-:Y:S01]  /*87c0*/  IMAD.WIDE R24, R166, 0x4, R50 ;  /* 0x00000004a6187825 */ /* 0x010fe200078e0232 */
[----:B------:R-:W-:Y:S01]  /*87d0*/  SEL R18, RZ, 0x1, P6 ;  /* 0x00000001ff127807 */ /* 0x000fe20003000000 */
[----:B------:R-:W3:Y:S04]  /*87e0*/  LDL.LU.64 R50, [R1+0x190] ;  /* 0x0001900001327983 */ /* 0x000ee80000300a00 */
[----:B------:R-:W4:Y:S04]  /*87f0*/  LDL.LU.64 R146, [R1+0x198] ;  /* 0x0001980001927983 */ /* 0x000f280000300a00 */
[----:B------:R-:W4:Y:S04]  /*8800*/  LDL.LU.64 R130, [R1+0x1a0] ;  /* 0x0001a00001827983 */ /* 0x000f280000300a00 */
[----:B------:R-:W4:Y:S04]  /*8810*/  LDL.LU.64 R128, [R1+0x1a8] ;  /* 0x0001a80001807983 */ /* 0x000f280000300a00 */
[----:B------:R-:W4:Y:S01]  /*8820*/  LDL.LU.64 R122, [R1+0x1b0] ;  /* 0x0001b000017a7983 */ /* 0x000f220000300a00 */
[----:B------:R-:W-:Y:S01]  /*8830*/  IMAD R144, R8, 0x10, R9 ;  /* 0x0000001008907824 */ /* 0x000fe200078e0209 */
[----:B------:R-:W-:-:S02]  /*8840*/  LOP3.LUT R116, R10, 0xffff, RZ, 0xc0, !PT ;  /* 0x0000ffff0a747812 */ /* 0x000fc400078ec0ff */
[----:B------:R-:W-:Y:S01]  /*8850*/  LOP3.LUT R6, R6, 0x3, RZ, 0xc0, !PT ;  /* 0x0000000306067812 */ /* 0x000fe200078ec0ff */
[----:B------:R-:W-:Y:S01]  /*8860*/  LDGSTS.E [R2+0x3c00], desc[UR22][R44.64], !P3 ;  /* 0x03c000002c027fae */ /* 0x000fe2000d9a1016 */
[----:B-----5:R-:W-:-:S04]  /*8870*/  IMAD.WIDE R12, R166, 0x4, R120 ;  /* 0x00000004a60c7825 */ /* 0x020fc800078e0278 */
[C---:B------:R-:W-:Y:S01]  /*8880*/  IMAD.WIDE R10, R166.reuse, 0x4, R70 ;  /* 0x00000004a60a7825 */ /* 0x040fe200078e0246 */
[----:B------:R-:W5:Y:S03]  /*8890*/  LDL.LU.64 R120, [R1+0x1b8] ;  /* 0x0001b80001787983 */ /* 0x000f660000300a00 */
[----:B------:R-:W-:-:S04]  /*88a0*/  IMAD.WIDE R8, R166, 0x4, R66 ;  /* 0x00000004a6087825 */ /* 0x000fc800078e0242 */
[----:B------:R-:W-:Y:S01]  /*88b0*/  IMAD.IADD R5, R18, 0x1, R5 ;  /* 0x0000000112057824 */ /* 0x000fe200078e0205 */
[----:B------:R-:W5:Y:S04]  /*88c0*/  LDL.LU.64 R66, [R1+0x1c0] ;  /* 0x0001c00001427983 */ /* 0x000f680000300a00 */
[----:B------:R-:W5:Y:S01]  /*88d0*/  LDL.LU.64 R70, [R1+0x1c8] ;  /* 0x0001c80001467983 */ /* 0x000f620000300a00 */
[----:B------:R-:W-:Y:S02]  /*88e0*/  LOP3.LUT R5, R5, 0x3, RZ, 0xc0, !PT ;  /* 0x0000000305057812 */ /* 0x000fe400078ec0ff */
[----:B------:R-:W-:Y:S01]  /*88f0*/  IADD3 R6, PT, PT, R6, R29, R30 ;  /* 0x0000001d06067210 */ /* 0x000fe20007ffe01e */
[----:B------:R-:W-:Y:S01]  /*8900*/  LDGSTS.E [R2+0x3e00], desc[UR22][R40.64], !P3 ;  /* 0x03e0000028027fae */ /* 0x000fe2000d9a1016 */
[----:B------:R-:W-:-:S02]  /*8910*/  IADD3 R5, PT, PT, R5, R27, R28 ;  /* 0x0000001b05057210 */ /* 0x000fc40007ffe01c */
[----:B------:R-:W-:Y:S02]  /*8920*/  SHF.L.U32 R4, R4, 0x8, RZ ;  /* 0x0000000804047819 */ /* 0x000fe400000006ff */
[----:B------:R-:W-:Y:S02]  /*8930*/  LOP3.LUT R5, R5, 0xf, RZ, 0xc0, !PT ;  /* 0x0000000f05057812 */ /* 0x000fe400078ec0ff */
[----:B------:R-:W-:-:S03]  /*8940*/  LOP3.LUT R4, R4, 0xf00, RZ, 0xe2, !PT ;  /* 0x00000f0004047812 */ /* 0x000fc600078ee2ff */
[----:B------:R-:W-:Y:S01]  /*8950*/  IMAD R117, R6, 0x10, R5 ;  /* 0x0000001006757824 */ /* 0x000fe200078e0205 */
[--C-:B------:R-:W-:Y:S02]  /*8960*/  SHF.R.U32.HI R5, RZ, 0xf, R116.reuse ;  /* 0x0000000fff057819 */ /* 0x100fe40000011674 */
[----:B------:R-:W-:Y:S02]  /*8970*/  LEA R59, R7, R4, 0xc ;  /* 0x00000004073b7211 */ /* 0x000fe400078e60ff */
[----:B------:R-:W-:Y:S02]  /*8980*/  LOP3.LUT P2, RZ, R5, 0x1, RZ, 0xc0, !PT ;  /* 0x0000000105ff7812 */ /* 0x000fe4000784c0ff */
[----:B------:R-:W-:-:S04]  /*8990*/  SHF.R.U32.HI R4, RZ, 0xe, R116 ;  /* 0x0000000eff047819 */ /* 0x000fc80000011674 */
[----:B------:R-:W-:Y:S02]  /*89a0*/  LOP3.LUT P1, RZ, R4, 0x1, RZ, 0xc0, !PT ;  /* 0x0000000104ff7812 */ /* 0x000fe4000782c0ff */
[--C-:B------:R-:W-:Y:S02]  /*89b0*/  SHF.R.U32.HI R5, RZ, 0xd, R116.reuse ;  /* 0x0000000dff057819 */ /* 0x100fe40000011674 */
[----:B------:R-:W-:Y:S01]  /*89c0*/  SHF.R.U32.HI R4, RZ, 0xc, R116 ;  /* 0x0000000cff047819 */ /* 0x000fe20000011674 */
[----:B------:R-:W-:Y:S01]  /*89d0*/  IMAD.WIDE R28, R166, 0x4, R126 ;  /* 0x00000004a61c7825 */ /* 0x000fe200078e027e */
[----:B------:R-:W-:Y:S01]  /*89e0*/  LOP3.LUT P3, RZ, R5, 0x1, RZ, 0xc0, !PT ;  /* 0x0000000105ff7812 */ /* 0x000fe2000786c0ff */
[----:B------:R-:W-:Y:S01]  /*89f0*/  LDGSTS.E [R2+0x4000], desc[UR22][R36.64], P2 ;  /* 0x0400000024027fae */ /* 0x000fe200091a1016 */
[----:B------:R-:W-:-:S03]  /*8a00*/  SHF.R.U32.HI R5, RZ, 0xb, R116 ;  /* 0x0000000bff057819 */ /* 0x000fc60000011674 */
[----:B------:R-:W-:Y:S01]  /*8a10*/  LDGSTS.E [R2+0x4200], desc[UR22][R32.64], P2 ;  /* 0x0420000020027fae */ /* 0x000fe200091a1016 */
[----:B------:R-:W-:-:S03]  /*8a20*/  LOP3.LUT P2, RZ, R4, 0x1, RZ, 0xc0, !PT ;  /* 0x0000000104ff7812 */ /* 0x000fc6000784c0ff */
[----:B------:R-:W-:Y:S01]  /*8a30*/  LDGSTS.E [R2+0x4400], desc[UR22][R28.64], P1 ;  /* 0x044000001c027fae */ /* 0x000fe200089a1016 */
[----:B------:R-:W-:-:S03]  /*8a40*/  IMAD.WIDE R20, R166, 0x4, R124 ;  /* 0x00000004a6147825 */ /* 0x000fc600078e027c */
[----:B------:R-:W-:Y:S01]  /*8a50*/  LDGSTS.E [R2+0x4600], desc[UR22][R24.64], P1 ;  /* 0x0460000018027fae */ /* 0x000fe200089a1016 */
[----:B------:R-:W-:Y:S02]  /*8a60*/  LOP3.LUT P1, RZ, R5, 0x1, RZ, 0xc0, !PT ;  /* 0x0000000105ff7812 */ /* 0x000fe4000782c0ff */
[--C-:B------:R-:W-:Y:S01]  /*8a70*/  SHF.R.U32.HI R4, RZ, 0xa, R116.reuse ;  /* 0x0000000aff047819 */ /* 0x100fe20000011674 */
[----:B------:R-:W-:Y:S01]  /*8a80*/  LDGSTS.E [R2+0x4800], desc[UR22][R20.64], P3 ;  /* 0x0480000014027fae */ /* 0x000fe200099a1016 */
[----:B------:R-:W-:-:S03]  /*8a90*/  SHF.R.U32.HI R5, RZ, 0x9, R116 ;  /* 0x00000009ff057819 */ /* 0x000fc60000011674 */
[----:B------:R-:W-:Y:S01]  /*8aa0*/  LDGSTS.E [R2+0x4a00], desc[UR22][R16.64], P3 ;  /* 0x04a0000010027fae */ /* 0x000fe200099a1016 */
[----:B------:R-:W-:-:S03]  /*8ab0*/  LOP3.LUT P3, RZ, R4, 0x1, RZ, 0xc0, !PT ;  /* 0x0000000104ff7812 */ /* 0x000fc6000786c0ff */
[----:B------:R-:W-:Y:S01]  /*8ac0*/  LDGSTS.E [R2+0x4c00], desc[UR22][R12.64], P2 ;  /* 0x04c000000c027fae */ /* 0x000fe200091a1016 */
[----:B------:R-:W-:-:S03]  /*8ad0*/  SHF.R.U32.HI R4, RZ, 0x8, R116 ;  /* 0x00000008ff047819 */ /* 0x000fc60000011674 */
[----:B------:R-:W-:Y:S01]  /*8ae0*/  LDGSTS.E [R2+0x4e00], desc[UR22][R10.64], P2 ;  /* 0x04e000000a027fae */ /* 0x000fe200091a1016 */
[----:B------:R-:W-:-:S03]  /*8af0*/  LOP3.LUT P2, RZ, R5, 0x1, RZ, 0xc0, !PT ;  /* 0x0000000105ff7812 */ /* 0x000fc6000784c0ff */
[----:B------:R-:W5:Y:S04]  /*8b00*/  LDL.LU.64 R126, [R1+0x1d0] ;  /* 0x0001d000017e7983 */ /* 0x000f680000300a00 */
[----:B------:R-:W5:Y:S04]  /*8b10*/  LDL.LU.64 R124, [R1+0x1d8] ;  /* 0x0001d800017c7983 */ /* 0x000f680000300a00 */
[----:B------:R-:W-:Y:S01]  /*8b20*/  LDGSTS.E [R2+0x5000], desc[UR22][R8.64], P1 ;  /* 0x0500000008027fae */ /* 0x000fe200089a1016 */
[--C-:B------:R-:W-:Y:S02]  /*8b30*/  SHF.R.U32.HI R26, RZ, 0x6, R116.reuse ;  /* 0x00000006ff1a7819 */ /* 0x100fe40000011674 */
[----:B------:R-:W-:Y:S01]  /*8b40*/  SHF.R.U32.HI R27, RZ, 0x7, R116 ;  /* 0x00000007ff1b7819 */ /* 0x000fe20000011674 */
[----:B--2---:R-:W-:-:S05]  /*8b50*/  IMAD.WIDE R6, R166, 0x4, R54 ;  /* 0x00000004a6067825 */ /* 0x004fca00078e0236 */
[----:B------:R-:W-:Y:S01]  /*8b60*/  LDGSTS.E [R2+0x5200], desc[UR22][R6.64], P1 ;  /* 0x0520000006027fae */ /* 0x000fe200089a1016 */
[----:B------:R-:W-:Y:S01]  /*8b70*/  LOP3.LUT P1, RZ, R4, 0x1, RZ, 0xc0, !PT ;  /* 0x0000000104ff7812 */ /* 0x000fe2000782c0ff */
[C---:B---3--:R-:W-:Y:S02]  /*8b80*/  IMAD.WIDE R4, R166.reuse, 0x4, R50 ;  /* 0x00000004a6047825 */ /* 0x048fe400078e0232 */
[----:B------:R-:W2:Y:S02]  /*8b90*/  LDL.LU.64 R50, [R1+0x1e0] ;  /* 0x0001e00001327983 */ /* 0x000ea40000300a00 */
[C---:B----4-:R-:W-:Y:S02]  /*8ba0*/  IMAD.WIDE R14, R166.reuse, 0x4, R146 ;  /* 0x00000004a60e7825 */ /* 0x050fe400078e0292 */
[----:B------:R-:W3:Y:S02]  /*8bb0*/  LDL.LU.64 R54, [R1+0x1e8] ;  /* 0x0001e80001367983 */ /* 0x000ee40000300a00 */
[----:B------:R-:W-:-:S02]  /*8bc0*/  IMAD.WIDE R18, R166, 0x4, R130 ;  /* 0x00000004a6127825 */ /* 0x000fc400078e0282 */
[----:B------:R-:W-:Y:S02]  /*8bd0*/  LDGSTS.E [R2+0x5400], desc[UR22][R4.64], P3 ;  /* 0x0540000004027fae */ /* 0x000fe400099a1016 */
[----:B------:R-:W-:Y:S02]  /*8be0*/  IMAD.WIDE R22, R166, 0x4, R128 ;  /* 0x00000004a6167825 */ /* 0x000fe400078e0280 */
[----:B------:R-:W-:Y:S01]  /*8bf0*/  LDGSTS.E [R2+0x5600], desc[UR22][R14.64], P3 ;  /* 0x056000000e027fae */ /* 0x000fe200099a1016 */
[----:B------:R-:W-:-:S03]  /*8c00*/  LOP3.LUT P3, RZ, R27, 0x1, RZ, 0xc0, !PT ;  /* 0x000000011bff7812 */ /* 0x000fc6000786c0ff */
[----:B------:R-:W-:Y:S04]  /*8c10*/  LDGSTS.E [R2+0x5800], desc[UR22][R18.64], P2 ;  /* 0x0580000012027fae */ /* 0x000fe800091a1016 */
[----:B------:R-:W-:Y:S01]  /*8c20*/  LDGSTS.E [R2+0x5a00], desc[UR22][R22.64], P2 ;  /* 0x05a0000016027fae */ /* 0x000fe200091a1016 */
[----:B------:R-:W-:Y:S01]  /*8c30*/  LOP3.LUT P2, RZ, R26, 0x1, RZ, 0xc0, !PT ;  /* 0x000000011aff7812 */ /* 0x000fe2000784c0ff */
[----:B------:R-:W-:Y:S02]  /*8c40*/  IMAD.WIDE R26, R166, 0x4, R122 ;  /* 0x00000004a61a7825 */ /* 0x000fe400078e027a */
[----:B------:R-:W4:Y:S01]  /*8c50*/  LDL.LU.64 R122, [R1+0x1f0] ;  /* 0x0001f000017a7983 */ /* 0x000f220000300a00 */
[----:B------:R-:W1:Y:S01]  /*8c60*/  S2R R63, SR_TID.X ;  /* 0x00000000003f7919 */ /* 0x000e620000002100 */
[----:B------:R-:W-:-:S02]  /*8c70*/  SHF.R.U32.HI R42, RZ, 0x3, R116 ;  /* 0x00000003ff2a7819 */ /* 0x000fc40000011674 */
[----:B------:R-:W-:Y:S01]  /*8c80*/  SHF.R.U32.HI R43, RZ, 0x5, R116 ;  /* 0x00000005ff2b7819 */ /* 0x000fe20000011674 */
[----:B------:R-:W-:Y:S01]  /*8c90*/  LDGSTS.E [R2+0x5c00], desc[UR22][R26.64], P1 ;  /* 0x05c000001a027fae */ /* 0x000fe200089a1016 */
[----:B-----5:R-:W-:-:S03]  /*8ca0*/  IMAD.WIDE R30, R166, 0x4, R120 ;  /* 0x00000004a61e7825 */ /* 0x020fc600078e0278 */
[----:B------:R-:W5:Y:S04]  /*8cb0*/  LDL.LU.64 R120, [R1+0x1f8] ;  /* 0x0001f80001787983 */ /* 0x000f680000300a00 */
[----:B------:R-:W-:Y:S01]  /*8cc0*/  LDGSTS.E [R2+0x5e00], desc[UR22][R30.64], P1 ;  /* 0x05e000001e027fae */ /* 0x000fe200089a1016 */
[----:B------:R-:W-:-:S03]  /*8cd0*/  IMAD.WIDE R34, R166, 0x4, R66 ;  /* 0x00000004a6227825 */ /* 0x000fc600078e0242 */
[----:B------:R-:W5:Y:S01]  /*8ce0*/  LDL.LU.64 R66, [R1+0x200] ;  /* 0x0002000001427983 */ /* 0x000f620000300a00 */
[----:B------:R-:W-:-:S03]  /*8cf0*/  IMAD.WIDE R38, R166, 0x4, R70 ;  /* 0x00000004a6267825 */ /* 0x000fc600078e0246 */
[----:B------:R-:W5:Y:S04]  /*8d00*/  LDL.LU.64 R70, [R1+0x208] ;  /* 0x0002080001467983 */ /* 0x000f680000300a00 */
[----:B------:R-:W5:Y:S04]  /*8d10*/  LDL.LU.64 R150, [R1+0x210] ;  /* 0x0002100001967983 */ /* 0x000f680000300a00 */
[----:B------:R-:W5:Y:S04]  /*8d20*/  LDL.LU.64 R128, [R1+0x218] ;  /* 0x0002180001807983 */ /* 0x000f680000300a00 */
[----:B------:R-:W5:Y:S01]  /*8d30*/  LDL.LU.64 R148, [R1+0x220] ;  /* 0x0002200001947983 */ /* 0x000f620000300a00 */
[----:B------:R-:W-:-:S03]  /*8d40*/  LOP3.LUT P1, RZ, R43, 0x1, RZ, 0xc0, !PT ;  /* 0x000000012bff7812 */ /* 0x000fc6000782c0ff */
[----:B------:R-:W-:Y:S04]  /*8d50*/  LDGSTS.E [R2+0x6000], desc[UR22][R34.64], P3 ;  /* 0x0600000022027fae */ /* 0x000fe800099a1016 */
[----:B------:R-:W-:Y:S01]  /*8d60*/  LDGSTS.E [R2+0x6200], desc[UR22][R38.64], P3 ;  /* 0x0620000026027fae */ /* 0x000fe200099a1016 */
[----:B------:R-:W-:Y:S02]  /*8d70*/  LOP3.LUT P3, RZ, R42, 0x1, RZ, 0xc0, !PT ;  /* 0x000000012aff7812 */ /* 0x000fe4000786c0ff */
[----:B------:R-:W-:Y:S01]  /*8d80*/  SHF.R.U32.HI R58, RZ, 0x4, R116 ;  /* 0x00000004ff3a7819 */ /* 0x000fe20000011674 */
[----:B-1----:R-:W-:Y:S01]  /*8d90*/  VIADD R118, R118, 0xffffffc0 ;  /* 0xffffffc076767836 */ /* 0x002fe20000000000 */
[----:B------:R-:W-:Y:S02]  /*8da0*/  LOP3.LUT R144, R144, 0xff, RZ, 0xc0, !PT ;  /* 0x000000ff90907812 */ /* 0x000fe400078ec0ff */
[----:B------:R-:W-:-:S02]  /*8db0*/  LOP3.LUT R117, R117, 0xff, RZ, 0xc0, !PT ;  /* 0x000000ff75757812 */ /* 0x000fc400078ec0ff */
[----:B------:R-:W-:Y:S01]  /*8dc0*/  LOP3.LUT R63, R63, 0x3f, RZ, 0xc0, !PT ;  /* 0x0000003f3f3f7812 */ /* 0x000fe200078ec0ff */
[----:B------:R-:W-:Y:S02]  /*8dd0*/  IMAD.IADD R144, R59, 0x1, R144 ;  /* 0x000000013b907824 */ /* 0x000fe400078e0290 */
[----:B------:R-:W-:Y:S02]  /*8de0*/  IMAD.IADD R117, R62, 0x1, R117 ;  /* 0x000000013e757824 */ /* 0x000fe400078e0275 */
[----:B------:R-:W-:-:S04]  /*8df0*/  IMAD.WIDE R42, R166, 0x4, R126 ;  /* 0x00000004a62a7825 */ /* 0x000fc800078e027e */
[----:B------:R-:W-:Y:S01]  /*8e00*/  IMAD.WIDE R46, R166, 0x4, R124 ;  /* 0x00000004a62e7825 */ /* 0x000fe200078e027c */
[----:B------:R-:W-:Y:S04]  /*8e10*/  LDGSTS.E [R2+0x6400], desc[UR22][R42.64], P2 ;  /* 0x064000002a027fae */ /* 0x000fe800091a1016 */
[----:B------:R-:W-:Y:S01]  /*8e20*/  LDGSTS.E [R2+0x6600], desc[UR22][R46.64], P2 ;  /* 0x066000002e027fae */ /* 0x000fe200091a1016 */
[----:B------:R-:W-:Y:S02]  /*8e30*/  LOP3.LUT P2, RZ, R58, 0x1, RZ, 0xc0, !PT ;  /* 0x000000013aff7812 */ /* 0x000fe4000784c0ff */
[----:B------:R-:W-:Y:S01]  /*8e40*/  PRMT R144, R117, 0x5410, R144 ;  /* 0x0000541075907816 */ /* 0x000fe20000000090 */
[----:B--2---:R-:W-:-:S04]  /*8e50*/  IMAD.WIDE R50, R166, 0x4, R50 ;  /* 0x00000004a6327825 */ /* 0x004fc800078e0232 */
[C---:B---3--:R-:W-:Y:S01]  /*8e60*/  IMAD.WIDE R54, R166.reuse, 0x4, R54 ;  /* 0x00000004a6367825 */ /* 0x048fe200078e0236 */
[----:B------:R-:W-:Y:S04]  /*8e70*/  LDGSTS.E [R2+0x6800], desc[UR22][R50.64], P1 ;  /* 0x0680000032027fae */ /* 0x000fe800089a1016 */
[----:B------:R-:W-:Y:S01]  /*8e80*/  LDGSTS.E [R2+0x6a00], desc[UR22][R54.64], P1 ;  /* 0x06a0000036027fae */ /* 0x000fe200089a1016 */
[----:B------:R-:W-:Y:S02]  /*8e90*/  ISETP.GE.AND P1, PT, R63, R118, PT ;  /* 0x000000763f00720c */ /* 0x000fe40003f26270 */
[--C-:B------:R-:W-:Y:S02]  /*8ea0*/  SHF.R.U32.HI R118, RZ, 0x2, R116.reuse ;  /* 0x00000002ff767819 */ /* 0x100fe40000011674 */
[----:B------:R-:W-:Y:S01]  /*8eb0*/  SHF.R.U32.HI R116, RZ, 0x1, R116 ;  /* 0x00000001ff747819 */ /* 0x000fe20000011674 */
[----:B----4-:R-:W-:-:S02]  /*8ec0*/  IMAD.WIDE R58, R166, 0x4, R122 ;  /* 0x00000004a63a7825 */ /* 0x010fc400078e027a */
[----:B------:R-:W2:Y:S04]  /*8ed0*/  LDL.LU.64 R122, [R1+0x228] ;  /* 0x00022800017a7983 */ /* 0x000ea80000300a00 */
[----:B------:R-:W-:Y:S04]  /*8ee0*/  LDGSTS.E [R2+0x6c00], desc[UR22][R58.64], P2 ;  /* 0x06c000003a027fae */ /* 0x000fe800091a1016 */
[----:B------:R-:W3:Y:S04]  /*8ef0*/  LDL.LU.64 R124, [R1+0x230] ;  /* 0x00023000017c7983 */ /* 0x000ee80000300a00 */
[----:B------:R-:W4:Y:S04]  /*8f00*/  LDL.LU.64 R126, [R1+0x238] ;  /* 0x00023800017e7983 */ /* 0x000f280000300a00 */
[----:B------:R-:W4:Y:S04]  /*8f10*/  LDL.LU.64 R146, [R1+0x240] ;  /* 0x0002400001927983 */ /* 0x000f280000300a00 */
[----:B------:R-:W4:Y:S04]  /*8f20*/  LDL.LU.64 R130, [R1+0x248] ;  /* 0x0002480001827983 */ /* 0x000f280000300a00 */
[----:B------:R-:W4:Y:S04]  /*8f30*/  LDL.LU.64 R160, [R1+0x250] ;  /* 0x0002500001a07983 */ /* 0x000f280000300a00 */
[----:B------:R-:W4:Y:S04]  /*8f40*/  LDL.LU.64 R154, [R1+0x258] ;  /* 0x00025800019a7983 */ /* 0x000f280000300a00 */
[----:B------:R-:W4:Y:S01]  /*8f50*/  LDL.LU.64 R152, [R1+0x260] ;  /* 0x0002600001987983 */ /* 0x000f220000300a00 */
[----:B-----5:R-:W-:-:S05]  /*8f60*/  IMAD.WIDE R62, R166, 0x4, R120 ;  /* 0x00000004a63e7825 */ /* 0x020fca00078e0278 */
[----:B------:R-:W-:Y:S01]  /*8f70*/  LDGSTS.E [R2+0x6e00], desc[UR22][R62.64], P2 ;  /* 0x06e000003e027fae */ /* 0x000fe200091a1016 */
[----:B------:R-:W-:Y:S01]  /*8f80*/  LOP3.LUT P2, RZ, R118, 0x1, RZ, 0xc0, !PT ;  /* 0x0000000176ff7812 */ /* 0x000fe2000784c0ff */
[----:B------:R-:W-:-:S04]  /*8f90*/  IMAD.WIDE R66, R166, 0x4, R66 ;  /* 0x00000004a6427825 */ /* 0x000fc800078e0242 */
[----:B------:R-:W-:Y:S01]  /*8fa0*/  IMAD.WIDE R70, R166, 0x4, R70 ;  /* 0x00000004a6467825 */ /* 0x000fe200078e0246 */
[----:B------:R-:W-:Y:S01]  /*8fb0*/  LDGSTS.E [R2+0x7000], desc[UR22][R66.64], P3 ;  /* 0x0700000042027fae */ /* 0x000fe200099a1016 */
[----:B------:R-:W-:Y:S02]  /*8fc0*/  SEL R120, RZ, 0x4, P1 ;  /* 0x00000004ff787807 */ /* 0x000fe40000800000 */
[----:B------:R-:W-:Y:S01]  /*8fd0*/  LOP3.LUT P1, RZ, R116, 0x1, RZ, 0xc0, !PT ;  /* 0x0000000174ff7812 */ /* 0x000fe2000782c0ff */
[----:B------:R-:W-:Y:S01]  /*8fe0*/  LDGSTS.E [R2+0x7200], desc[UR22][R70.64], P3 ;  /* 0x0720000046027fae */ /* 0x000fe200099a1016 */
[----:B------:R-:W-:Y:S01]  /*8ff0*/  ISETP.GT.AND P3, PT, R119, 0x7f, PT ;  /* 0x0000007f7700780c */ /* 0x000fe20003f64270 */
[----:B------:R-:W-:Y:S01]  /*9000*/  IMAD.WIDE R116, R166, 0x4, R150 ;  /* 0x00000004a6747825 */ /* 0x000fe200078e0296 */
[----:B------:R-:W-:-:S03]  /*9010*/  SHF.R.U64 R121, R144, 0x1f, RZ ;  /* 0x0000001f90797819 */ /* 0x000fc600000012ff */
[----:B------:R-:W-:Y:S01]  /*9020*/  IMAD.WIDE R118, R166, 0x4, R128 ;  /* 0x00000004a6767825 */ /* 0x000fe200078e0280 */
[----:B------:R-:W-:Y:S01]  /*9030*/  SEL R120, R120, RZ, P3 ;  /* 0x000000ff78787207 */ /* 0x000fe20001800000 */
[----:B------:R-:W-:Y:S03]  /*9040*/  LDGSTS.E [R2+0x7400], desc[UR22][R116.64], P2 ;  /* 0x0740000074027fae */ /* 0x000fe600091a1016 */
[----:B------:R-:W-:Y:S01]  /*9050*/  ISETP.NE.U32.AND P3, PT, R120, RZ, PT ;  /* 0x000000ff7800720c */ /* 0x000fe20003f65070 */
[----:B------:R-:W-:Y:S01]  /*9060*/  LDGSTS.E [R2+0x7600], desc[UR22][R118.64], P2 ;  /* 0x0760000076027fae */ /* 0x000fe200091a1016 */
[----:B------:R-:W-:Y:S01]  /*9070*/  LOP3.LUT P2, RZ, R121, 0x1, RZ, 0xc0, !PT ;  /* 0x0000000179ff7812 */ /* 0x000fe2000784c0ff */
[----:B------:R-:W-:Y:S02]  /*9080*/  IMAD.WIDE R120, R166, 0x4, R148 ;  /* 0x00000004a6787825 */ /* 0x000fe400078e0294 */
[----:B------:R-:W5:Y:S04]  /*9090*/  LDL.LU.64 R148, [R1+0x268] ;  /* 0x0002680001947983 */ /* 0x000f680000300a00 */
[----:B------:R-:W5:Y:S04]  /*90a0*/  LDL.LU.64 R158, [R1+0x270] ;  /* 0x00027000019e7983 */ /* 0x000f680000300a00 */
[----:B------:R-:W5:Y:S04]  /*90b0*/  LDL.LU.64 R156, [R1+0x278] ;  /* 0x00027800019c7983 */ /* 0x000f680000300a00 */
[----:B------:R-:W5:Y:S04]  /*90c0*/  LDL.LU.64 R150, [R1+0x280] ;  /* 0x0002800001967983 */ /* 0x000f680000300a00 */
[----:B------:R-:W5:Y:S04]  /*90d0*/  LDL.LU.64 R174, [R1+0x288] ;  /* 0x0002880001ae7983 */ /* 0x000f680000300a00 */
[----:B------:R-:W5:Y:S01]  /*90e0*/  LDL.LU.64 R176, [R1+0x290] ;  /* 0x0002900001b07983 */ /* 0x000f620000300a00 */
[----:B------:R-:W-:-:S02]  /*90f0*/  SHF.R.U64 R128, R144, 0x1e, RZ ;  /* 0x0000001e90807819 */ /* 0x000fc400000012ff */
[C---:B------:R-:W-:Y:S01]  /*9100*/  SHF.R.U64 R129, R144.reuse, 0x1d, RZ ;  /* 0x0000001d90817819 */ /* 0x040fe200000012ff */
[----:B------:R-:W-:Y:S01]  /*9110*/  LDGSTS.E [R2+0x7800], desc[UR22][R120.64], P1 ;  /* 0x0780000078027fae */ /* 0x000fe200089a1016 */
[----:B------:R-:W-:Y:S01]  /*9120*/  SHF.R.U64 R145, R144, 0x1c, RZ ;  /* 0x0000001c90917819 */ /* 0x000fe200000012ff */
[----:B--2---:R-:W-:-:S05]  /*9130*/  IMAD.WIDE R122, R166, 0x4, R122 ;  /* 0x00000004a67a7825 */ /* 0x004fca00078e027a */
[----:B------:R-:W-:Y:S01]  /*9140*/  LDGSTS.E [R2+0x7a00], desc[UR22][R122.64], P1 ;  /* 0x07a000007a027fae */ /* 0x000fe200089a1016 */
[----:B---3--:R-:W-:-:S04]  /*9150*/  IMAD.WIDE R124, R166, 0x4, R124 ;  /* 0x00000004a67c7825 */ /* 0x008fc800078e027c */
[----:B----4-:R-:W-:Y:S01]  /*9160*/  IMAD.WIDE R126, R166, 0x4, R126 ;  /* 0x00000004a67e7825 */ /* 0x010fe200078e027e */
[----:B------:R-:W-:Y:S01]  /*9170*/  LDGSTS.E [R2+0x7c00], desc[UR22][R124.64], !P4 ;  /* 0x07c000007c027fae */ /* 0x000fe2000e1a1016 */
[----:B------:R-:W-:-:S03]  /*9180*/  LOP3.LUT P1, RZ, R128, 0x1, RZ, 0xc0, !PT ;  /* 0x0000000180ff7812 */ /* 0x000fc6000782c0ff */
[----:B------:R-:W-:Y:S01]  /*9190*/  LDGSTS.E [R2+0x7e00], desc[UR22][R126.64], !P4 ;  /* 0x07e000007e027fae */ /* 0x000fe2000e1a1016 */
[----:B------:R-:W-:-:S03]  /*91a0*/  IMAD.WIDE R162, R166, 0x4, R154 ;  /* 0x00000004a6a27825 */ /* 0x000fc600078e029a */
[----:B------:R-:W2:Y:S01]  /*91b0*/  LDL.LU.64 R154, [R1+0x298] ;  /* 0x00029800019a7983 */ /* 0x000ea20000300a00 */
[----:B------:R-:W-:-:S03]  /*91c0*/  IMAD.WIDE R168, R166, 0x4, R152 ;  /* 0x00000004a6a87825 */ /* 0x000fc600078e0298 */
[----:B------:R-:W3:Y:S01]  /*91d0*/  LDL.LU.64 R152, [R1+0x2a0] ;  /* 0x0002a00001987983 */ /* 0x000ee20000300a00 */
[----:B------:R-:W-:Y:S01]  /*91e0*/  LOP3.LUT P4, RZ, R129, 0x1, RZ, 0xc0, !PT ;  /* 0x0000000181ff7812 */ /* 0x000fe2000788c0ff */
[----:B------:R-:W-:-:S04]  /*91f0*/  IMAD.WIDE R128, R166, 0x4, R146 ;  /* 0x00000004a6807825 */ /* 0x000fc800078e0292 */
[C---:B------:R-:W-:Y:S01]  /*9200*/  IMAD.WIDE R130, R166.reuse, 0x4, R130 ;  /* 0x00000004a6827825 */ /* 0x040fe200078e0282 */
[----:B------:R-:W-:Y:S04]  /*9210*/  LDGSTS.E [R2+0x8000], desc[UR22][R128.64], P2 ;  /* 0x0800000080027fae */ /* 0x000fe800091a1016 */
[----:B------:R-:W-:Y:S01]  /*9220*/  LDGSTS.E [R2+0x8200], desc[UR22][R130.64], P2 ;  /* 0x0820000082027fae */ /* 0x000fe200091a1016 */
[----:B------:R-:W-:Y:S01]  /*9230*/  LOP3.LUT P2, RZ, R145, 0x1, RZ, 0xc0, !PT ;  /* 0x0000000191ff7812 */ /* 0x000fe2000784c0ff */
[----:B------:R-:W-:-:S05]  /*9240*/  IMAD.WIDE R160, R166, 0x4, R160 ;  /* 0x00000004a6a07825 */ /* 0x000fca00078e02a0 */
[----:B------:R-:W-:Y:S04]  /*9250*/  LDGSTS.E [R2+0x8400], desc[UR22][R160.64], P1 ;  /* 0x08400000a0027fae */ /* 0x000fe800089a1016 */
[----:B------:R-:W-:Y:S04]  /*9260*/  LDGSTS.E [R2+0x8600], desc[UR22][R162.64], P1 ;  /* 0x08600000a2027fae */ /* 0x000fe800089a1016 */
[----:B------:R-:W-:Y:S01]  /*9270*/  LDGSTS.E [R2+0x8800], desc[UR22][R168.64], P4 ;  /* 0x08800000a8027fae */ /* 0x000fe2000a1a1016 */
[----:B-----5:R-:W-:-:S03]  /*9280*/  IMAD.WIDE R170, R166, 0x4, R148 ;  /* 0x00000004a6aa7825 */ /* 0x020fc600078e0294 */
[----:B------:R-:W4:Y:S01]  /*9290*/  LDL.LU.64 R148, [R1+0x2a8] ;  /* 0x0002a80001947983 */ /* 0x000f220000300a00 */
[----:B------:R-:W-:-:S03]  /*92a0*/  IMAD.WIDE R158, R166, 0x4, R158 ;  /* 0x00000004a69e7825 */ /* 0x000fc600078e029e */
[----:B------:R1:W-:Y:S01]  /*92b0*/  STL.64 [R1+0x70], R170 ;  /* 0x000070aa01007387 */ /* 0x0003e20000100a00 */
[----:B------:R-:W-:-:S03]  /*92c0*/  IMAD.WIDE R156, R166, 0x4, R156 ;  /* 0x00000004a69c7825 */ /* 0x000fc600078e029c */
[----:B------:R-:W5:Y:S04]  /*92d0*/  LDL.LU.64 R172, [R1+0x2b0] ;  /* 0x0002b00001ac7983 */ /* 0x000f680000300a00 */
[----:B------:R1:W-:Y:S04]  /*92e0*/  STL.64 [R1+0x78], R158 ;  /* 0x0000789e01007387 */ /* 0x0003e80000100a00 */
[----:B------:R-:W-:Y:S04]  /*92f0*/  LDGSTS.E [R2+0x8a00], desc[UR22][R170.64], P4 ;  /* 0x08a00000aa027fae */ /* 0x000fe8000a1a1016 */
[----:B------:R1:W-:Y:S04]  /*9300*/  STL.64 [R1+0x80], R156 ;  /* 0x0000809c01007387 */ /* 0x0003e80000100a00 */
[----:B------:R1:W-:Y:S04]  /*9310*/  LDGSTS.E [R2+0x8c00], desc[UR22][R158.64], P2 ;  /* 0x08c000009e027fae */ /* 0x0003e800091a1016 */
[----:B-1----:R-:W5:Y:S04]  /*9320*/  LDL.LU.64 R170, [R1+0x2b8] ;  /* 0x0002b80001aa7983 */ /* 0x002f680000300a00 */
[----:B------:R-:W-:Y:S01]  /*9330*/  LDGSTS.E [R2+0x8e00], desc[UR22][R156.64], P2 ;  /* 0x08e000009c027fae */ /* 0x000fe200091a1016 */
[----:B------:R-:W-:-:S03]  /*9340*/  IMAD.WIDE R158, R166, 0x4, R150 ;  /* 0x00000004a69e7825 */ /* 0x000fc600078e0296 */
[----:B------:R-:W5:Y:S04]  /*9350*/  LDL.LU.64 R156, [R1+0x2c0] ;  /* 0x0002c000019c7983 */ /* 0x000f680000300a00 */
[----:B------:R-:W5:Y:S01]  /*9360*/  LDL.LU.64 R150, [R1+0x2c8] ;  /* 0x0002c80001967983 */ /* 0x000f620000300a00 */
[C---:B------:R-:W-:Y:S02]  /*9370*/  SHF.R.U64 R146, R144.reuse, 0x1b, RZ ;  /* 0x0000001b90927819 */ /* 0x040fe400000012ff */
[----:B------:R-:W-:Y:S02]  /*9380*/  SHF.R.U64 R145, R144, 0x1a, RZ ;  /* 0x0000001a90917819 */ /* 0x000fe400000012ff */
[----:B------:R-:W-:Y:S02]  /*9390*/  LOP3.LUT P1, RZ, R146, 0x1, RZ, 0xc0, !PT ;  /* 0x0000000192ff7812 */ /* 0x000fe4000782c0ff */
[----:B------:R-:W-:Y:S01]  /*93a0*/  LOP3.LUT P4, RZ, R145, 0x1, RZ, 0xc0, !PT ;  /* 0x0000000191ff7812 */ /* 0x000fe2000788c0ff */
[C---:B------:R-:W-:Y:S01]  /*93b0*/  IMAD.WIDE R174, R166.reuse, 0x4, R174 ;  /* 0x00000004a6ae7825 */ /* 0x040fe200078e02ae */
[----:B------:R1:W-:Y:S03]  /*93c0*/  STL.64 [R1+0x88], R158 ;  /* 0x0000889e01007387 */ /* 0x0003e60000100a00 */
[----:B------:R-:W-:Y:S01]  /*93d0*/  IMAD.WIDE R176, R166, 0x4, R176 ;  /* 0x00000004a6b07825 */ /* 0x000fe200078e02b0 */
[----:B------:R1:W-:Y:S05]  /*93e0*/  STL.64 [R1+0x90], R174 ;  /* 0x000090ae01007387 */ /* 0x0003ea0000100a00 */
[----:B------:R-:W-:Y:S04]  /*93f0*/  LDGSTS.E [R2+0x9000], desc[UR22][R158.64], P1 ;  /* 0x090000009e027fae */ /* 0x000fe800089a1016 */
[----:B------:R-:W-:Y:S04]  /*9400*/  LDGSTS.E [R2+0x9200], desc[UR22][R174.64], P1 ;  /* 0x09200000ae027fae */ /* 0x000fe800089a1016 */
[----:B------:R5:W-:Y:S04]  /*9410*/  LDGSTS.E [R2+0x9400], desc[UR22][R176.64], P4 ;  /* 0x09400000b0027fae */ /* 0x000be8000a1a1016 */
[----:B-1----:R-:W5:Y:S04]  /*9420*/  LDL.LU.64 R158, [R1+0x2d0] ;  /* 0x0002d000019e7983 */ /* 0x002f680000300a00 */
[----:B------:R-:W-:Y:S01]  /*9430*/  STL.64 [R1+0x98], R176 ;  /* 0x000098b001007387 */ /* 0x000fe20000100a00 */
[----:B------:R-:W-:-:S02]  /*9440*/  SHF.R.U64 R146, R144, 0x19, RZ ;  /* 0x0000001990927819 */ /* 0x000fc400000012ff */
[----:B------:R-:W-:Y:S02]  /*9450*/  SHF.R.U64 R145, R144, 0x18, RZ ;  /* 0x0000001890917819 */ /* 0x000fe400000012ff */
[----:B------:R-:W-:Y:S02]  /*9460*/  LOP3.LUT P2, RZ, R146, 0x1, RZ, 0xc0, !PT ;  /* 0x0000000192ff7812 */ /* 0x000fe4000784c0ff */
[----:B------:R-:W-:Y:S01]  /*9470*/  LOP3.LUT P1, RZ, R145, 0x1, RZ, 0xc0, !PT ;  /* 0x0000000191ff7812 */ /* 0x000fe2000782c0ff */
[----:B--2---:R-:W-:-:S04]  /*9480*/  IMAD.WIDE R154, R166, 0x4, R154 ;  /* 0x00000004a69a7825 */ /* 0x004fc800078e029a */
[C---:B---3--:R-:W-:Y:S01]  /*9490*/  IMAD.WIDE R180, R166.reuse, 0x4, R152 ;  /* 0x00000004a6b47825 */ /* 0x048fe200078e0298 */
[----:B------:R1:W-:Y:S04]  /*94a0*/  STL.64 [R1+0xa0], R154 ;  /* 0x0000a09a01007387 */ /* 0x0003e80000100a00 */
[----:B------:R-:W2:Y:S04]  /*94b0*/  LDL.LU.64 R174, [R1+0x2d8] ;  /* 0x0002d80001ae7983 */ /* 0x000ea80000300a00 */
[----:B------:R-:W-:Y:S04]  /*94c0*/  LDGSTS.E [R2+0x9600], desc[UR22][R154.64], P4 ;  /* 0x096000009a027fae */ /* 0x000fe8000a1a1016 */
[----:B------:R-:W-:Y:S04]  /*94d0*/  LDGSTS.E [R2+0x9800], desc[UR22][R180.64], P2 ;  /* 0x09800000b4027fae */ /* 0x000fe800091a1016 */
[----:B-1----:R-:W3:Y:S04]  /*94e0*/  LDL.LU.64 R154, [R1+0x2e0] ;  /* 0x0002e000019a7983 */ /* 0x002ee80000300a00 */
[----:B------:R-:W3:Y:S04]  /*94f0*/  LDL.LU.64 R152, [R1+0x2e8] ;  /* 0x0002e80001987983 */ /* 0x000ee80000300a00 */
[----:B------:R-:W-:Y:S01]  /*9500*/  STL.64 [R1+0xa8], R180 ;  /* 0x0000a8b401007387 */ /* 0x000fe20000100a00 */
[----:B----4-:R-:W-:-:S03]  /*9510*/  IMAD.WIDE R178, R166, 0x4, R148 ;  /* 0x00000004a6b27825 */ /* 0x010fc600078e0294 */
[----:B------:R-:W4:Y:S01]  /*9520*/  LDL.LU.64 R148, [R1+0x2f0] ;  /* 0x0002f00001947983 */ /* 0x000f220000300a00 */
[----:B-----5:R-:W-:-:S03]  /*9530*/  IMAD.WIDE R176, R166, 0x4, R172 ;  /* 0x00000004a6b07825 */ /* 0x020fc600078e02ac */
[----:B------:R1:W-:Y:S04]  /*9540*/  STL.64 [R1+0xb0], R178 ;  /* 0x0000b0b201007387 */ /* 0x0003e80000100a00 */
[----:B------:R1:W-:Y:S04]  /*9550*/  LDGSTS.E [R2+0x9a00], desc[UR22][R178.64], P2 ;  /* 0x09a00000b2027fae */ /* 0x0003e800091a1016 */
[----:B------:R5:W-:Y:S01]  /*9560*/  LDGSTS.E [R2+0x9c00], desc[UR22][R176.64], P1 ;  /* 0x09c00000b0027fae */ /* 0x000be200089a1016 */
[----:B------:R-:W-:-:S03]  /*9570*/  IMAD.WIDE R172, R166, 0x4, R170 ;  /* 0x00000004a6ac7825 */ /* 0x000fc600078e02aa */
[----:B------:R-:W4:Y:S04]  /*9580*/  LDL.LU.64 R170, [R1+0x2f8] ;  /* 0x0002f80001aa7983 */ /* 0x000f280000300a00 */
[----:B------:R-:W-:Y:S04]  /*9590*/  STL.64 [R1+0xb8], R176 ;  /* 0x0000b8b001007387 */ /* 0x000fe80000100a00 */
[----:B------:R1:W-:Y:S04]  /*95a0*/  STL.64 [R1+0xc0], R172 ;  /* 0x0000c0ac01007387 */ /* 0x0003e80000100a00 */
[----:B------:R-:W-:Y:S01]  /*95b0*/  LDGSTS.E [R2+0x9e00], desc[UR22][R172.64], P1 ;  /* 0x09e00000ac027fae */ /* 0x000fe200089a1016 */
[----:B-1----:R-:W-:-:S04]  /*95c0*/  IMAD.WIDE R178, R166, 0x4, R156 ;  /* 0x00000004a6b27825 */ /* 0x002fc800078e029c */
[----:B------:R-:W-:Y:S01]  /*95d0*/  IMAD.WIDE R156, R166, 0x4, R150 ;  /* 0x00000004a69c7825 */ /* 0x000fe200078e0296 */
[----:B------:R-:W4:Y:S04]  /*95e0*/  LDL.LU.64 R172, [R1+0x300] ;  /* 0x0003000001ac7983 */ /* 0x000f280000300a00 */
[----:B------:R-:W4:Y:S01]  /*95f0*/  LDL.LU.64 R150, [R1+0x308] ;  /* 0x0003080001967983 */ /* 0x000f220000300a00 */
[C---:B------:R-:W-:Y:S02]  /*9600*/  SHF.R.U64 R146, R144.reuse, 0x17, RZ ;  /* 0x0000001790927819 */ /* 0x040fe400000012ff */
[----:B------:R-:W-:Y:S02]  /*9610*/  SHF.R.U64 R145, R144, 0x16, RZ ;  /* 0x0000001690917819 */ /* 0x000fe400000012ff */
[----:B------:R-:W-:-:S02]  /*9620*/  LOP3.LUT P4, RZ, R146, 0x1, RZ, 0xc0, !PT ;  /* 0x0000000192ff7812 */ /* 0x000fc4000788c0ff */
[----:B------:R-:W-:Y:S02]  /*9630*/  LOP3.LUT P2, RZ, R145, 0x1, RZ, 0xc0, !PT ;  /* 0x0000000191ff7812 */ /* 0x000fe4000784c0ff */
[----:B------:R-:W-:Y:S01]  /*9640*/  SHF.R.U64 R146, R144, 0x15, RZ ;  /* 0x0000001590927819 */ /* 0x000fe200000012ff */
[----:B------:R-:W-:Y:S03]  /*9650*/  STL.64 [R1+0xc8], R178 ;  /* 0x0000c8b201007387 */ /* 0x000fe60000100a00 */
[----:B------:R-:W-:Y:S01]  /*9660*/  LOP3.LUT P1, RZ, R146, 0x1, RZ, 0xc0, !PT ;  /* 0x0000000192ff7812 */ /* 0x000fe2000782c0ff */
[----:B------:R1:W-:Y:S04]  /*9670*/  STL.64 [R1+0xd8], R156 ;  /* 0x0000d89c01007387 */ /* 0x0003e80000100a00 */
[----:B------:R-:W-:Y:S01]  /*9680*/  LDGSTS.E [R2+0xa000], desc[UR22][R178.64], P4 ;  /* 0x0a000000b2027fae */ /* 0x000fe2000a1a1016 */
[----:B-----5:R-:W-:-:S03]  /*9690*/  IMAD.WIDE R176, R166, 0x4, R158 ;  /* 0x00000004a6b07825 */ /* 0x020fc600078e029e */
[----:B------:R-:W5:Y:S04]  /*96a0*/  LDL.LU.64 R158, [R1+0x310] ;  /* 0x00031000019e7983 */ /* 0x000f680000300a00 */
[----:B------:R-:W-:Y:S04]  /*96b0*/  STL.64 [R1+0xe0], R176 ;  /* 0x0000e0b001007387 */ /* 0x000fe80000100a00 */
[----:B------:R-:W-:Y:S04]  /*96c0*/  LDGSTS.E [R2+0xa200], desc[UR22][R156.64], P4 ;  /* 0x0a2000009c027fae */ /* 0x000fe8000a1a1016 */
[----:B------:R-:W-:Y:S04]  /*96d0*/  LDGSTS.E [R2+0xa400], desc[UR22][R176.64], P2 ;  /* 0x0a400000b0027fae */ /* 0x000fe800091a1016 */
[----:B-1----:R-:W5:Y:S01]  /*96e0*/  LDL.LU.64 R156, [R1+0x320] ;  /* 0x00032000019c7983 */ /* 0x002f620000300a00 */
[----:B--2---:R-:W-:-:S05]  /*96f0*/  IMAD.WIDE R174, R166, 0x4, R174 ;  /* 0x00000004a6ae7825 */ /* 0x004fca00078e02ae */
[----:B------:R4:W-:Y:S04]  /*9700*/  STL.64 [R1+0xe8], R174 ;  /* 0x0000e8ae01007387 */ /* 0x0009e80000100a00 */
[----:B------:R4:W-:Y:S01]  /*9710*/  LDGSTS.E [R2+0xa600], desc[UR22][R174.64], P2 ;  /* 0x0a600000ae027fae */ /* 0x0009e200091a1016 */
[----:B---3--:R-:W-:-:S04]  /*9720*/  IMAD.WIDE R154, R166, 0x4, R154 ;  /* 0x00000004a69a7825 */ /* 0x008fc800078e029a */
[C---:B------:R-:W-:Y:S01]  /*9730*/  IMAD.WIDE R152, R166.reuse, 0x4, R152 ;  /* 0x00000004a6987825 */ /* 0x040fe200078e0298 */
[----:B------:R1:W-:Y:S04]  /*9740*/  STL.64 [R1+0xf0], R154 ;  /* 0x0000f09a01007387 */ /* 0x0003e80000100a00 */
[----:B------:R-:W-:Y:S04]  /*9750*/  LDGSTS.E [R2+0xa800], desc[UR22][R154.64], P1 ;  /* 0x0a8000009a027fae */ /* 0x000fe800089a1016 */
[----:B------:R-:W-:Y:S01]  /*9760*/  LDGSTS.E [R2+0xaa00], desc[UR22][R152.64], P1 ;  /* 0x0aa0000098027fae */ /* 0x000fe200089a1016 */
[----:B----4-:R-:W-:-:S03]  /*9770*/  IMAD.WIDE R174, R166, 0x4, R148 ;  /* 0x00000004a6ae7825 */ /* 0x010fc600078e0294 */
[----:B------:R-:W2:Y:S04]  /*9780*/  LDL.LU.64 R148, [R1+0x318] ;  /* 0x0003180001947983 */ /* 0x000ea80000300a00 */
[----:B------:R3:W-:Y:S04]  /*9790*/  STL.64 [R1+0xf8], R152 ;  /* 0x0000f89801007387 */ /* 0x0007e80000100a00 */
[----:B------:R-:W4:Y:S04]  /*97a0*/  LDL.LU.64 R176, [R1+0x328] ;  /* 0x0003280001b07983 */ /* 0x000f280000300a00 */
[----:B------:R3:W-:Y:S04]  /*97b0*/  STL.64 [R1+0x100], R174 ;  /* 0x000100ae01007387 */ /* 0x0007e80000100a00 */
[----:B-1----:R-:W4:Y:S04]  /*97c0*/  LDL.LU.64 R154, [R1+0x330] ;  /* 0x00033000019a7983 */ /* 0x002f280000300a00 */
[----:B---3--:R-:W3:Y:S01]  /*97d0*/  LDL.LU.64 R152, [R1+0x340] ;  /* 0x0003400001987983 */ /* 0x008ee20000300a00 */
[----:B------:R-:W-:-:S03]  /*97e0*/  IMAD.WIDE R182, R166, 0x4, R150 ;  /* 0x00000004a6b67825 */ /* 0x000fc600078e0296 */
[----:B------:R-:W3:Y:S01]  /*97f0*/  LDL.LU.64 R150, [R1+0x338] ;  /* 0x0003380001967983 */ /* 0x000ee20000300a00 */
[----:B------:R-:W-:-:S04]  /*9800*/  SHF.R.U64 R145, R144, 0x14, RZ ;  /* 0x0000001490917819 */ /* 0x000fc800000012ff */
[----:B------:R-:W-:Y:S02]  /*9810*/  LOP3.LUT P4, RZ, R145, 0x1, RZ, 0xc0, !PT ;  /* 0x0000000191ff7812 */ /* 0x000fe4000788c0ff */
[C---:B------:R-:W-:Y:S02]  /*9820*/  SHF.R.U64 R146, R144.reuse, 0x13, RZ ;  /* 0x0000001390927819 */ /* 0x040fe400000012ff */
[----:B------:R-:W-:Y:S02]  /*9830*/  SHF.R.U64 R145, R144, 0x12, RZ ;  /* 0x0000001290917819 */ /* 0x000fe400000012ff */
[----:B------:R-:W-:Y:S01]  /*9840*/  LOP3.LUT P2, RZ, R146, 0x1, RZ, 0xc0, !PT ;  /* 0x0000000192ff7812 */ /* 0x000fe2000784c0ff */
[----:B------:R1:W-:Y:S01]  /*9850*/  STL.64 [R1+0x118], R182 ;  /* 0x000118b601007387 */ /* 0x0003e20000100a00 */
[----:B------:R-:W-:Y:S01]  /*9860*/  LOP3.LUT P1, RZ, R145, 0x1, RZ, 0xc0, !PT ;  /* 0x0000000191ff7812 */ /* 0x000fe2000782c0ff */
[----:B------:R-:W-:Y:S02]  /*9870*/  IMAD.WIDE R170, R166, 0x4, R170 ;  /* 0x00000004a6aa7825 */ /* 0x000fe400078e02aa */
[----:B------:R-:W3:Y:S04]  /*9880*/  LDL.LU.64 R178, [R1+0x350] ;  /* 0x0003500001b27983 */ /* 0x000ee80000300a00 */
[----:B------:R1:W-:Y:S01]  /*9890*/  LDGSTS.E [R2+0xac00], desc[UR22][R174.64], P4 ;  /* 0x0ac00000ae027fae */ /* 0x0003e2000a1a1016 */
[----:B------:R-:W-:-:S03]  /*98a0*/  SHF.R.U64 R146, R144, 0x11, RZ ;  /* 0x0000001190927819 */ /* 0x000fc600000012ff */
[----:B------:R-:W-:Y:S01]  /*98b0*/  LDGSTS.E [R2+0xae00], desc[UR22][R170.64], P4 ;  /* 0x0ae00000aa027fae */ /* 0x000fe2000a1a1016 */
[----:B-1----:R-:W-:-:S04]  /*98c0*/  IMAD.WIDE R174, R166, 0x4, R172 ;  /* 0x00000004a6ae7825 */ /* 0x002fc800078e02ac */
[C---:B-----5:R-:W-:Y:S01]  /*98d0*/  IMAD.WIDE R172, R166.reuse, 0x4, R158 ;  /* 0x00000004a6ac7825 */ /* 0x060fe200078e029e */
[----:B------:R-:W-:Y:S03]  /*98e0*/  LDGSTS.E [R2+0xb000], desc[UR22][R174.64], P2 ;  /* 0x0b000000ae027fae */ /* 0x000fe600091a1016 */
[----:B------:R-:W-:Y:S01]  /*98f0*/  IMAD.WIDE R180, R166, 0x4, R156 ;  /* 0x00000004a6b47825 */ /* 0x000fe200078e029c */
[----:B------:R-:W5:Y:S04]  /*9900*/  LDL.LU.64 R158, [R1+0x358] ;  /* 0x00035800019e7983 */ /* 0x000f680000300a00 */
[----:B------:R-:W5:Y:S01]  /*9910*/  LDL.LU.64 R156, [R1+0x368] ;  /* 0x00036800019c7983 */ /* 0x000f620000300a00 */
[----:B------:R-:W-:-:S03]  /*9920*/  SHF.R.U64 R145, R144, 0x10, RZ ;  /* 0x0000001090917819 */ /* 0x000fc600000012ff */
[----:B------:R1:W-:Y:S04]  /*9930*/  STL.64 [R1+0x128], R180 ;  /* 0x000128b401007387 */ /* 0x0003e80000100a00 */
[----:B------:R-:W-:Y:S01]  /*9940*/  LDGSTS.E [R2+0xb200], desc[UR22][R182.64], P2 ;  /* 0x0b200000b6027fae */ /* 0x000fe200091a1016 */
[----:B------:R-:W-:-:S03]  /*9950*/  LOP3.LUT P4, RZ, R146, 0x1, RZ, 0xc0, !PT ;  /* 0x0000000192ff7812 */ /* 0x000fc6000788c0ff */
[----:B------:R-:W-:Y:S01]  /*9960*/  LDGSTS.E [R2+0xb400], desc[UR22][R172.64], P1 ;  /* 0x0b400000ac027fae */ /* 0x000fe200089a1016 */
[----:B------:R-:W-:-:S03]  /*9970*/  LOP3.LUT P2, RZ, R145, 0x1, RZ, 0xc0, !PT ;  /* 0x0000000191ff7812 */ /* 0x000fc6000784c0ff */
[----:B------:R-:W-:Y:S01]  /*9980*/  LDGSTS.E [R2+0xb600], desc[UR22][R180.64], P1 ;  /* 0x0b600000b4027fae */ /* 0x000fe200089a1016 */
[----:B--2---:R-:W-:-:S03]  /*9990*/  IMAD.WIDE R186, R166, 0x4, R148 ;  /* 0x00000004a6ba7825 */ /* 0x004fc600078e0294 */
[----:B------:R-:W2:Y:S04]  /*99a0*/  LDL.LU.64 R148, [R1+0x360] ;  /* 0x0003600001947983 */ /* 0x000ea80000300a00 */
[----:B------:R-:W2:Y:S01]  /*99b0*/  LDL.LU.64 R182, [R1+0x370] ;  /* 0x0003700001b67983 */ /* 0x000ea20000300a00 */
[----:B----4-:R-:W-:-:S03]  /*99c0*/  IMAD.WIDE R184, R166, 0x4, R176 ;  /* 0x00000004a6b87825 */ /* 0x010fc600078e02b0 */
[----:B------:R-:W-:Y:S04]  /*99d0*/  STL.64 [R1+0x130], R186 ;  /* 0x000130ba01007387 */ /* 0x000fe80000100a00 */
[----:B------:R-:W-:Y:S01]  /*99e0*/  STL.64 [R1+0x138], R184 ;  /* 0x000138b801007387 */ /* 0x000fe20000100a00 */
[----:B------:R-:W-:-:S03]  /*99f0*/  IMAD.WIDE R176, R166, 0x4, R154 ;  /* 0x00000004a6b07825 */ /* 0x000fc600078e029a */
[----:B-1----:R-:W4:Y:S04]  /*9a00*/  LDL.LU.64 R180, [R1+0x378] ;  /* 0x0003780001b47983 */ /* 0x002f280000300a00 */
[----:B------:R-:W4:Y:S01]  /*9a10*/  LDL.LU.64 R154, [R1+0x388] ;  /* 0x00038800019a7983 */ /* 0x000f220000300a00 */
[----:B---3--:R-:W-:-:S03]  /*9a20*/  IMAD.WIDE R152, R166, 0x4, R152 ;  /* 0x00000004a6987825 */ /* 0x008fc600078e0298 */
[----:B------:R-:W-:Y:S04]  /*9a30*/  LDGSTS.E [R2+0xb800], desc[UR22][R186.64], P4 ;  /* 0x0b800000ba027fae */ /* 0x000fe8000a1a1016 */
[----:B------:R-:W-:Y:S04]  /*9a40*/  LDGSTS.E [R2+0xba00], desc[UR22][R184.64], P4 ;  /* 0x0ba00000b8027fae */ /* 0x000fe8000a1a1016 */
[----:B------:R1:W-:Y:S04]  /*9a50*/  STL.64 [R1+0x140], R176 ;  /* 0x000140b001007387 */ /* 0x0003e80000100a00 */
[----:B------:R1:W-:Y:S04]  /*9a60*/  LDGSTS.E [R2+0xbc00], desc[UR22][R176.64], P2 ;  /* 0x0bc00000b0027fae */ /* 0x0003e800091a1016 */
[----:B------:R3:W-:Y:S04]  /*9a70*/  STL.64 [R1+0x148], R152 ;  /* 0x0001489801007387 */ /* 0x0007e80000100a00 */
[----:B------:R-:W-:Y:S01]  /*9a80*/  LDGSTS.E [R2+0xbe00], desc[UR22][R152.64], P2 ;  /* 0x0be0000098027fae */ /* 0x000fe200091a1016 */
[----:B-1----:R-:W-:-:S03]  /*9a90*/  IMAD.WIDE R176, R166, 0x4, R150 ;  /* 0x00000004a6b07825 */ /* 0x002fc600078e0296 */
[----:B---3--:R-:W3:Y:S04]  /*9aa0*/  LDL.LU.64 R152, [R1+0x380] ;  /* 0x0003800001987983 */ /* 0x008ee80000300a00 */
[----:B------:R-:W3:Y:S01]  /*9ab0*/  LDL.LU.64 R150, [R1+0x390] ;  /* 0x0003900001967983 */ /* 0x000ee20000300a00 */
[C---:B------:R-:W-:Y:S02]  /*9ac0*/  SHF.R.U64 R146, R144.reuse, 0xf, RZ ;  /* 0x0000000f90927819 */ /* 0x040fe400000012ff */
[----:B------:R-:W-:Y:S02]  /*9ad0*/  SHF.R.U64 R145, R144, 0xe, RZ ;  /* 0x0000000e90917819 */ /* 0x000fe400000012ff */
[----:B------:R-:W-:Y:S02]  /*9ae0*/  LOP3.LUT P1, RZ, R146, 0x1, RZ, 0xc0, !PT ;  /* 0x0000000192ff7812 */ /* 0x000fe4000782c0ff */
[----:B------:R-:W-:Y:S01]  /*9af0*/  LOP3.LUT P4, RZ, R145, 0x1, RZ, 0xc0, !PT ;  /* 0x0000000191ff7812 */ /* 0x000fe2000788c0ff */
[----:B------:R-:W-:Y:S01]  /*9b00*/  IMAD.WIDE R184, R166, 0x4, R178 ;  /* 0x00000004a6b87825 */ /* 0x000fe200078e02b2 */
[----:B------:R-:W-:Y:S01]  /*9b10*/  SHF.R.U64 R146, R144, 0xd, RZ ;  /* 0x0000000d90927819 */ /* 0x000fe200000012ff */
[----:B------:R1:W-:Y:S04]  /*9b20*/  STL.64 [R1+0x150], R176 ;  /* 0x000150b001007387 */ /* 0x0003e80000100a00 */
[----:B------:R-:W-:Y:S01]  /*9b30*/  STL.64 [R1+0x158], R184 ;  /* 0x000158b801007387 */ /* 0x000fe20000100a00 */
[----:B------:R-:W-:-:S03]  /*9b40*/  LOP3.LUT P2, RZ, R146, 0x1, RZ, 0xc0, !PT ;  /* 0x0000000192ff7812 */ /* 0x000fc6000784c0ff */
[----:B------:R-:W3:Y:S04]  /*9b50*/  LDL.LU.64 R178, [R1+0x398] ;  /* 0x0003980001b27983 */ /* 0x000ee80000300a00 */
[----:B------:R-:W-:Y:S01]  /*9b60*/  LDGSTS.E [R2+0xc000], desc[UR22][R176.64], P1 ;  /* 0x0c000000b0027fae */ /* 0x000fe200089a1016 */
[----:B------:R-:W-:-:S03]  /*9b70*/  SHF.R.U64 R145, R144, 0xc, RZ ;  /* 0x0000000c90917819 */ /* 0x000fc600000012ff */
[----:B------:R1:W-:Y:S01]  /*9b80*/  LDGSTS.E [R2+0xc200], desc[UR22][R184.64], P1 ;  /* 0x0c200000b8027fae */ /* 0x0003e200089a1016 */
[----:B-----5:R-:W-:-:S04]  /*9b90*/  IMAD.WIDE R158, R166, 0x4, R158 ;  /* 0x00000004a69e7825 */ /* 0x020fc800078e029e */
[----:B------:R-:W-:Y:S01]  /*9ba0*/  IMAD.WIDE R156, R166, 0x4, R156 ;  /* 0x00000004a69c7825 */ /* 0x000fe200078e029c */
[----:B------:R5:W-:Y:S04]  /*9bb0*/  STL.64 [R1+0x160], R158 ;  /* 0x0001609e01007387 */ /* 0x000be80000100a00 */
[----:B-1----:R-:W3:Y:S04]  /*9bc0*/  LDL.LU.64 R176, [R1+0x3a8] ;  /* 0x0003a80001b07983 */ /* 0x002ee80000300a00 */
[----:B------:R1:W-:Y:S04]  /*9bd0*/  STL.64 [R1+0x168], R156 ;  /* 0x0001689c01007387 */ /* 0x0003e80000100a00 */
[----:B------:R-:W-:Y:S04]  /*9be0*/  LDGSTS.E [R2+0xc400], desc[UR22][R158.64], P4 ;  /* 0x0c4000009e027fae */ /* 0x000fe8000a1a1016 */
[----:B------:R-:W-:Y:S01]  /*9bf0*/  LDGSTS.E [R2+0xc600], desc[UR22][R156.64], P4 ;  /* 0x0c6000009c027fae */ /* 0x000fe2000a1a1016 */
[----:B------:R-:W-:-:S03]  /*9c00*/  LOP3.LUT P1, RZ, R145, 0x1, RZ, 0xc0, !PT ;  /* 0x0000000191ff7812 */ /* 0x000fc6000782c0ff */
[----:B-----5:R-:W5:Y:S04]  /*9c10*/  LDL.LU.64 R158, [R1+0x3a0] ;  /* 0x0003a000019e7983 */ /* 0x020f680000300a00 */
[----:B-1----:R-:W5:Y:S01]  /*9c20*/  LDL.LU.64 R156, [R1+0x3b0] ;  /* 0x0003b000019c7983 */ /* 0x002f620000300a00 */
[----:B--2---:R-:W-:-:S04]  /*9c30*/  IMAD.WIDE R148, R166, 0x4, R148 ;  /* 0x00000004a6947825 */ /* 0x004fc800078e0294 */
[C---:B------:R-:W-:Y:S01]  /*9c40*/  IMAD.WIDE R184, R166.reuse, 0x4, R182 ;  /* 0x00000004a6b87825 */ /* 0x040fe200078e02b6 */
[----:B------:R1:W-:Y:S04]  /*9c50*/  STL.64 [R1+0x170], R148 ;  /* 0x0001709401007387 */ /* 0x0003e80000100a00 */
[----:B------:R-:W-:Y:S04]  /*9c60*/  STL.64 [R1+0x178], R184 ;  /* 0x000178b801007387 */ /* 0x000fe80000100a00 */
[----:B------:R-:W-:Y:S01]  /*9c70*/  LDGSTS.E [R2+0xc800], desc[UR22][R148.64], P2 ;  /* 0x0c80000094027fae */ /* 0x000fe200091a1016 */
[----:B----4-:R-:W-:-:S03]  /*9c80*/  IMAD.WIDE R182, R166, 0x4, R180 ;  /* 0x00000004a6b67825 */ /* 0x010fc600078e02b4 */
[----:B------:R-:W-:Y:S01]  /*9c90*/  LDGSTS.E [R2+0xca00], desc[UR22][R184.64], P2 ;  /* 0x0ca00000b8027fae */ /* 0x000fe200091a1016 */
[----:B------:R-:W-:-:S03]  /*9ca0*/  IMAD.WIDE R180, R166, 0x4, R154 ;  /* 0x00000004a6b47825 */ /* 0x000fc600078e029a */
[----:B------:R-:W-:Y:S04]  /*9cb0*/  LDGSTS.E [R2+0xcc00], desc[UR22][R182.64], P1 ;  /* 0x0cc00000b6027fae */ /* 0x000fe800089a1016 */
[----:B------:R-:W2:Y:S04]  /*9cc0*/  LDL.LU.64 R154, [R1+0x3b8] ;  /* 0x0003b800019a7983 */ /* 0x000ea80000300a00 */
[----:B------:R4:W-:Y:S04]  /*9cd0*/  STL.64 [R1+0x180], R182 ;  /* 0x000180b601007387 */ /* 0x0009e80000100a00 */
[----:B-1----:R-:W2:Y:S04]  /*9ce0*/  LDL.LU.64 R148, [R1+0x3c8] ;  /* 0x0003c80001947983 */ /* 0x002ea80000300a00 */
[----:B------:R3:W-:Y:S04]  /*9cf0*/  STL.64 [R1+0x188], R180 ;  /* 0x000188b401007387 */ /* 0x0007e80000100a00 */
[----:B------:R3:W-:Y:S04]  /*9d00*/  LDGSTS.E [R2+0xce00], desc[UR22][R180.64], P1 ;  /* 0x0ce00000b4027fae */ /* 0x0007e800089a1016 */
[----:B----4-:R-:W4:Y:S01]  /*9d10*/  LDL.LU.64 R182, [R1+0x3c0] ;  /* 0x0003c00001b67983 */ /* 0x010f220000300a00 */
[----:B---3--:R-:W-:-:S03]  /*9d20*/  IMAD.WIDE R180, R166, 0x4, R150 ;  /* 0x00000004a6b47825 */ /* 0x008fc600078e0296 */
[----:B------:R-:W3:Y:S01]  /*9d30*/  LDL.LU.64 R150, [R1+0x3d0] ;  /* 0x0003d00001967983 */ /* 0x000ee20000300a00 */
[C---:B------:R-:W-:Y:S02]  /*9d40*/  SHF.R.U64 R146, R144.reuse, 0xb, RZ ;  /* 0x0000000b90927819 */ /* 0x040fe400000012ff */
[----:B------:R-:W-:Y:S02]  /*9d50*/  SHF.R.U64 R145, R144, 0xa, RZ ;  /* 0x0000000a90917819 */ /* 0x000fe400000012ff */
[----:B------:R-:W-:Y:S02]  /*9d60*/  LOP3.LUT P4, RZ, R146, 0x1, RZ, 0xc0, !PT ;  /* 0x0000000192ff7812 */ /* 0x000fe4000788c0ff */
[----:B------:R-:W-:Y:S01]  /*9d70*/  LOP3.LUT P2, RZ, R145, 0x1, RZ, 0xc0, !PT ;  /* 0x0000000191ff7812 */ /* 0x000fe2000784c0ff */
[----:B------:R-:W-:Y:S01]  /*9d80*/  IMAD.WIDE R152, R166, 0x4, R152 ;  /* 0x00000004a6987825 */ /* 0x000fe200078e0298 */
[C---:B------:R-:W-:Y:S02]  /*9d90*/  SHF.R.U64 R146, R144.reuse, 0x9, RZ ;  /* 0x0000000990927819 */ /* 0x040fe400000012ff */
[----:B------:R-:W-:-:S02]  /*9da0*/  SHF.R.U64 R145, R144, 0x8, RZ ;  /* 0x0000000890917819 */ /* 0x000fc400000012ff */
[----:B------:R-:W-:Y:S01]  /*9db0*/  LOP3.LUT P1, RZ, R146, 0x1, RZ, 0xc0, !PT ;  /* 0x0000000192ff7812 */ /* 0x000fe2000782c0ff */
[----:B------:R1:W-:Y:S01]  /*9dc0*/  STL.64 [R1+0x190], R152 ;  /* 0x0001909801007387 */ /* 0x0003e20000100a00 */
[----:B------:R-:W-:-:S03]  /*9dd0*/  IMAD.WIDE R178, R166, 0x4, R178 ;  /* 0x00000004a6b27825 */ /* 0x000fc600078e02b2 */
[----:B------:R1:W-:Y:S04]  /*9de0*/  STL.64 [R1+0x198], R180 ;  /* 0x000198b401007387 */ /* 0x0003e80000100a00 */
[----:B------:R-:W-:Y:S04]  /*9df0*/  LDGSTS.E [R2+0xd000], desc[UR22][R152.64], P4 ;  /* 0x0d00000098027fae */ /* 0x000fe8000a1a1016 */
[----:B------:R-:W-:Y:S01]  /*9e00*/  LDGSTS.E [R2+0xd200], desc[UR22][R180.64], P4 ;  /* 0x0d200000b4027fae */ /* 0x000fe2000a1a1016 */
[----:B------:R-:W-:-:S03]  /*9e10*/  LOP3.LUT P4, RZ, R145, 0x1, RZ, 0xc0, !PT ;  /* 0x0000000191ff7812 */ /* 0x000fc6000788c0ff */
[----:B------:R5:W-:Y:S04]  /*9e20*/  LDGSTS.E [R2+0xd400], desc[UR22][R178.64], P2 ;  /* 0x0d400000b2027fae */ /* 0x000be800091a1016 */
[----:B-1----:R-:W4:Y:S04]  /*9e30*/  LDL.LU.64 R152, [R1+0x3d8] ;  /* 0x0003d80001987983 */ /* 0x002f280000300a00 */
[----:B------:R5:W-:Y:S01]  /*9e40*/  STL.64 [R1+0x1a0], R178 ;  /* 0x0001a0b201007387 */ /* 0x000be20000100a00 */
[----:B------:R-:W-:-:S05]  /*9e50*/  IMAD.WIDE R176, R166, 0x4, R176 ;  /* 0x00000004a6b07825 */ /* 0x000fca00078e02b0 */
[----:B------:R1:W-:Y:S04]  /*9e60*/  STL.64 [R1+0x1a8], R176 ;  /* 0x0001a8b001007387 */ /* 0x0003e80000100a00 */
[----:B------:R-:W4:Y:S04]  /*9e70*/  LDL.LU.64 R180, [R1+0x3e0] ;  /* 0x0003e00001b47983 */ /* 0x000f280000300a00 */
[----:B------:R-:W-:Y:S01]  /*9e80*/  LDGSTS.E [R2+0xd600], desc[UR22][R176.64], P2 ;  /* 0x0d600000b0027fae */ /* 0x000fe200091a1016 */
[----:B-----5:R-:W-:-:S04]  /*9e90*/  IMAD.WIDE R178, R166, 0x4, R158 ;  /* 0x00000004a6b27825 */ /* 0x020fc800078e029e */
[C---:B------:R-:W-:Y:S01]  /*9ea0*/  IMAD.WIDE R184, R166.reuse, 0x4, R156 ;  /* 0x00000004a6b87825 */ /* 0x040fe200078e029c */
[----:B-1----:R-:W5:Y:S04]  /*9eb0*/  LDL.LU.64 R176, [R1+0x3e8] ;  /* 0x0003e80001b07983 */ /* 0x002f680000300a00 */
[----:B------:R-:W5:Y:S04]  /*9ec0*/  LDL.LU.64 R158, [R1+0x3f0] ;  /* 0x0003f000019e7983 */ /* 0x000f680000300a00 */
[----:B------:R1:W-:Y:S04]  /*9ed0*/  STL.64 [R1+0x1b0], R178 ;  /* 0x0001b0b201007387 */ /* 0x0003e80000100a00 */
[----:B------:R-:W-:Y:S04]  /*9ee0*/  STL.64 [R1+0x1b8], R184 ;  /* 0x0001b8b801007387 */ /* 0x000fe80000100a00 */
[----:B------:R-:W5:Y:S04]  /*9ef0*/  LDL.LU.64 R156, [R1+0x3f8] ;  /* 0x0003f800019c7983 */ /* 0x000f680000300a00 */
[----:B------:R-:W-:Y:S04]  /*9f00*/  LDGSTS.E [R2+0xd800], desc[UR22][R178.64], P1 ;  /* 0x0d800000b2027fae */ /* 0x000fe800089a1016 */
[----:B------:R3:W-:Y:S01]  /*9f10*/  LDGSTS.E [R2+0xda00], desc[UR22][R184.64], P1 ;  /* 0x0da00000b8027fae */ /* 0x0007e200089a1016 */
[----:B--2---:R-:W-:-:S05]  /*9f20*/  IMAD.WIDE R154, R166, 0x4, R154 ;  /* 0x00000004a69a7825 */ /* 0x004fca00078e029a */
[----:B------:R2:W-:Y:S01]  /*9f30*/  STL.64 [R1+0x1c0], R154 ;  /* 0x0001c09a01007387 */ /* 0x0005e20000100a00 */
[----:B------:R-:W-:-:S03]  /*9f40*/  IMAD.WIDE R148, R166, 0x4, R148 ;  /* 0x00000004a6947825 */ /* 0x000fc600078e0294 */
[----:B-1----:R-:W5:Y:S04]  /*9f50*/  LDL.LU.64 R178, [R1+0x400] ;  /* 0x0004000001b27983 */ /* 0x002f680000300a00 */
[----:B------:R1:W-:Y:S04]  /*9f60*/  STL.64 [R1+0x1c8], R148 ;  /* 0x0001c89401007387 */ /* 0x0003e80000100a00 */
[----:B------:R-:W-:Y:S04]  /*9f70*/  LDGSTS.E [R2+0xdc00], desc[UR22][R154.64], P4 ;  /* 0x0dc000009a027fae */ /* 0x000fe8000a1a1016 */
[----:B------:R-:W-:Y:S04]  /*9f80*/  LDGSTS.E [R2+0xde00], desc[UR22][R148.64], P4 ;  /* 0x0de0000094027fae */ /* 0x000fe8000a1a1016 */
[----:B--2---:R-:W2:Y:S04]  /*9f90*/  LDL.LU.64 R154, [R1+0x40] ;  /* 0x00004000019a7983 */ /* 0x004ea80000300a00 */
[----:B-1----:R-:W2:Y:S01]  /*9fa0*/  LDL.LU.64 R148, [R1+0x38] ;  /* 0x0000380001947983 */ /* 0x002ea20000300a00 */
[----:B---3--:R-:W-:-:S03]  /*9fb0*/  IMAD.WIDE R184, R166, 0x4, R150 ;  /* 0x00000004a6b87825 */ /* 0x008fc600078e0296 */
[----:B------:R-:W3:Y:S01]  /*9fc0*/  LDL.LU.64 R150, [R1+0x30] ;  /* 0x0000300001967983 */ /* 0x000ee20000300a00 */
[C---:B------:R-:W-:Y:S02]  /*9fd0*/  SHF.R.U64 R146, R144.reuse, 0x7, RZ ;  /* 0x0000000790927819 */ /* 0x040fe400000012ff */
[----:B------:R-:W-:Y:S02]  /*9fe0*/  SHF.R.U64 R145, R144, 0x6, RZ ;  /* 0x0000000690917819 */ /* 0x000fe400000012ff */
[----:B------:R-:W-:Y:S02]  /*9ff0*/  LOP3.LUT P2, RZ, R146, 0x1, RZ, 0xc0, !PT ;  /* 0x0000000192ff7812 */ /* 0x000fe4000784c0ff */
[----:B------:R-:W-:Y:S01]  /*a000*/  LOP3.LUT P1, RZ, R145, 0x1, RZ, 0xc0, !PT ;  /* 0x0000000191ff7812 */ /* 0x000fe2000782c0ff */
[----:B----4-:R-:W-:Y:S01]  /*a010*/  IMAD.WIDE R186, R166, 0x4, R182 ;  /* 0x00000004a6ba7825 */ /* 0x010fe200078e02b6 */
[----:B------:R-:W-:-:S04]  /*a020*/  SHF.R.U64 R146, R144, 0x5, RZ ;  /* 0x0000000590927819 */ /* 0x000fc800000012ff */
[----:B------:R-:W-:Y:S01]  /*a030*/  LOP3.LUT P4, RZ, R146, 0x1, RZ, 0xc0, !PT ;  /* 0x0000000192ff7812 */ /* 0x000fe2000788c0ff */
[----:B------:R-:W-:Y:S01]  /*a040*/  STL.64 [R1+0x1d0], R186 ;  /* 0x0001d0ba01007387 */ /* 0x000fe20000100a00 */
[----:B------:R-:W-:-:S03]  /*a050*/  SHF.R.U64 R146, R144, 0x3, RZ ;  /* 0x0000000390927819 */ /* 0x000fc600000012ff */
[----:B------:R-:W-:Y:S04]  /*a060*/  LDGSTS.E [R2+0xe000], desc[UR22][R186.64], P2 ;  /* 0x0e000000ba027fae */ /* 0x000fe800091a1016 */
[----:B------:R-:W-:Y:S04]  /*a070*/  LDGSTS.E [R2+0xe200], desc[UR22][R184.64], P2 ;  /* 0x0e200000b8027fae */ /* 0x000fe800091a1016 */
[----:B------:R-:W-:Y:S01]  /*a080*/  STL.64 [R1+0x1d8], R184 ;  /* 0x0001d8b801007387 */ /* 0x000fe20000100a00 */
[----:B------:R-:W-:-:S03]  /*a090*/  IMAD.WIDE R182, R166, 0x4, R152 ;  /* 0x00000004a6b67825 */ /* 0x000fc600078e0298 */
[----:B------:R-:W4:Y:S04]  /*a0a0*/  LDL.LU.64 R152, [R1+0x20] ;  /* 0x0000200001987983 */ /* 0x000f280000300a00 */
[----:B------:R-:W-:Y:S01]  /*a0b0*/  LDGSTS.E [R2+0xe400], desc[UR22][R182.64], P1 ;  /* 0x0e400000b6027fae */ /* 0x000fe200089a1016 */
[----:B------:R-:W-:Y:S01]  /*a0c0*/  SHF.L.U32 R167, R167, 0x6, RZ ;  /* 0x00000006a7a77819 */ /* 0x000fe200000006ff */
[----:B------:R-:W-:Y:S02]  /*a0d0*/  IMAD.WIDE R180, R166, 0x4, R180 ;  /* 0x00000004a6b47825 */ /* 0x000fe400078e02b4 */
[----:B------:R-:W-:Y:S04]  /*a0e0*/  STL.64 [R1+0x1e0], R182 ;  /* 0x0001e0b601007387 */ /* 0x000fe80000100a00 */
[----:B------:R2:W-:Y:S01]  /*a0f0*/  LDGSTS.E [R2+0xe600], desc[UR22][R180.64], P1 ;  /* 0x0e600000b4027fae */ /* 0x0005e200089a1016 */
[----:B------:R-:W-:-:S03]  /*a100*/  LOP3.LUT P1, RZ, R146, 0x1, RZ, 0xc0, !PT ;  /* 0x0000000192ff7812 */ /* 0x000fc6000782c0ff */
[----:B------:R2:W-:Y:S01]  /*a110*/  STL.64 [R1+0x1e8], R180 ;  /* 0x0001e8b401007387 */ /* 0x0005e20000100a00 */
[----:B-----5:R-:W-:-:S04]  /*a120*/  IMAD.WIDE R176, R166, 0x4, R176 ;  /* 0x00000004a6b07825 */ /* 0x020fc800078e02b0 */
[C---:B------:R-:W-:Y:S01]  /*a130*/  IMAD.WIDE R158, R166.reuse, 0x4, R158 ;  /* 0x00000004a69e7825 */ /* 0x040fe200078e029e */
[----:B------:R-:W-:Y:S04]  /*a140*/  STL.64 [R1+0x1f0], R176 ;  /* 0x0001f0b001007387 */ /* 0x000fe80000100a00 */
[----:B------:R3:W-:Y:S04]  /*a150*/  STL.64 [R1+0x1f8], R158 ;  /* 0x0001f89e01007387 */ /* 0x0007e80000100a00 */
[----:B------:R-:W-:Y:S01]  /*a160*/  LDGSTS.E [R2+0xe800], desc[UR22][R176.64], P4 ;  /* 0x0e800000b0027fae */ /* 0x000fe2000a1a1016 */
[----:B------:R-:W-:-:S03]  /*a170*/  IMAD.WIDE R156, R166, 0x4, R156 ;  /* 0x00000004a69c7825 */ /* 0x000fc600078e029c */
[----:B------:R3:W-:Y:S04]  /*a180*/  LDGSTS.E [R2+0xea00], desc[UR22][R158.64], P4 ;  /* 0x0ea000009e027fae */ /* 0x0007e8000a1a1016 */
[----:B------:R-:W-:Y:S01]  /*a190*/  STL.64 [R1+0x200], R156 ;  /* 0x0002009c01007387 */ /* 0x000fe20000100a00 */
[----:B------:R-:W-:-:S05]  /*a1a0*/  IMAD.WIDE R146, R166, 0x4, R178 ;  /* 0x00000004a6927825 */ /* 0x000fca00078e02b2 */
[----:B------:R1:W-:Y:S04]  /*a1b0*/  STL.64 [R1+0x208], R146 ;  /* 0x0002089201007387 */ /* 0x0003e80000100a00 */
[----:B------:R-:W5:Y:S04]  /*a1c0*/  LDL.LU.64 R200, [R1+0x408] ;  /* 0x0004080001c87983 */ /* 0x000f680000300a00 */
[----:B------:R-:W5:Y:S01]  /*a1d0*/  LDL.LU.64 R196, [R1+0x410] ;  /* 0x0004100001c47983 */ /* 0x000f620000300a00 */
[----:B--2---:R-:W-:-:S03]  /*a1e0*/  IMAD.WIDE R180, R167, 0x4, R148 ;  /* 0x00000004a7b47825 */ /* 0x004fc600078e0294 */
[----:B------:R-:W2:Y:S04]  /*a1f0*/  LDL.LU.64 R148, [R1+0x418] ;  /* 0x0004180001947983 */ /* 0x000ea80000300a00 */
[----:B------:R-:W2:Y:S01]  /*a200*/  LDL.LU.64 R192, [R1+0x420] ;  /* 0x0004200001c07983 */ /* 0x000ea20000300a00 */
[----:B---3--:R-:W-:-:S03]  /*a210*/  IMAD.WIDE R158, R167, 0x4, R150 ;  /* 0x00000004a79e7825 */ /* 0x008fc600078e0296 */
[----:B------:R-:W3:Y:S04]  /*a220*/  LDL.LU.64 R198, [R1+0x428] ;  /* 0x0004280001c67983 */ /* 0x000ee80000300a00 */
[----:B------:R-:W3:Y:S04]  /*a230*/  LDL.LU.64 R150, [R1+0x430] ;  /* 0x0004300001967983 */ /* 0x000ee80000300a00 */
[----:B------:R-:W3:Y:S04]  /*a240*/  LDL.LU.64 R194, [R1+0x438] ;  /* 0x0004380001c27983 */ /* 0x000ee80000300a00 */
[----:B------:R-:W3:Y:S01]  /*a250*/  LDL.LU.64 R190, [R1+0x440] ;  /* 0x0004400001be7983 */ /* 0x000ee20000300a00 */
[----:B------:R-:W-:-:S04]  /*a260*/  SHF.R.U64 R145, R144, 0x4, RZ ;  /* 0x0000000490917819 */ /* 0x000fc800000012ff */
[----:B------:R-:W-:Y:S01]  /*a270*/  LOP3.LUT P2, RZ, R145, 0x1, RZ, 0xc0, !PT ;  /* 0x0000000191ff7812 */ /* 0x000fe2000784c0ff */
[C---:B------:R-:W-:Y:S01]  /*a280*/  IMAD.WIDE R188, R167.reuse, 0x4, R154 ;  /* 0x00000004a7bc7825 */ /* 0x040fe200078e029a */
[C---:B------:R-:W-:Y:S02]  /*a290*/  SHF.R.U64 R145, R144.reuse, 0x2, RZ ;  /* 0x0000000290917819 */ /* 0x040fe400000012ff */
[----:B------:R-:W-:Y:S02]  /*a2a0*/  SHF.R.U64 R144, R144, 0x1, RZ ;  /* 0x0000000190907819 */ /* 0x000fe400000012ff */
[----:B------:R-:W-:Y:S01]  /*a2b0*/  STL.64 [R1+0x250], R188 ;  /* 0x000250bc01007387 */ /* 0x000fe20000100a00 */
[----:B------:R-:W-:-:S06]  /*a2c0*/  IMAD.WIDE R184, R167, 0x4, R250 ;  /* 0x00000004a7b87825 */ /* 0x000fcc00078e02fa */
[----:B------:R1:W-:Y:S01]  /*a2d0*/  LDGSTS.E [R2+0xec00], desc[UR22][R156.64], P2 ;  /* 0x0ec000009c027fae */ /* 0x0003e200091a1016 */
[----:B----4-:R-:W-:-:S03]  /*a2e0*/  IMAD.WIDE R186, R167, 0x4, R152 ;  /* 0x00000004a7ba7825 */ /* 0x010fc600078e0298 */
[----:B------:R-:W-:Y:S01]  /*a2f0*/  LDGSTS.E [R2+0xee00], desc[UR22][R146.64], P2 ;  /* 0x0ee0000092027fae */ /* 0x000fe200091a1016 */
[----:B------:R-:W-:Y:S01]  /*a300*/  IMAD.WIDE R182, R167, 0x4, R242 ;  /* 0x00000004a7b67825 */ /* 0x000fe200078e02f2 */
[----:B------:R-:W-:-:S03]  /*a310*/  LOP3.LUT P4, RZ, R145, 0x1, RZ, 0xc0, !PT ;  /* 0x0000000191ff7812 */ /* 0x000fc6000788c0ff */
[C---:B------:R-:W-:Y:S01]  /*a320*/  IMAD.WIDE R178, R167.reuse, 0x4, R234 ;  /* 0x00000004a7b27825 */ /* 0x040fe200078e02ea */
[----:B------:R-:W-:Y:S01]  /*a330*/  LOP3.LUT P2, RZ, R144, 0x1, RZ, 0xc0, !PT ;  /* 0x0000000190ff7812 */ /* 0x000fe2000784c0ff */
[----:B-1----:R-:W4:Y:S02]  /*a340*/  LDL.LU R147, [R1+0xd0] ;  /* 0x0000d00001937983 */ /* 0x002f240000300800 */
[C---:B------:R-:W-:Y:S02]  /*a350*/  IMAD.WIDE R176, R167.reuse, 0x4, R226 ;  /* 0x00000004a7b07825 */ /* 0x040fe400078e02e2 */
[----:B------:R-:W4:Y:S02]  /*a360*/  LDL.LU.64 R152, [R1+0x28] ;  /* 0x0000280001987983 */ /* 0x000f240000300a00 */
[C---:B------:R-:W-:Y:S02]  /*a370*/  IMAD.WIDE R156, R167.reuse, 0x4, R218 ;  /* 0x00000004a79c7825 */ /* 0x040fe400078e02da */
[----:B------:R-:W4:Y:S02]  /*a380*/  LDL.LU.64 R154, [R1+0x18] ;  /* 0x00001800019a7983 */ /* 0x000f240000300a00 */
[----:B------:R-:W-:-:S02]  /*a390*/  IMAD.WIDE R144, R167, 0x4, R164 ;  /* 0x00000004a7907825 */ /* 0x000fc400078e02a4 */
[----:B------:R-:W-:Y:S04]  /*a3a0*/  STL.64 [R1+0x270], R186 ;  /* 0x000270ba01007387 */ /* 0x000fe80000100a00 */
[----:B------:R-:W-:Y:S04]  /*a3b0*/  STL.64 [R1+0x258], R180 ;  /* 0x000258b401007387 */ /* 0x000fe80000100a00 */
[----:B------:R-:W-:Y:S04]  /*a3c0*/  STL.64 [R1+0x260], R158 ;  /* 0x0002609e01007387 */ /* 0x000fe80000100a00 */
[----:B------:R-:W-:Y:S04]  /*a3d0*/  STL.64 [R1+0x290], R184 ;  /* 0x000290b801007387 */ /* 0x000fe80000100a00 */
[----:B------:R-:W-:Y:S04]  /*a3e0*/  STL.64 [R1+0x2b0], R182 ;  /* 0x0002b0b601007387 */ /* 0x000fe80000100a00 */
[----:B------:R-:W-:Y:S04]  /*a3f0*/  STL.64 [R1+0x2d0], R178 ;  /* 0x0002d0b201007387 */ /* 0x000fe80000100a00 */
[----:B------:R-:W-:Y:S04]  /*a400*/  STL.64 [R1+0x2f0], R176 ;  /* 0x0002f0b001007387 */ /* 0x000fe80000100a00 */
[----:B------:R-:W-:Y:S04]  /*a410*/  STL.64 [R1+0x310], R156 ;  /* 0x0003109c01007387 */ /* 0x000fe80000100a00 */
[----:B------:R-:W-:Y:S01]  /*a420*/  STL.64 [R1+0x330], R144 ;  /* 0x0003309001007387 */ /* 0x000fe20000100a00 */
[----:B-----5:R-:W-:-:S04]  /*a430*/  IMAD.WIDE R200, R166, 0x4, R200 ;  /* 0x00000004a6c87825 */ /* 0x020fc800078e02c8 */
[C---:B------:R-:W-:Y:S01]  /*a440*/  IMAD.WIDE R196, R166.reuse, 0x4, R196 ;  /* 0x00000004a6c47825 */ /* 0x040fe200078e02c4 */
[----:B------:R-:W-:Y:S04]  /*a450*/  STL.64 [R1+0x210], R200 ;  /* 0x000210c801007387 */ /* 0x000fe80000100a00 */
[----:B------:R-:W-:Y:S04]  /*a460*/  STL.64 [R1+0x220], R196 ;  /* 0x000220c401007387 */ /* 0x000fe80000100a00 */
[----:B------:R-:W-:Y:S01]  /*a470*/  LDGSTS.E [R2+0xf000], desc[UR22][R200.64], P1 ;  /* 0x0f000000c8027fae */ /* 0x000fe200089a1016 */
[----:B--2---:R-:W-:-:S04]  /*a480*/  IMAD.WIDE R148, R166, 0x4, R148 ;  /* 0x00000004a6947825 */ /* 0x004fc800078e0294 */
[----:B------:R-:W-:-:S04]  /*a490*/  IMAD.WIDE R192, R166, 0x4, R192 ;  /* 0x00000004a6c07825 */ /* 0x000fc800078e02c0 */
[C---:B---3--:R-:W-:Y:S01]  /*a4a0*/  IMAD.WIDE R198, R166.reuse, 0x4, R198 ;  /* 0x00000004a6c67825 */ /* 0x048fe200078e02c6 */
[----:B------:R-:W-:Y:S03]  /*a4b0*/  STL.64 [R1+0x230], R148 ;  /* 0x0002309401007387 */ /* 0x000fe60000100a00 */
[C---:B------:R-:W-:Y:S01]  /*a4c0*/  IMAD.WIDE R150, R166.reuse, 0x4, R150 ;  /* 0x00000004a6967825 */ /* 0x040fe200078e0296 */
[----:B------:R-:W-:Y:S03]  /*a4d0*/  STL.64 [R1+0x218], R198 ;  /* 0x000218c601007387 */ /* 0x000fe60000100a00 */
[C---:B------:R-:W-:Y:S01]  /*a4e0*/  IMAD.WIDE R194, R166.reuse, 0x4, R194 ;  /* 0x00000004a6c27825 */ /* 0x040fe200078e02c2 */
[----:B------:R-:W-:Y:S03]  /*a4f0*/  STL.64 [R1+0x240], R192 ;  /* 0x000240c001007387 */ /* 0x000fe60000100a00 */
[----:B------:R-:W-:Y:S01]  /*a500*/  IMAD.WIDE R190, R166, 0x4, R190 ;  /* 0x00000004a6be7825 */ /* 0x000fe200078e02be */
[----:B------:R1:W-:Y:S04]  /*a510*/  STL.64 [R1+0x228], R150 ;  /* 0x0002289601007387 */ /* 0x0003e80000100a00 */
[----:B------:R-:W-:Y:S04]  /*a520*/  LDGSTS.E [R2+0xf200], desc[UR22][R198.64], P1 ;  /* 0x0f200000c6027fae */ /* 0x000fe800089a1016 */
[----:B------:R-:W-:Y:S04]  /*a530*/  STL.64 [R1+0x238], R194 ;  /* 0x000238c201007387 */ /* 0x000fe80000100a00 */
[----:B------:R-:W-:Y:S04]  /*a540*/  LDGSTS.E [R2+0xf400], desc[UR22][R196.64], P4 ;  /* 0x0f400000c4027fae */ /* 0x000fe8000a1a1016 */
[----:B------:R-:W-:Y:S04]  /*a550*/  STL.64 [R1+0x248], R190 ;  /* 0x000248be01007387 */ /* 0x000fe80000100a00 */
[----:B------:R-:W-:Y:S04]  /*a560*/  LDGSTS.E [R2+0xf600], desc[UR22][R150.64], P4 ;  /* 0x0f60000096027fae */ /* 0x000fe8000a1a1016 */
[----:B------:R-:W-:Y:S04]  /*a570*/  LDGSTS.E [R2+0xf800], desc[UR22][R148.64], P2 ;  /* 0x0f80000094027fae */ /* 0x000fe800091a1016 */
[----:B------:R-:W-:Y:S04]  /*a580*/  LDGSTS.E [R2+0xfa00], desc[UR22][R194.64], P2 ;  /* 0x0fa00000c2027fae */ /* 0x000fe800091a1016 */
[----:B-1----:R-:W2:Y:S04]  /*a590*/  LDL.LU.64 R150, [R1+0x10] ;  /* 0x0000100001967983 */ /* 0x002ea80000300a00 */
[----:B------:R-:W3:Y:S01]  /*a5a0*/  LDL.LU.64 R148, [R1] ;  /* 0x0000000001947983 */ /* 0x000ee20000300a00 */
[----:B------:R-:W-:-:S02]  /*a5b0*/  IMAD.MOV.U32 R165, RZ, RZ, R167 ;  /* 0x000000ffffa57224 */ /* 0x000fc400078e00a7 */
[----:B------:R-:W1:Y:S01]  /*a5c0*/  LDC R167, c[0x0][0x3a0] ;  /* 0x0000e800ffa77b82 */ /* 0x000e620000000800 */
[----:B------:R-:W-:Y:S04]  /*a5d0*/  LDGSTS.E [R2+0xfc00], desc[UR22][R192.64], !P6 ;  /* 0x0fc00000c0027fae */ /* 0x000fe8000f1a1016 */
[----:B------:R-:W-:Y:S04]  /*a5e0*/  LDGSTS.E [R2+0xfe00], desc[UR22][R190.64], !P6 ;  /* 0x0fe00000be027fae */ /* 0x000fe8000f1a1016 */
[----:B------:R-:W0:Y:S04]  /*a5f0*/  LDGDEPBAR ;  /* 0x00000000000079af */ /* 0x000e280000000000 */
[----:B----4-:R-:W-:Y:S01]  /*a600*/  LDGSTS.E [R147+0x14000], desc[UR22][R188.64], P3 ;  /* 0x14000000bc937fae */ /* 0x010fe200099a1016 */
[----:B------:R-:W-:-:S03]  /*a610*/  IMAD.WIDE R152, R165, 0x4, R152 ;  /* 0x00000004a5987825 */ /* 0x000fc600078e0298 */
[----:B------:R-:W-:Y:S04]  /*a620*/  LDGSTS.E [R147+0x14400], desc[UR22][R186.64], P3 ;  /* 0x14400000ba937fae */ /* 0x000fe800099a1016 */
[----:B------:R-:W-:Y:S04]  /*a630*/  LDGSTS.E [R147+0x14800], desc[UR22][R184.64], P3 ;  /* 0x14800000b8937fae */ /* 0x000fe800099a1016 */
[----:B------:R-:W-:Y:S04]  /*a640*/  LDGSTS.E [R147+0x14c00], desc[UR22][R182.64], P3 ;  /* 0x14c00000b6937fae */ /* 0x000fe800099a1016 */
[----:B------:R4:W-:Y:S04]  /*a650*/  LDGSTS.E [R147+0x15000], desc[UR22][R178.64], P3 ;  /* 0x15000000b2937fae */ /* 0x0009e800099a1016 */
[----:B------:R5:W-:Y:S04]  /*a660*/  LDGSTS.E [R147+0x15400], desc[UR22][R176.64], P3 ;  /* 0x15400000b0937fae */ /* 0x000be800099a1016 */
[----:B------:R1:W-:Y:S01]  /*a670*/  LDGSTS.E [R147+0x15800], desc[UR22][R156.64], P3 ;  /* 0x158000009c937fae */ /* 0x0003e200099a1016 */
[----:B----4-:R-:W-:-:S03]  /*a680*/  IMAD.WIDE R178, R165, 0x4, R154 ;  /* 0x00000004a5b27825 */ /* 0x010fc600078e029a */
[----:B------:R4:W-:Y:S01]  /*a690*/  LDGSTS.E [R147+0x15c00], desc[UR22][R144.64], P3 ;  /* 0x15c0000090937fae */ /* 0x0009e200099a1016 */
[----:B-----5:R-:W-:-:S03]  /*a6a0*/  IMAD.WIDE R176, R165, 0x4, R248 ;  /* 0x00000004a5b07825 */ /* 0x020fc600078e02f8 */
[----:B------:R-:W-:Y:S01]  /*a6b0*/  STL.64 [R1+0x268], R152 ;  /* 0x0002689801007387 */ /* 0x000fe20000100a00 */
[----:B-1----:R-:W-:-:S03]  /*a6c0*/  IMAD.WIDE R156, R165, 0x4, R240 ;  /* 0x00000004a59c7825 */ /* 0x002fc600078e02f0 */
[----:B------:R-:W-:Y:S01]  /*a6d0*/  LDGSTS.E [R133+0x14100], desc[UR22][R180.64], P3 ;  /* 0x14100000b4857fae */ /* 0x000fe200099a1016 */
[----:B------:R-:W-:-:S03]  /*a6e0*/  IMAD.WIDE R154, R165, 0x4, R232 ;  /* 0x00000004a59a7825 */ /* 0x000fc600078e02e8 */
[----:B------:R-:W-:Y:S01]  /*a6f0*/  STL.64 [R1+0x278], R178 ;  /* 0x000278b201007387 */ /* 0x000fe20000100a00 */
[----:B----4-:R-:W-:-:S03]  /*a700*/  IMAD.WIDE R146, R165, 0x4, R224 ;  /* 0x00000004a5927825 */ /* 0x010fc600078e02e0 */
[----:B------:R-:W-:Y:S01]  /*a710*/  LDGSTS.E [R133+0x14500], desc[UR22][R178.64], P3 ;  /* 0x14500000b2857fae */ /* 0x000fe200099a1016 */
[----:B------:R-:W-:-:S03]  /*a720*/  IMAD.WIDE R144, R165, 0x4, R216 ;  /* 0x00000004a5907825 */ /* 0x000fc600078e02d8 */
[----:B------:R-:W-:Y:S01]  /*a730*/  STL.64 [R1+0x298], R176 ;  /* 0x000298b001007387 */ /* 0x000fe20000100a00 */
[----:B------:R-:W-:-:S03]  /*a740*/  IMAD.WIDE R142, R165, 0x4, R142 ;  /* 0x00000004a58e7825 */ /* 0x000fc600078e028e */
[----:B------:R-:W-:Y:S04]  /*a750*/  LDGSTS.E [R133+0x14900], desc[UR22][R176.64], P3 ;  /* 0x14900000b0857fae */ /* 0x000fe800099a1016 */
[----:B------:R-:W-:Y:S04]  /*a760*/  STL.64 [R1+0x2b8], R156 ;  /* 0x0002b89c01007387 */ /* 0x000fe80000100a00 */
[----:B------:R-:W-:Y:S04]  /*a770*/  LDGSTS.E [R133+0x14d00], desc[UR22][R156.64], P3 ;  /* 0x14d000009c857fae */ /* 0x000fe800099a1016 */
[----:B------:R1:W-:Y:S04]  /*a780*/  STL.64 [R1+0x2d8], R154 ;  /* 0x0002d89a01007387 */ /* 0x0003e80000100a00 */
[----:B------:R1:W-:Y:S04]  /*a790*/  LDGSTS.E [R133+0x15100], desc[UR22][R154.64], P3 ;  /* 0x151000009a857fae */ /* 0x0003e800099a1016 */
[----:B------:R4:W-:Y:S04]  /*a7a0*/  STL.64 [R1+0x2f8], R146 ;  /* 0x0002f89201007387 */ /* 0x0009e80000100a00 */
[----:B------:R4:W-:Y:S01]  /*a7b0*/  LDGSTS.E [R133+0x15500], desc[UR22][R146.64], P3 ;  /* 0x1550000092857fae */ /* 0x0009e200099a1016 */
[----:B-1----:R-:W-:-:S03]  /*a7c0*/  IMAD.WIDE R154, R165, 0x4, R246 ;  /* 0x00000004a59a7825 */ /* 0x002fc600078e02f6 */
[----:B------:R1:W-:Y:S04]  /*a7d0*/  STL.64 [R1+0x318], R144 ;  /* 0x0003189001007387 */ /* 0x0003e80000100a00 */
[----:B------:R1:W-:Y:S01]  /*a7e0*/  LDGSTS.E [R133+0x15900], desc[UR22][R144.64], P3 ;  /* 0x1590000090857fae */ /* 0x0003e200099a1016 */
[----:B----4-:R-:W-:-:S03]  /*a7f0*/  IMAD.WIDE R146, R165, 0x4, R230 ;  /* 0x00000004a5927825 */ /* 0x010fc600078e02e6 */
[----:B------:R4:W-:Y:S04]  /*a800*/  STL.64 [R1+0x338], R142 ;  /* 0x0003388e01007387 */ /* 0x0009e80000100a00 */
[----:B------:R4:W-:Y:S01]  /*a810*/  LDGSTS.E [R133+0x15d00], desc[UR22][R142.64], P3 ;  /* 0x15d000008e857fae */ /* 0x0009e200099a1016 */
[----:B------:R-:W-:-:S03]  /*a820*/  IMAD.WIDE R140, R165, 0x4, R140 ;  /* 0x00000004a58c7825 */ /* 0x000fc600078e028c */
[----:B------:R-:W-:Y:S01]  /*a830*/  LDGSTS.E [R132+0x14200], desc[UR22][R158.64], P3 ;  /* 0x142000009e847fae */ /* 0x000fe200099a1016 */
[----:B-1----:R-:W-:-:S04]  /*a840*/  IMAD.WIDE R144, R165, 0x4, R222 ;  /* 0x00000004a5907825 */ /* 0x002fc800078e02de */
[----:B----4-:R-:W-:-:S04]  /*a850*/  IMAD.WIDE R142, R165, 0x4, R214 ;  /* 0x00000004a58e7825 */ /* 0x010fc800078e02d6 */
[----:B------:R-:W-:-:S04]  /*a860*/  IMAD.WIDE R138, R165, 0x4, R138 ;  /* 0x00000004a58a7825 */ /* 0x000fc800078e028a */
[----:B------:R-:W-:-:S05]  /*a870*/  VIADD R167, R167, 0x3f ;  /* 0x0000003fa7a77836 */ /* 0x000fca0000000000 */
[C---:B------:R-:W-:Y:S01]  /*a880*/  ISETP.GE.AND P2, PT, R167.reuse, 0x80, PT ;  /* 0x00000080a700780c */ /* 0x040fe20003f46270 */
[----:B------:R-:W-:Y:S01]  /*a890*/  UMOV UR6, URZ ;  /* 0x000000ff00067c82 */ /* 0x000fe20008000000 */
[----:B------:R-:W-:Y:S01]  /*a8a0*/  ISETP.GE.AND P1, PT, R167, 0x40, PT ;  /* 0x00000040a700780c */ /* 0x000fe20003f26270 */
[----:B--2---:R-:W-:-:S04]  /*a8b0*/  IMAD.WIDE R156, R165, 0x4, R150 ;  /* 0x00000004a59c7825 */ /* 0x004fc800078e0296 */
[C---:B---3--:R-:W-:Y:S01]  /*a8c0*/  IMAD.WIDE R150, R165.reuse, 0x4, R148 ;  /* 0x00000004a5967825 */ /* 0x048fe200078e0294 */
[----:B------:R-:W-:Y:S03]  /*a8d0*/  STL.64 [R1+0x280], R156 ;  /* 0x0002809c01007387 */ /* 0x000fe60000100a00 */
[C---:B------:R-:W-:Y:S01]  /*a8e0*/  IMAD.WIDE R148, R165.reuse, 0x4, R238 ;  /* 0x00000004a5947825 */ /* 0x040fe200078e02ee */
[----:B------:R-:W-:Y:S04]  /*a8f0*/  STL.64 [R1+0x288], R150 ;  /* 0x0002889601007387 */ /* 0x000fe80000100a00 */
        /* <DEDUP_REMOVED lines=10> */
[----:B--2---:R-:W-:-:S03]  /*a9a0*/  IMAD.WIDE R146, R165, 0x4, R236 ;  /* 0x00000004a5927825 */ /* 0x004fc600078e02ec */
[----:B------:R2:W-:Y:S04]  /*a9b0*/  STL.64 [R1+0x320], R142 ;  /* 0x0003208e01007387 */ /* 0x0005e80000100a00 */
[----:B------:R2:W-:Y:S01]  /*a9c0*/  LDGSTS.E [R132+0x15a00], desc[UR22][R142.64], P3 ;  /* 0x15a000008e847fae */ /* 0x0005e200099a1016 */
[----:B-1----:R-:W-:-:S03]  /*a9d0*/  IMAD.WIDE R144, R165, 0x4, R228 ;  /* 0x00000004a5907825 */ /* 0x002fc600078e02e4 */
[----:B------:R1:W-:Y:S04]  /*a9e0*/  STL.64 [R1+0x340], R140 ;  /* 0x0003408c01007387 */ /* 0x0003e80000100a00 */
[----:B------:R1:W-:Y:S01]  /*a9f0*/  LDGSTS.E [R132+0x15e00], desc[UR22][R140.64], P3 ;  /* 0x15e000008c847fae */ /* 0x0003e200099a1016 */
[----:B--2---:R-:W-:-:S03]  /*aa00*/  IMAD.WIDE R142, R165, 0x4, R220 ;  /* 0x00000004a58e7825 */ /* 0x004fc600078e02dc */
[----:B------:R2:W-:Y:S04]  /*aa10*/  STL.64 [R1+0x2a8], R148 ;  /* 0x0002a89401007387 */ /* 0x0005e80000100a00 */
[----:B------:R2:W-:Y:S01]  /*aa20*/  STL.64 [R1+0x2c8], R146 ;  /* 0x0002c89201007387 */ /* 0x0005e20000100a00 */
[----:B-1----:R-:W-:-:S03]  /*aa30*/  IMAD.WIDE R140, R165, 0x4, R212 ;  /* 0x00000004a58c7825 */ /* 0x002fc600078e02d4 */
[----:B------:R2:W-:Y:S04]  /*aa40*/  STL.64 [R1+0x2e8], R144 ;  /* 0x0002e89001007387 */ /* 0x0005e80000100a00 */
[----:B------:R2:W-:Y:S04]  /*aa50*/  STL.64 [R1+0x308], R142 ;  /* 0x0003088e01007387 */ /* 0x0005e80000100a00 */
[----:B------:R2:W-:Y:S04]  /*aa60*/  STL.64 [R1+0x328], R140 ;  /* 0x0003288c01007387 */ /* 0x0005e80000100a00 */
[----:B------:R2:W-:Y:S04]  /*aa70*/  STL.64 [R1+0x350], R138 ;  /* 0x0003508a01007387 */ /* 0x0005e80000100a00 */
[----:B------:R2:W-:Y:S04]  /*aa80*/  LDGSTS.E [R3+0x14300], desc[UR22][R152.64], P3 ;  /* 0x1430000098037fae */ /* 0x0005e800099a1016 */
[----:B------:R2:W-:Y:S04]  /*aa90*/  LDGSTS.E [R3+0x14700], desc[UR22][R150.64], P3 ;  /* 0x1470000096037fae */ /* 0x0005e800099a1016 */
[----:B------:R2:W-:Y:S04]  /*aaa0*/  LDGSTS.E [R3+0x14b00], desc[UR22][R148.64], P3 ;  /* 0x14b0000094037fae */ /* 0x0005e800099a1016 */
[----:B------:R2:W-:Y:S04]  /*aab0*/  LDGSTS.E [R3+0x14f00], desc[UR22][R146.64], P3 ;  /* 0x14f0000092037fae */ /* 0x0005e800099a1016 */
[----:B------:R2:W-:Y:S04]  /*aac0*/  LDGSTS.E [R3+0x15300], desc[UR22][R144.64], P3 ;  /* 0x1530000090037fae */ /* 0x0005e800099a1016 */
[----:B------:R2:W-:Y:S04]  /*aad0*/  LDGSTS.E [R3+0x15700], desc[UR22][R142.64], P3 ;  /* 0x157000008e037fae */ /* 0x0005e800099a1016 */
[----:B------:R2:W-:Y:S04]  /*aae0*/  LDGSTS.E [R3+0x15b00], desc[UR22][R140.64], P3 ;  /* 0x15b000008c037fae */ /* 0x0005e800099a1016 */
[----:B------:R2:W-:Y:S04]  /*aaf0*/  LDGSTS.E [R3+0x15f00], desc[UR22][R138.64], P3 ;  /* 0x15f000008a037fae */ /* 0x0005e800099a1016 */
[----:B------:R-:W0:Y:S01]  /*ab00*/  LDGDEPBAR ;  /* 0x00000000000079af */ /* 0x000e220000000000 */
[----:B------:R-:W-:Y:S05]  /*ab10*/  @!P2 BRA `(.L_x_8) ;  /* 0x0000009c0028a947 */ /* 0x000fea0003800000 */
[----:B--2---:R-:W-:Y:S01]  /*ab20*/  IMAD.MOV.U32 R151, RZ, RZ, R98 ;  /* 0x000000ffff977224 */ /* 0x004fe200078e0062 */
[----:B------:R-:W-:Y:S01]  /*ab30*/  MOV R152, R99 ;  /* 0x0000006300987202 */ /* 0x000fe20000000f00 */
[----:B------:R-:W-:Y:S01]  /*ab40*/  STL [R1], R66 ;  /* 0x0000004201007387 */ /* 0x000fe20000100800 */
[----:B------:R-:W-:Y:S01]  /*ab50*/  IMAD.MOV.U32 R139, RZ, RZ, R110 ;  /* 0x000000ffff8b7224 */ /* 0x000fe200078e006e */
[----:B------:R-:W-:Y:S01]  /*ab60*/  MOV R140, R111 ;  /* 0x0000006f008c7202 */ /* 0x000fe20000000f00 */
[----:B------:R-:W-:Y:S01]  /*ab70*/  IMAD.MOV.U32 R145, RZ, RZ, R104 ;  /* 0x000000ffff917224 */ /* 0x000fe200078e0068 */
[----:B------:R-:W2:Y:S01]  /*ab80*/  LDL.LU.64 R98, [R1+0x118] ;  /* 0x0001180001627983 */ /* 0x000ea20000300a00 */
[----:B------:R-:W-:Y:S01]  /*ab90*/  IMAD.MOV.U32 R146, RZ, RZ, R105 ;  /* 0x000000ffff927224 */ /* 0x000fe200078e0069 */
[----:B------:R-:W-:Y:S01]  /*aba0*/  MOV R148, R103 ;  /* 0x0000006700947202 */ /* 0x000fe20000000f00 */
[----:B------:R-:W-:Y:S01]  /*abb0*/  IMAD.MOV.U32 R149, RZ, RZ, R100 ;  /* 0x000000ffff957224 */ /* 0x000fe200078e0064 */
[----:B------:R-:W3:Y:S01]  /*abc0*/  LDL.LU.64 R110, [R1+0x128] ;  /* 0x00012800016e7983 */ /* 0x000ee20000300a00 */
[----:B------:R-:W-:Y:S01]  /*abd0*/  IMAD.MOV.U32 R150, RZ, RZ, R101 ;  /* 0x000000ffff967224 */ /* 0x000fe200078e0065 */
[----:B------:R-:W-:Y:S01]  /*abe0*/  MOV R132, R137 ;  /* 0x0000008900847202 */ /* 0x000fe20000000f00 */
[----:B------:R-:W-:Y:S01]  /*abf0*/  IMAD.MOV.U32 R147, RZ, RZ, R102 ;  /* 0x000000ffff937224 */ /* 0x000fe200078e0066 */
[----:B------:R-:W4:Y:S01]  /*ac00*/  LDL.LU.64 R104, [R1+0x148] ;  /* 0x0001480001687983 */ /* 0x000f220000300a00 */
[----:B------:R-:W-:Y:S01]  /*ac10*/  IMAD.MOV.U32 R133, RZ, RZ, R134 ;  /* 0x000000ffff857224 */ /* 0x000fe200078e0086 */
[----:B------:R-:W-:Y:S01]  /*ac20*/  MOV R156, R95 ;  /* 0x0000005f009c7202 */ /* 0x000fe20000000f00 */
[----:B------:R-:W-:Y:S01]  /*ac30*/  IMAD.MOV.U32 R3, RZ, RZ, R136 ;  /* 0x000000ffff037224 */ /* 0x000fe200078e0088 */
[----:B------:R-:W5:Y:S01]  /*ac40*/  LDL.LU.64 R100, [R1+0x140] ;  /* 0x0001400001647983 */ /* 0x000f620000300a00 */
[----:B------:R-:W-:Y:S01]  /*ac50*/  IMAD.MOV.U32 R134, RZ, RZ, R135 ;  /* 0x000000ffff867224 */ /* 0x000fe200078e0087 */
[----:B------:R-:W-:Y:S01]  /*ac60*/  MOV R136, R115 ;  /* 0x0000007300887202 */ /* 0x000fe20000000f00 */
[----:B------:R-:W-:Y:S01]  /*ac70*/  IMAD.MOV.U32 R137, RZ, RZ, R112 ;  /* 0x000000ffff897224 */ /* 0x000fe200078e0070 */
[----:B------:R-:W2:Y:S01]  /*ac80*/  LDL.LU.64 R102, [R1+0x168] ;  /* 0x0001680001667983 */ /* 0x000ea20000300a00 */
[----:B------:R-:W-:Y:S01]  /*ac90*/  IMAD.MOV.U32 R138, RZ, RZ, R113 ;  /* 0x000000ffff8a7224 */ /* 0x000fe200078e0071 */
[----:B------:R-:W-:Y:S01]  /*aca0*/  MOV R164, R91 ;  /* 0x0000005b00a47202 */ /* 0x000fe20000000f00 */
[----:B------:R-:W-:Y:S01]  /*acb0*/  IMAD.MOV.U32 R135, RZ, RZ, R114 ;  /* 0x000000ffff877224 */ /* 0x000fe200078e0072 */
[----:B------:R-:W-:Y:S01]  /*acc0*/  STL [R1+0x10], R70 ;  /* 0x0000104601007387 */ /* 0x000fe20000100800 */
[----:B------:R-:W-:Y:S01]  /*acd0*/  IMAD.MOV.U32 R157, RZ, RZ, R92 ;  /* 0x000000ffff9d7224 */ /* 0x000fe200078e005c */
[----:B------:R-:W-:Y:S01]  /*ace0*/  MOV R144, R107 ;  /* 0x0000006b00907202 */ /* 0x000fe20000000f00 */
[----:B------:R-:W-:Y:S01]  /*acf0*/  IMAD.MOV.U32 R158, RZ, RZ, R93 ;  /* 0x000000ffff9e7224 */ /* 0x000fe200078e005d */
[----:B------:R-:W2:Y:S01]  /*ad00*/  LDL.LU.64 R112, [R1+0x150] ;  /* 0x0001500001707983 */ /* 0x000ea20000300a00 */
        /* <DEDUP_REMOVED lines=39> */
[----:B------:R-:W3:Y:S01]  /*af80*/  LDL.LU.64 R86, [R1+0xf0] ;  /* 0x0000f00001567983 */ /* 0x000ee20000300a00 */
[----:B------:R-:W-:Y:S01]  /*af90*/  IMAD.MOV.U32 R176, RZ, RZ, R83 ;  /* 0x000000ffffb07224 */ /* 0x000fe200078e0053 */
[----:B------:R-:W-:Y:S01]  /*afa0*/  MOV R206, R33 ;  /* 0x0000002100ce7202 */ /* 0x000fe20000000f00 */
[----:B------:R-:W-:Y:S01]  /*afb0*/  IMAD.MOV.U32 R193, RZ, RZ, R60 ;  /* 0x000000ffffc17224 */ /* 0x000fe200078e003c */
[----:B------:R-:W3:Y:S01]  /*afc0*/  LDL.LU.64 R94, [R1+0xe8] ;  /* 0x0000e800015e7983 */ /* 0x000ee20000300a00 */
        /* <DEDUP_REMOVED lines=27> */
[----:B------:R-:W5:Y:S01]  /*b180*/  LDL.LU.64 R76, [R1+0x70] ;  /* 0x00007000014c7983 */ /* 0x000f620000300a00 */
        /* <DEDUP_REMOVED lines=16> */
[----:B------:R-:W-:-:S02]  /*b290*/  IMAD.MOV.U32 R208, RZ, RZ, R29 ;  /* 0x000000ffffd07224 */ /* 0x000fc400078e001d */
[----:B------:R-:W-:Y:S01]  /*b2a0*/  IMAD.MOV.U32 R211, RZ, RZ, R24 ;  /* 0x000000ffffd37224 */ /* 0x000fe200078e0018 */
[----:B------:R-:W5:Y:S01]  /*b2b0*/  LDL.LU.64 R78, [R1+0x78] ;  /* 0x00007800014e7983 */ /* 0x000f620000300a00 */
[----:B------:R-:W-:Y:S02]  /*b2c0*/  IMAD.MOV.U32 R213, RZ, RZ, R20 ;  /* 0x000000ffffd57224 */ /* 0x000fe400078e0014 */
[----:B------:R-:W-:Y:S01]  /*b2d0*/  IMAD.MOV.U32 R212, RZ, RZ, R21 ;  /* 0x000000ffffd47224 */ /* 0x000fe200078e0015 */
[----:B------:R-:W5:Y:S01]  /*b2e0*/  LDL.LU.64 R82, [R1+0x80] ;  /* 0x0000800001527983 */ /* 0x000f620000300a00 */
[----:B------:R-:W-:Y:S02]  /*b2f0*/  IMAD.MOV.U32 R215, RZ, RZ, R16 ;  /* 0x000000ffffd77224 */ /* 0x000fe400078e0010 */
[----:B------:R-:W-:Y:S01]  /*b300*/  IMAD.MOV.U32 R217, RZ, RZ, R12 ;  /* 0x000000ffffd97224 */ /* 0x000fe200078e000c */
[----:B------:R-:W-:Y:S01]  /*b310*/  STL [R1+0x44], R129 ;  /* 0x0000448101007387 */ /* 0x000fe20000100800 */
[----:B------:R-:W-:-:S02]  /*b320*/  IMAD.MOV.U32 R216, RZ, RZ, R13 ;  /* 0x000000ffffd87224 */ /* 0x000fc400078e000d */
[----:B------:R-:W-:Y:S01]  /*b330*/  IMAD.MOV.U32 R219, RZ, RZ, R10 ;  /* 0x000000ffffdb7224 */ /* 0x000fe200078e000a */
[----:B------:R-:W-:Y:S01]  /*b340*/  STL [R1+0x50], R130 ;  /* 0x0000508201007387 */ /* 0x000fe20000100800 */
[----:B------:R-:W-:Y:S02]  /*b350*/  IMAD.MOV.U32 R221, RZ, RZ, R8 ;  /* 0x000000ffffdd7224 */ /* 0x000fe400078e0008 */
[----:B------:R-:W-:Y:S01]  /*b360*/  IMAD.MOV.U32 R220, RZ, RZ, R9 ;  /* 0x000000ffffdc7224 */ /* 0x000fe200078e0009 */
[----:B------:R-:W-:Y:S01]  /*b370*/  STL [R1+0x4c], R131 ;  /* 0x00004c8301007387 */ /* 0x000fe20000100800 */
        /* <DEDUP_REMOVED lines=11> */
[----:B------:R-:W5:Y:S01]  /*b430*/  LDL.LU.64 R60, [R1+0x88] ;  /* 0x00008800013c7983 */ /* 0x000f620000300a00 */
[----:B------:R-:W-:-:S02]  /*b440*/  IMAD.MOV.U32 R236, RZ, RZ, R35 ;  /* 0x000000ffffec7224 */ /* 0x000fc400078e0023 */
[----:B------:R-:W-:Y:S01]  /*b450*/  IMAD.MOV.U32 R239, RZ, RZ, R38 ;  /* 0x000000ffffef7224 */ /* 0x000fe200078e0026 */
[----:B------:R-:W-:Y:S01]  /*b460*/  STL [R1+0x5c], R163 ;  /* 0x00005ca301007387 */ /* 0x000fe20000100800 */
        /* <DEDUP_REMOVED lines=9> */
[----:B--2---:R-:W-:Y:S02]  /*b500*/  IMAD.MOV.U32 R80, RZ, RZ, R84 ;  /* 0x000000ffff507224 */ /* 0x004fe400078e0054 */
[----:B------:R-:W-:Y:S01]  /*b510*/  IMAD.MOV.U32 R81, RZ, RZ, R85 ;  /* 0x000000ffff517224 */ /* 0x000fe200078e0055 */
[----:B---3--:R-:W-:Y:S01]  /*b520*/  MOV R84, R88 ;  /* 0x0000005800547202 */ /* 0x008fe20000000f00 */
[----:B------:R-:W-:-:S02]  /*b530*/  IMAD.MOV.U32 R85, RZ, RZ, R89 ;  /* 0x000000ffff557224 */ /* 0x000fc400078e0059 */
[----:B----4-:R-:W-:Y:S02]  /*b540*/  IMAD.MOV.U32 R88, RZ, RZ, R106 ;  /* 0x000000ffff587224 */ /* 0x010fe400078e006a */
[----:B------:R-:W-:Y:S01]  /*b550*/  IMAD.MOV.U32 R89, RZ, RZ, R107 ;  /* 0x000000ffff597224 */ /* 0x000fe200078e006b */
[----:B-----5:R-:W-:Y:S01]  /*b560*/  MOV R106, R108 ;  /* 0x0000006c006a7202 */ /* 0x020fe20000000f00 */
[----:B------:R-:W-:Y:S02]  /*b570*/  IMAD.MOV.U32 R107, RZ, RZ, R109 ;  /* 0x000000ffff6b7224 */ /* 0x000fe400078e006d */
[----:B------:R-:W2:Y:S01]  /*b580*/  LDL.LU.64 R108, [R1+0x90] ;  /* 0x00009000016c7983 */ /* 0x000ea20000300a00 */
[----:B------:R-:W-:-:S03]  /*b590*/  IMAD.MOV.U32 R4, RZ, RZ, R77 ;  /* 0x000000ffff047224 */ /* 0x000fc600078e004d */
[----:B------:R-:W-:Y:S04]  /*b5a0*/  STL [R1+0x68], R168 ;  /* 0x000068a801007387 */ /* 0x000fe80000100800 */
[----:B------:R-:W-:Y:S04]  /*b5b0*/  STL [R1+0x64], R169 ;  /* 0x000064a901007387 */ /* 0x000fe80000100800 */
[----:B------:R-:W-:Y:S04]  /*b5c0*/  STL [R1+0x70], R76 ;  /* 0x0000704c01007387 */ /* 0x000fe80000100800 */
[----:B------:R1:W-:Y:S04]  /*b5d0*/  STL [R1+0x6c], R4 ;  /* 0x00006c0401007387 */ /* 0x0003e80000100800 */
[----:B------:R3:W-:Y:S04]  /*b5e0*/  STL [R1+0x78], R78 ;  /* 0x0000784e01007387 */ /* 0x0007e80000100800 */
[----:B------:R-:W4:Y:S01]  /*b5f0*/  LDL.LU.64 R64, [R1+0x98] ;  /* 0x0000980001407983 */ /* 0x000f220000300a00 */
[----:B-1----:R-:W-:-:S03]  /*b600*/  IMAD.MOV.U32 R4, RZ, RZ, R79 ;  /* 0x000000ffff047224 */ /* 0x002fc600078e004f */
[----:B------:R-:W5:Y:S04]  /*b610*/  LDL.LU.64 R68, [R1+0xa0] ;  /* 0x0000a00001447983 */ /* 0x000f680000300a00 */
[----:B------:R1:W-:Y:S04]  /*b620*/  STL [R1+0x74], R4 ;  /* 0x0000740401007387 */ /* 0x0003e80000100800 */
[----:B------:R1:W-:Y:S04]  /*b630*/  STL [R1+0x80], R82 ;  /* 0x0000805201007387 */ /* 0x0003e80000100800 */
[----:B------:R-:W5:Y:S04]  /*b640*/  LDL.LU.64 R72, [R1+0xa8] ;  /* 0x0000a80001487983 */ /* 0x000f680000300a00 */
[----:B---3--:R-:W3:Y:S01]  /*b650*/  LDL.LU.64 R78, [R1+0xb0] ;  /* 0x0000b000014e7983 */ /* 0x008ee20000300a00 */
[----:B------:R-:W-:Y:S01]  /*b660*/  MOV R74, R80 ;  /* 0x00000050004a7202 */ /* 0x000fe20000000f00 */
[----:B------:R-:W-:-:S02]  /*b670*/  IMAD.MOV.U32 R75, RZ, RZ, R81 ;  /* 0x000000ffff4b7224 */ /* 0x000fc400078e0051 */
[----:B------:R-:W-:Y:S02]  /*b680*/  IMAD.MOV.U32 R80, RZ, RZ, R86 ;  /* 0x000000ffff507224 */ /* 0x000fe400078e0056 */
[----:B------:R-:W-:Y:S02]  /*b690*/  IMAD.MOV.U32 R81, RZ, RZ, R87 ;  /* 0x000000ffff517224 */ /* 0x000fe400078e0057 */
[----:B------:R-:W3:Y:S01]  /*b6a0*/  LDL.LU.64 R86, [R1+0xb8] ;  /* 0x0000b80001567983 */ /* 0x000ee20000300a00 */
[----:B-1----:R-:W-:Y:S01]  /*b6b0*/  IMAD.MOV.U32 R4, RZ, RZ, R83 ;  /* 0x000000ffff047224 */ /* 0x002fe200078e0053 */
[----:B------:R-:W-:Y:S01]  /*b6c0*/  MOV R76, R94 ;  /* 0x0000005e004c7202 */ /* 0x000fe20000000f00 */
[----:B------:R-:W-:Y:S02]  /*b6d0*/  IMAD.MOV.U32 R77, RZ, RZ, R95 ;  /* 0x000000ffff4d7224 */ /* 0x000fe400078e005f */
[----:B------:R-:W3:Y:S01]  /*b6e0*/  LDL.LU.64 R94, [R1+0xc0] ;  /* 0x0000c000015e7983 */ /* 0x000ee20000300a00 */
[----:B------:R-:W-:Y:S01]  /*b6f0*/  IMAD.MOV.U32 R82, RZ, RZ, R84 ;  /* 0x000000ffff527224 */ /* 0x000fe200078e0054 */
[----:B------:R-:W-:-:S02]  /*b700*/  MOV R83, R85 ;  /* 0x0000005500537202 */ /* 0x000fc40000000f00 */
[----:B------:R1:W-:Y:S01]  /*b710*/  STL [R1+0x7c], R4 ;  /* 0x00007c0401007387 */ /* 0x0003e20000100800 */
[----:B------:R-:W-:Y:S02]  /*b720*/  IMAD.MOV.U32 R84, RZ, RZ, R88 ;  /* 0x000000ffff547224 */ /* 0x000fe400078e0058 */
[----:B------:R-:W-:Y:S01]  /*b730*/  IMAD.MOV.U32 R85, RZ, RZ, R89 ;  /* 0x000000ffff557224 */ /* 0x000fe200078e0059 */
[----:B------:R-:W-:Y:S01]  /*b740*/  MOV R89, R107 ;  /* 0x0000006b00597202 */ /* 0x000fe20000000f00 */
[----:B------:R-:W-:Y:S02]  /*b750*/  IMAD.MOV.U32 R88, RZ, RZ, R106 ;  /* 0x000000ffff587224 */ /* 0x000fe400078e006a */
[----:B------:R-:W3:Y:S01]  /*b760*/  LDL.LU.64 R106, [R1+0xc8] ;  /* 0x0000c800016a7983 */ /* 0x000ee20000300a00 */
[----:B-1----:R-:W-:-:S03]  /*b770*/  IMAD.MOV.U32 R4, RZ, RZ, R61 ;  /* 0x000000ffff047224 */ /* 0x002fc600078e003d */
[----:B------:R-:W-:Y:S04]  /*b780*/  STL [R1+0x88], R60 ;  /* 0x0000883c01007387 */ /* 0x000fe80000100800 */
[----:B------:R2:W-:Y:S02]  /*b790*/  STL [R1+0x84], R4 ;  /* 0x0000840401007387 */ /* 0x0005e40000100800 */
[----:B--2---:R-:W-:Y:S02]  /*b7a0*/  IMAD.MOV.U32 R4, RZ, RZ, R109 ;  /* 0x000000ffff047224 */ /* 0x004fe400078e006d */
[----:B------:R1:W-:Y:S04]  /*b7b0*/  STL [R1+0x90], R108 ;  /* 0x0000906c01007387 */ /* 0x0003e80000100800 */
[----:B------:R4:W-:Y:S01]  /*b7c0*/  STL [R1+0x8c], R4 ;  /* 0x00008c0401007387 */ /* 0x0009e20000100800 */
[----:B-1----:R-:W-:Y:S01]  /*b7d0*/  IMAD.MOV.U32 R108, RZ, RZ, R112 ;  /* 0x000000ffff6c7224 */ /* 0x002fe200078e0070 */
[----:B------:R-:W-:Y:S01]  /*b7e0*/  MOV R109, R113 ;  /* 0x00000071006d7202 */ /* 0x000fe20000000f00 */
[----:B------:R-:W-:-:S02]  /*b7f0*/  IMAD.MOV.U32 R112, RZ, RZ, R114 ;  /* 0x000000ffff707224 */ /* 0x000fc400078e0072 */
[----:B------:R-:W-:Y:S02]  /*b800*/  IMAD.MOV.U32 R113, RZ, RZ, R115 ;  /* 0x000000ffff717224 */ /* 0x000fe400078e0073 */
[----:B------:R-:W2:Y:S01]  /*b810*/  LDL.LU.64 R114, [R1+0xd8] ;  /* 0x0000d80001727983 */ /* 0x000ea20000300a00 */
[----:B----4-:R-:W-:-:S03]  /*b820*/  IMAD.MOV.U32 R4, RZ, RZ, R65 ;  /* 0x000000ffff047224 */ /* 0x010fc600078e0041 */
[----:B------:R-:W-:Y:S04]  /*b830*/  STL [R1+0x98], R64 ;  /* 0x0000984001007387 */ /* 0x000fe80000100800 */
[----:B-----5:R-:W-:Y:S04]  /*b840*/  STL [R1+0xa0], R68 ;  /* 0x0000a04401007387 */ /* 0x020fe80000100800 */
[----:B------:R1:W-:Y:S02]  /*b850*/  STL [R1+0x94], R4 ;  /* 0x0000940401007387 */ /* 0x0003e40000100800 */
[----:B-1----:R-:W-:-:S02]  /*b860*/  MOV R4, R69 ;  /* 0x0000004500047202 */ /* 0x002fc40000000f00 */
[----:B------:R-:W-:Y:S04]  /*b870*/  STL [R1+0xa8], R72 ;  /* 0x0000a84801007387 */ /* 0x000fe80000100800 */
[----:B------:R1:W-:Y:S02]  /*b880*/  STL [R1+0x9c], R4 ;  /* 0x00009c0401007387 */ /* 0x0003e40000100800 */
[----:B-1----:R-:W-:-:S05]  /*b890*/  IMAD.MOV.U32 R4, RZ, RZ, R73 ;  /* 0x000000ffff047224 */ /* 0x002fca00078e0049 */
[----:B------:R1:W-:Y:S04]  /*b8a0*/  STL [R1+0xa4], R4 ;  /* 0x0000a40401007387 */ /* 0x0003e80000100800 */
[----:B---3--:R-:W-:Y:S01]  /*b8b0*/  STL [R1+0xb0], R78 ;  /* 0x0000b04e01007387 */ /* 0x008fe20000100800 */
[----:B-1----:R-:W-:-:S05]  /*b8c0*/  IMAD.MOV.U32 R4, RZ, RZ, R79 ;  /* 0x000000ffff047224 */ /* 0x002fca00078e004f */
[----:B------:R1:W-:Y:S04]  /*b8d0*/  STL [R1+0xac], R4 ;  /* 0x0000ac0401007387 */ /* 0x0003e80000100800 */
[----:B------:R-:W-:Y:S01]  /*b8e0*/  STL [R1+0xb8], R86 ;  /* 0x0000b85601007387 */ /* 0x000fe20000100800 */
[----:B-1----:R-:W-:-:S05]  /*b8f0*/  IMAD.MOV.U32 R4, RZ, RZ, R87 ;  /* 0x000000ffff047224 */ /* 0x002fca00078e0057 */
[----:B------:R1:W-:Y:S04]  /*b900*/  STL [R1+0xb4], R4 ;  /* 0x0000b40401007387 */ /* 0x0003e80000100800 */
[----:B------:R-:W-:Y:S01]  /*b910*/  STL [R1+0xc0], R94 ;  /* 0x0000c05e01007387 */ /* 0x000fe20000100800 */
[----:B-1----:R-:W-:Y:S01]  /*b920*/  IMAD.MOV.U32 R4, RZ, RZ, R95 ;  /* 0x000000ffff047224 */ /* 0x002fe200078e005f */
[----:B------:R-:W-:-:S04]  /*b930*/  MOV R79, R81 ;  /* 0x00000051004f7202 */ /* 0x000fc80000000f00 */
[----:B------:R1:W-:Y:S01]  /*b940*/  STL [R1+0xbc], R4 ;  /* 0x0000bc0401007387 */ /* 0x0003e20000100800 */
[----:B------:R-:W-:Y:S02]  /*b950*/  IMAD.MOV.U32 R78, RZ, RZ, R80 ;  /* 0x000000ffff4e7224 */ /* 0x000fe400078e0050 */
[----:B------:R-:W-:Y:S01]  /*b960*/  IMAD.MOV.U32 R80, RZ, RZ, R82 ;  /* 0x000000ffff507224 */ /* 0x000fe200078e0052 */
[----:B------:R-:W-:Y:S01]  /*b970*/  STL [R1+0xc8], R106 ;  /* 0x0000c86a01007387 */ /* 0x000fe20000100800 */
[----:B------:R-:W-:Y:S02]  /*b980*/  IMAD.MOV.U32 R81, RZ, RZ, R83 ;  /* 0x000000ffff517224 */ /* 0x000fe400078e0053 */
[----:B-1----:R-:W-:Y:S01]  /*b990*/  IMAD.MOV.U32 R4, RZ, RZ, R107 ;  /* 0x000000ffff047224 */ /* 0x002fe200078e006b */
[----:B------:R-:W-:Y:S01]  /*b9a0*/  MOV R82, R88 ;  /* 0x0000005800527202 */ /* 0x000fe20000000f00 */
[----:B------:R-:W-:Y:S01]  /*b9b0*/  IMAD.MOV.U32 R83, RZ, RZ, R89 ;  /* 0x000000ffff537224 */ /* 0x000fe200078e0059 */
[----:B------:R-:W-:Y:S01]  /*b9c0*/  MOV R88, R92 ;  /* 0x0000005c00587202 */ /* 0x000fe20000000f00 */
[----:B------:R-:W-:Y:S01]  /*b9d0*/  IMAD.MOV.U32 R86, RZ, RZ, R90 ;  /* 0x000000ffff567224 */ /* 0x000fe200078e005a */
[----:B------:R1:W-:Y:S01]  /*b9e0*/  STL [R1+0xc4], R4 ;  /* 0x0000c40401007387 */ /* 0x0003e20000100800 */
[----:B------:R-:W-:Y:S01]  /*b9f0*/  IMAD.MOV.U32 R87, RZ, RZ, R91 ;  /* 0x000000ffff577224 */ /* 0x000fe200078e005b */
[----:B------:R-:W-:Y:S01]  /*ba00*/  MOV R91, R99 ;  /* 0x00000063005b7202 */ /* 0x000fe20000000f00 */
[----:B------:R-:W-:-:S02]  /*ba10*/  IMAD.MOV.U32 R89, RZ, RZ, R93 ;  /* 0x000000ffff597224 */ /* 0x000fc400078e005d */
[----:B------:R-:W-:Y:S02]  /*ba20*/  IMAD.MOV.U32 R94, RZ, RZ, R104 ;  /* 0x000000ffff5e7224 */ /* 0x000fe400078e0068 */
[----:B------:R-:W-:Y:S02]  /*ba30*/  IMAD.MOV.U32 R95, RZ, RZ, R105 ;  /* 0x000000ffff5f7224 */ /* 0x000fe400078e0069 */
[----:B------:R-:W-:Y:S01]  /*ba40*/  IMAD.MOV.U32 R90, RZ, RZ, R98 ;  /* 0x000000ffff5a7224 */ /* 0x000fe200078e0062 */
[----:B------:R-:W-:Y:S01]  /*ba50*/  MOV R98, R108 ;  /* 0x0000006c00627202 */ /* 0x000fe20000000f00 */
[----:B------:R-:W-:Y:S02]  /*ba60*/  IMAD.MOV.U32 R92, RZ, RZ, R100 ;  /* 0x000000ffff5c7224 */ /* 0x000fe400078e0064 */
[----:B------:R-:W-:Y:S01]  /*ba70*/  IMAD.MOV.U32 R93, RZ, RZ, R101 ;  /* 0x000000ffff5d7224 */ /* 0x000fe200078e0065 */
[----:B------:R-:W-:Y:S01]  /*ba80*/  MOV R101, R103 ;  /* 0x0000006700657202 */ /* 0x000fe20000000f00 */
[----:B------:R-:W-:-:S02]  /*ba90*/  IMAD.MOV.U32 R100, RZ, RZ, R102 ;  /* 0x000000ffff647224 */ /* 0x000fc400078e0066 */
[----:B------:R-:W-:Y:S02]  /*baa0*/  IMAD.MOV.U32 R99, RZ, RZ, R109 ;  /* 0x000000ffff637224 */ /* 0x000fe400078e006d */
[----:B------:R-:W-:Y:S02]  /*bab0*/  IMAD.MOV.U32 R102, RZ, RZ, R112 ;  /* 0x000000ffff667224 */ /* 0x000fe400078e0070 */
[----:B------:R-:W-:Y:S01]  /*bac0*/  IMAD.MOV.U32 R103, RZ, RZ, R113 ;  /* 0x000000ffff677224 */ /* 0x000fe200078e0071 */
[----:B--2---:R2:W-:Y:S01]  /*bad0*/  STL [R1+0xd0], R114 ;  /* 0x0000d07201007387 */ /* 0x0045e20000100800 */
[----:B-1----:R-:W-:-:S03]  /*bae0*/  MOV R4, R115 ;  /* 0x0000007300047202 */ /* 0x002fc60000000f00 */
[----:B------:R-:W3:Y:S04]  /*baf0*/  LDL.LU.64 R104, [R1+0x178] ;  /* 0x0001780001687983 */ /* 0x000ee80000300a00 */
[----:B------:R-:W4:Y:S04]  /*bb00*/  LDL.LU.64 R106, [R1+0x160] ;  /* 0x00016000016a7983 */ /* 0x000f280000300a00 */
[----:B------:R-:W5:Y:S04]  /*bb10*/  LDL.LU.64 R108, [R1+0x180] ;  /* 0x00018000016c7983 */ /* 0x000f680000300a00 */
[----:B------:R-:W5:Y:S04]  /*bb20*/  LDL.LU.64 R112, [R1+0x188] ;  /* 0x0001880001707983 */ /* 0x000f680000300a00 */
[----:B------:R1:W-:Y:S04]  /*bb30*/  STL [R1+0xcc], R4 ;  /* 0x0000cc0401007387 */ /* 0x0003e80000100800 */
[----:B--2---:R-:W2:Y:S01]  /*bb40*/  LDL.LU.64 R114, [R1+0x130] ;  /* 0x0001300001727983 */ /* 0x004ea20000300a00 */
[----:B-1----:R-:W-:-:S03]  /*bb50*/  IMAD.MOV.U32 R4, RZ, RZ, R75 ;  /* 0x000000ffff047224 */ /* 0x002fc600078e004b */
[----:B------:R-:W-:Y:S04]  /*bb60*/  STL [R1+0xdc], R74 ;  /* 0x0000dc4a01007387 */ /* 0x000fe80000100800 */
[----:B------:R-:W-:Y:S04]  /*bb70*/  STL [R1+0xe4], R76 ;  /* 0x0000e44c01007387 */ /* 0x000fe80000100800 */
[----:B------:R1:W-:Y:S04]  /*bb80*/  STL [R1+0xd8], R4 ;  /* 0x0000d80401007387 */ /* 0x0003e80000100800 */
[----:B------:R-:W-:Y:S01]  /*bb90*/  STL [R1+0xec], R78 ;  /* 0x0000ec4e01007387 */ /* 0x000fe20000100800 */
[----:B-1----:R-:W-:-:S05]  /*bba0*/  IMAD.MOV.U32 R4, RZ, RZ, R77 ;  /* 0x000000ffff047224 */ /* 0x002fca00078e004d */
[----:B------:R1:W-:Y:S04]  /*bbb0*/  STL [R1+0xe0], R4 ;  /* 0x0000e00401007387 */ /* 0x0003e80000100800 */
[----:B------:R-:W-:Y:S01]  /*bbc0*/  STL [R1+0xf4], R80 ;  /* 0x0000f45001007387 */ /* 0x000fe20000100800 */
[----:B-1----:R-:W-:-:S05]  /*bbd0*/  IMAD.MOV.U32 R4, RZ, RZ, R79 ;  /* 0x000000ffff047224 */ /* 0x002fca00078e004f */
[----:B------:R1:W-:Y:S04]  /*bbe0*/  STL [R1+0xe8], R4 ;  /* 0x0000e80401007387 */ /* 0x0003e80000100800 */
[----:B------:R-:W-:Y:S01]  /*bbf0*/  STL [R1+0xfc], R84 ;  /* 0x0000fc5401007387 */ /* 0x000fe20000100800 */
[----:B-1----:R-:W-:-:S05]  /*bc00*/  MOV R4, R81 ;  /* 0x0000005100047202 */ /* 0x002fca0000000f00 */
        /* <DEDUP_REMOVED lines=11> */
[----:B-1----:R-:W-:-:S05]  /*bcc0*/  IMAD.MOV.U32 R4, RZ, RZ, R91 ;  /* 0x000000ffff047224 */ /* 0x002fca00078e005b */
[----:B------:R1:W-:Y:S02]  /*bcd0*/  STL [R1+0x110], R4 ;  /* 0x0001100401007387 */ /* 0x0003e40000100800 */
[----:B-1----:R-:W-:-:S05]  /*bce0*/  IMAD.MOV.U32 R4, RZ, RZ, R97 ;  /* 0x000000ffff047224 */ /* 0x002fca00078e0061 */
[----:B------:R1:W-:Y:S04]  /*bcf0*/  STL [R1+0x118], R4 ;  /* 0x0001180401007387 */ /* 0x0003e80000100800 */
[----:B------:R-:W-:Y:S01]  /*bd00*/  STL [R1+0x124], R110 ;  /* 0x0001246e01007387 */ /* 0x000fe20000100800 */
[----:B-1----:R-:W-:-:S05]  /*bd10*/  IMAD.MOV.U32 R4, RZ, RZ, R111 ;  /* 0x000000ffff047224 */ /* 0x002fca00078e006f */
[----:B------:R1:W-:Y:S01]  /*bd20*/  STL [R1+0x120], R4 ;  /* 0x0001200401007387 */ /* 0x0003e20000100800 */
[----:B------:R-:W-:Y:S01]  /*bd30*/  IMAD.MOV.U32 R60, RZ, RZ, R82 ;  /* 0x000000ffff3c7224 */ /* 0x000fe200078e0052 */
[----:B------:R-:W-:Y:S01]  /*bd40*/  MOV R65, R93 ;  /* 0x0000005d00417202 */ /* 0x000fe20000000f00 */
[----:B------:R-:W-:Y:S02]  /*bd50*/  IMAD.MOV.U32 R61, RZ, RZ, R83 ;  /* 0x000000ffff3d7224 */ /* 0x000fe400078e0053 */
[----:B------:R-:W-:Y:S02]  /*bd60*/  IMAD.MOV.U32 R64, RZ, RZ, R92 ;  /* 0x000000ffff407224 */ /* 0x000fe400078e005c */
[----:B------:R-:W-:Y:S02]  /*bd70*/  IMAD.MOV.U32 R68, RZ, RZ, R94 ;  /* 0x000000ffff447224 */ /* 0x000fe400078e005e */
[----:B------:R-:W-:Y:S01]  /*bd80*/  IMAD.MOV.U32 R69, RZ, RZ, R95 ;  /* 0x000000ffff457224 */ /* 0x000fe200078e005f */
[----:B------:R-:W-:Y:S01]  /*bd90*/  MOV R72, R98 ;  /* 0x0000006200487202 */ /* 0x000fe20000000f00 */
[----:B------:R-:W-:-:S02]  /*bda0*/  IMAD.MOV.U32 R73, RZ, RZ, R99 ;  /* 0x000000ffff497224 */ /* 0x000fc400078e0063 */
[----:B------:R-:W-:Y:S02]  /*bdb0*/  IMAD.MOV.U32 R76, RZ, RZ, R102 ;  /* 0x000000ffff4c7224 */ /* 0x000fe400078e0066 */
[----:B------:R-:W-:Y:S01]  /*bdc0*/  IMAD.MOV.U32 R77, RZ, RZ, R103 ;  /* 0x000000ffff4d7224 */ /* 0x000fe200078e0067 */
[----:B---3--:R-:W-:Y:S01]  /*bdd0*/  MOV R74, R104 ;  /* 0x00000068004a7202 */ /* 0x008fe20000000f00 */
[----:B------:R-:W-:Y:S02]  /*bde0*/  IMAD.MOV.U32 R75, RZ, RZ, R105 ;  /* 0x000000ffff4b7224 */ /* 0x000fe400078e0069 */
[----:B----4-:R-:W-:Y:S02]  /*bdf0*/  IMAD.MOV.U32 R82, RZ, RZ, R106 ;  /* 0x000000ffff527224 */ /* 0x010fe400078e006a */
[----:B------:R-:W-:Y:S01]  /*be00*/  IMAD.MOV.U32 R83, RZ, RZ, R107 ;  /* 0x000000ffff537224 */ /* 0x000fe200078e006b */
[----:B--2---:R2:W-:Y:S01]  /*be10*/  STL [R1+0x12c], R114 ;  /* 0x00012c7201007387 */ /* 0x0045e20000100800 */
[----:B-1----:R-:W-:-:S03]  /*be20*/  IMAD.MOV.U32 R4, RZ, RZ, R115 ;  /* 0x000000ffff047224 */ /* 0x002fc600078e0073 */
[----:B------:R-:W3:Y:S04]  /*be30*/  LDL.LU.64 R84, [R1+0x190] ;  /* 0x0001900001547983 */ /* 0x000ee80000300a00 */
[----:B------:R-:W4:Y:S04]  /*be40*/  LDL.LU.64 R86, [R1+0x198] ;  /* 0x0001980001567983 */ /* 0x000f280000300a00 */
[----:B------:R-:W3:Y:S04]  /*be50*/  LDL.LU.64 R88, [R1+0x1b8] ;  /* 0x0001b80001587983 */ /* 0x000ee80000300a00 */
[----:B------:R-:W3:Y:S04]  /*be60*/  LDL.LU.64 R90, [R1+0x1c0] ;  /* 0x0001c000015a7983 */ /* 0x000ee80000300a00 */
[----:B------:R1:W-:Y:S04]  /*be70*/  STL [R1+0x128], R4 ;  /* 0x0001280401007387 */ /* 0x0003e80000100800 */
[----:B------:R-:W3:Y:S04]  /*be80*/  LDL.LU.64 R92, [R1+0x1a0] ;  /* 0x0001a000015c7983 */ /* 0x000ee80000300a00 */
[----:B------:R-:W3:Y:S04]  /*be90*/  LDL.LU.64 R94, [R1+0x1c8] ;  /* 0x0001c800015e7983 */ /* 0x000ee80000300a00 */
[----:B------:R-:W3:Y:S04]  /*bea0*/  LDL.LU.64 R96, [R1+0x1e0] ;  /* 0x0001e00001607983 */ /* 0x000ee80000300a00 */
[----:B------:R-:W3:Y:S01]  /*beb0*/  LDL.LU.64 R98, [R1+0x1d0] ;  /* 0x0001d00001627983 */ /* 0x000ee20000300a00 */
[----:B-----5:R-:W-:-:S03]  /*bec0*/  MOV R78, R108 ;  /* 0x0000006c004e7202 */ /* 0x020fc60000000f00 */
[----:B------:R-:W-:Y:S01]  /*bed0*/  STL [R1+0x134], R60 ;  /* 0x0001343c01007387 */ /* 0x000fe20000100800 */
[----:B------:R-:W-:-:S03]  /*bee0*/  IMAD.MOV.U32 R79, RZ, RZ, R109 ;  /* 0x000000ffff4f7224 */ /* 0x000fc600078e006d */
[----:B------:R-:W5:Y:S01]  /*bef0*/  LDL.LU.64 R102, [R1+0x1d8] ;  /* 0x0001d80001667983 */ /* 0x000f620000300a00 */
[----:B------:R-:W-:-:S03]  /*bf00*/  IMAD.MOV.U32 R80, RZ, RZ, R112 ;  /* 0x000000ffff507224 */ /* 0x000fc600078e0070 */
[----:B------:R-:W5:Y:S01]  /*bf10*/  LDL.LU.64 R104, [R1+0x1a8] ;  /* 0x0001a80001687983 */ /* 0x000f620000300a00 */
[----:B------:R-:W-:-:S03]  /*bf20*/  MOV R81, R113 ;  /* 0x0000007100517202 */ /* 0x000fc60000000f00 */
[----:B------:R-:W5:Y:S04]  /*bf30*/  LDL.LU.64 R106, [R1+0x1e8] ;  /* 0x0001e800016a7983 */ /* 0x000f680000300a00 */
[----:B------:R-:W5:Y:S04]  /*bf40*/  LDL.LU.64 R108, [R1+0x200] ;  /* 0x00020000016c7983 */ /* 0x000f680000300a00 */
[----:B------:R-:W5:Y:S04]  /*bf50*/  LDL.LU.64 R110, [R1+0x230] ;  /* 0x00023000016e7983 */ /* 0x000f680000300a00 */
[----:B------:R-:W5:Y:S04]  /*bf60*/  LDL.LU.64 R112, [R1+0x208] ;  /* 0x0002080001707983 */ /* 0x000f680000300a00 */
[----:B--2---:R-:W2:Y:S01]  /*bf70*/  LDL.LU.64 R114, [R1+0x170] ;  /* 0x0001700001727983 */ /* 0x004ea20000300a00 */
[----:B-1----:R-:W-:-:S03]  /*bf80*/  IMAD.MOV.U32 R4, RZ, RZ, R61 ;  /* 0x000000ffff047224 */ /* 0x002fc600078e003d */
[----:B------:R-:W-:Y:S04]  /*bf90*/  STL [R1+0x13c], R64 ;  /* 0x00013c4001007387 */ /* 0x000fe80000100800 */
        /* <DEDUP_REMOVED lines=9> */
[----:B------:R1:W-:Y:S02]  /*c030*/  STL [R1+0x148], R4 ;  /* 0x0001480401007387 */ /* 0x0003e40000100800 */
[----:B-1----:R-:W-:-:S05]  /*c040*/  MOV R4, R77 ;  /* 0x0000004d00047202 */ /* 0x002fca0000000f00 */
[----:B------:R1:W-:Y:S04]  /*c050*/  STL [R1+0x150], R4 ;  /* 0x0001500401007387 */ /* 0x0003e80000100800 */
[----:B------:R-:W-:Y:S01]  /*c060*/  STL [R1+0x15c], R82 ;  /* 0x00015c5201007387 */ /* 0x000fe20000100800 */
[----:B-1----:R-:W-:-:S05]  /*c070*/  IMAD.MOV.U32 R4, RZ, RZ, R83 ;  /* 0x000000ffff047224 */ /* 0x002fca00078e0053 */
[----:B------:R1:W-:Y:S01]  /*c080*/  STL [R1+0x158], R4 ;  /* 0x0001580401007387 */ /* 0x0003e20000100800 */
[----:B------:R-:W-:Y:S01]  /*c090*/  IMAD.MOV.U32 R72, RZ, RZ, R80 ;  /* 0x000000ffff487224 */ /* 0x000fe200078e0050 */
[----:B------:R-:W-:Y:S02]  /*c0a0*/  MOV R73, R81 ;  /* 0x0000005100497202 */ /* 0x000fe40000000f00 */
[----:B------:R3:W-:Y:S01]  /*c0b0*/  STL [R1+0x164], R100 ;  /* 0x0001646401007387 */ /* 0x0007e20000100800 */
[----:B-1----:R-:W-:-:S05]  /*c0c0*/  IMAD.MOV.U32 R4, RZ, RZ, R101 ;  /* 0x000000ffff047224 */ /* 0x002fca00078e0065 */
[----:B------:R2:W-:Y:S01]  /*c0d0*/  STL [R1+0x160], R4 ;  /* 0x0001600401007387 */ /* 0x0005e20000100800 */
[----:B------:R-:W-:Y:S02]  /*c0e0*/  IMAD.MOV.U32 R68, RZ, RZ, R78 ;  /* 0x000000ffff447224 */ /* 0x000fe400078e004e */
[----:B------:R-:W-:Y:S02]  /*c0f0*/  IMAD.MOV.U32 R69, RZ, RZ, R79 ;  /* 0x000000ffff457224 */ /* 0x000fe400078e004f */
[----:B------:R-:W-:Y:S02]  /*c100*/  IMAD.MOV.U32 R64, RZ, RZ, R74 ;  /* 0x000000ffff407224 */ /* 0x000fe400078e004a */
[----:B------:R-:W-:Y:S01]  /*c110*/  IMAD.MOV.U32 R65, RZ, RZ, R75 ;  /* 0x000000ffff417224 */ /* 0x000fe200078e004b */
[----:B----4-:R-:W-:Y:S01]  /*c120*/  MOV R80, R86 ;  /* 0x0000005600507202 */ /* 0x010fe20000000f00 */
[----:B------:R-:W-:Y:S02]  /*c130*/  IMAD.MOV.U32 R81, RZ, RZ, R87 ;  /* 0x000000ffff517224 */ /* 0x000fe400078e0057 */
[----:B---3--:R-:W-:-:S02]  /*c140*/  IMAD.MOV.U32 R76, RZ, RZ, R88 ;  /* 0x000000ffff4c7224 */ /* 0x008fc400078e0058 */
[----:B------:R-:W-:Y:S01]  /*c150*/  IMAD.MOV.U32 R77, RZ, RZ, R89 ;  /* 0x000000ffff4d7224 */ /* 0x000fe200078e0059 */
[----:B------:R-:W-:Y:S01]  /*c160*/  MOV R78, R90 ;  /* 0x0000005a004e7202 */ /* 0x000fe20000000f00 */
[----:B------:R-:W-:Y:S02]  /*c170*/  IMAD.MOV.U32 R79, RZ, RZ, R91 ;  /* 0x000000ffff4f7224 */ /* 0x000fe400078e005b */
[----:B------:R-:W-:Y:S02]  /*c180*/  IMAD.MOV.U32 R74, RZ, RZ, R84 ;  /* 0x000000ffff4a7224 */ /* 0x000fe400078e0054 */
[----:B------:R-:W-:Y:S02]  /*c190*/  IMAD.MOV.U32 R75, RZ, RZ, R85 ;  /* 0x000000ffff4b7224 */ /* 0x000fe400078e0055 */
[----:B------:R-:W-:Y:S02]  /*c1a0*/  IMAD.MOV.U32 R90, RZ, RZ, R92 ;  /* 0x000000ffff5a7224 */ /* 0x000fe400078e005c */
[----:B------:R-:W-:Y:S01]  /*c1b0*/  IMAD.MOV.U32 R91, RZ, RZ, R93 ;  /* 0x000000ffff5b7224 */ /* 0x000fe200078e005d */
[----:B------:R-:W-:Y:S01]  /*c1c0*/  MOV R82, R94 ;  /* 0x0000005e00527202 */ /* 0x000fe20000000f00 */
[----:B------:R-:W-:Y:S01]  /*c1d0*/  IMAD.MOV.U32 R83, RZ, RZ, R95 ;  /* 0x000000ffff537224 */ /* 0x000fe200078e005f */
[----:B------:R-:W-:Y:S01]  /*c1e0*/  MOV R86, R98 ;  /* 0x0000006200567202 */ /* 0x000fe20000000f00 */
[----:B------:R-:W-:-:S02]  /*c1f0*/  IMAD.MOV.U32 R87, RZ, RZ, R99 ;  /* 0x000000ffff577224 */ /* 0x000fc400078e0063 */
[----:B------:R-:W-:Y:S02]  /*c200*/  IMAD.MOV.U32 R84, RZ, RZ, R96 ;  /* 0x000000ffff547224 */ /* 0x000fe400078e0060 */
[----:B-----5:R-:W-:Y:S01]  /*c210*/  IMAD.MOV.U32 R88, RZ, RZ, R102 ;  /* 0x000000ffff587224 */ /* 0x020fe200078e0066 */
        /* <DEDUP_REMOVED lines=9> */
[----:B------:R-:W-:Y:S01]  /*c2b0*/  MOV R107, R111 ;  /* 0x0000006f006b7202 */ /* 0x000fe20000000f00 */
[----:B--2---:R-:W-:Y:S01]  /*c2c0*/  IMAD.MOV.U32 R4, RZ, RZ, R115 ;  /* 0x000000ffff047224 */ /* 0x004fe200078e0073 */
[----:B------:R1:W-:Y:S04]  /*c2d0*/  STL [R1+0x16c], R114 ;  /* 0x00016c7201007387 */ /* 0x0003e80000100800 */
[----:B------:R-:W2:Y:S04]  /*c2e0*/  LDL.LU.64 R98, [R1+0x210] ;  /* 0x0002100001627983 */ /* 0x000ea80000300a00 */
[----:B------:R-:W3:Y:S01]  /*c2f0*/  LDL.LU.64 R102, [R1+0x240] ;  /* 0x0002400001667983 */ /* 0x000ee20000300a00 */
[----:B------:R-:W-:-:S03]  /*c300*/  IMAD.MOV.U32 R96, RZ, RZ, R112 ;  /* 0x000000ffff607224 */ /* 0x000fc600078e0070 */
[----:B------:R4:W-:Y:S01]  /*c310*/  STL [R1+0x168], R4 ;  /* 0x0001680401007387 */ /* 0x0009e20000100800 */
[----:B------:R-:W-:-:S03]  /*c320*/  IMAD.MOV.U32 R97, RZ, RZ, R113 ;  /* 0x000000ffff617224 */ /* 0x000fc600078e0071 */
[----:B------:R-:W5:Y:S04]  /*c330*/  LDL.LU.64 R104, [R1+0x218] ;  /* 0x0002180001687983 */ /* 0x000f680000300a00 */
[----:B------:R-:W5:Y:S04]  /*c340*/  LDL.LU.64 R108, [R1+0x1f0] ;  /* 0x0001f000016c7983 */ /* 0x000f680000300a00 */
[----:B------:R-:W5:Y:S04]  /*c350*/  LDL.LU.64 R110, [R1+0x220] ;  /* 0x00022000016e7983 */ /* 0x000f680000300a00 */
[----:B------:R-:W5:Y:S04]  /*c360*/  LDL.LU.64 R112, [R1+0x228] ;  /* 0x0002280001707983 */ /* 0x000f680000300a00 */
[----:B-1----:R-:W5:Y:S01]  /*c370*/  LDL.LU.64 R114, [R1+0x1b0] ;  /* 0x0001b00001727983 */ /* 0x002f620000300a00 */
[----:B----4-:R-:W-:-:S03]  /*c380*/  MOV R4, R65 ;  /* 0x0000004100047202 */ /* 0x010fc60000000f00 */
        /* <DEDUP_REMOVED lines=12> */
[----:B-1----:R-:W-:-:S05]  /*c450*/  MOV R4, R81 ;  /* 0x0000005100047202 */ /* 0x002fca0000000f00 */
[----:B------:R1:W-:Y:S04]  /*c460*/  STL [R1+0x190], R4 ;  /* 0x0001900401007387 */ /* 0x0003e80000100800 */
[----:B------:R-:W-:Y:S01]  /*c470*/  STL [R1+0x19c], R90 ;  /* 0x00019c5a01007387 */ /* 0x000fe20000100800 */
[----:B-1----:R-:W-:-:S05]  /*c480*/  IMAD.MOV.U32 R4, RZ, RZ, R91 ;  /* 0x000000ffff047224 */ /* 0x002fca00078e005b */
[----:B------:R1:W-:Y:S01]  /*c490*/  STL [R1+0x198], R4 ;  /* 0x0001980401007387 */ /* 0x0003e20000100800 */
[----:B------:R-:W-:Y:S01]  /*c4a0*/  MOV R68, R76 ;  /* 0x0000004c00447202 */ /* 0x000fe20000000f00 */
[----:B------:R-:W-:Y:S02]  /*c4b0*/  IMAD.MOV.U32 R69, RZ, RZ, R77 ;  /* 0x000000ffff457224 */ /* 0x000fe400078e004d */
[----:B------:R4:W-:Y:S01]  /*c4c0*/  STL [R1+0x1a4], R100 ;  /* 0x0001a46401007387 */ /* 0x0009e20000100800 */
[----:B-1----:R-:W-:Y:S01]  /*c4d0*/  IMAD.MOV.U32 R4, RZ, RZ, R101 ;  /* 0x000000ffff047224 */ /* 0x002fe200078e0065 */
[----:B------:R-:W-:Y:S01]  /*c4e0*/  MOV R77, R87 ;  /* 0x00000057004d7202 */ /* 0x000fe20000000f00 */
[----:B------:R-:W-:-:S03]  /*c4f0*/  IMAD.MOV.U32 R72, RZ, RZ, R78 ;  /* 0x000000ffff487224 */ /* 0x000fc600078e004e */
[----:B------:R1:W-:Y:S01]  /*c500*/  STL [R1+0x1a0], R4 ;  /* 0x0001a00401007387 */ /* 0x0003e20000100800 */
[----:B------:R-:W-:Y:S02]  /*c510*/  IMAD.MOV.U32 R73, RZ, RZ, R79 ;  /* 0x000000ffff497224 */ /* 0x000fe400078e004f */
[----:B------:R-:W-:Y:S02]  /*c520*/  IMAD.MOV.U32 R76, RZ, RZ, R86 ;  /* 0x000000ffff4c7224 */ /* 0x000fe400078e0056 */
[----:B------:R-:W-:Y:S02]  /*c530*/  IMAD.MOV.U32 R78, RZ, RZ, R88 ;  /* 0x000000ffff4e7224 */ /* 0x000fe400078e0058 */
[----:B------:R-:W-:Y:S01]  /*c540*/  IMAD.MOV.U32 R79, RZ, RZ, R89 ;  /* 0x000000ffff4f7224 */ /* 0x000fe200078e0059 */
[----:B------:R-:W-:Y:S01]  /*c550*/  MOV R80, R94 ;  /* 0x0000005e00507202 */ /* 0x000fe20000000f00 */
[----:B------:R-:W-:Y:S02]  /*c560*/  IMAD.MOV.U32 R74, RZ, RZ, R82 ;  /* 0x000000ffff4a7224 */ /* 0x000fe400078e0052 */
[----:B------:R-:W-:-:S02]  /*c570*/  IMAD.MOV.U32 R75, RZ, RZ, R83 ;  /* 0x000000ffff4b7224 */ /* 0x000fc400078e0053 */
[----:B------:R-:W-:Y:S02]  /*c580*/  IMAD.MOV.U32 R81, RZ, RZ, R95 ;  /* 0x000000ffff517224 */ /* 0x000fe400078e005f */
[----:B------:R-:W-:Y:S02]  /*c590*/  IMAD.MOV.U32 R82, RZ, RZ, R96 ;  /* 0x000000ffff527224 */ /* 0x000fe400078e0060 */
[----:B------:R-:W-:Y:S01]  /*c5a0*/  IMAD.MOV.U32 R83, RZ, RZ, R97 ;  /* 0x000000ffff537224 */ /* 0x000fe200078e0061 */
[----:B--2---:R-:W-:Y:S01]  /*c5b0*/  MOV R86, R98 ;  /* 0x0000006200567202 */ /* 0x004fe20000000f00 */
[----:B------:R-:W-:Y:S02]  /*c5c0*/  IMAD.MOV.U32 R87, RZ, RZ, R99 ;  /* 0x000000ffff577224 */ /* 0x000fe400078e0063 */
[----:B---3--:R-:W-:Y:S01]  /*c5d0*/  IMAD.MOV.U32 R88, RZ, RZ, R102 ;  /* 0x000000ffff587224 */ /* 0x008fe200078e0066 */
[----:B------:R-:W-:Y:S01]  /*c5e0*/  MOV R89, R103 ;  /* 0x0000006700597202 */ /* 0x000fe20000000f00 */
[----:B-----5:R-:W-:-:S02]  /*c5f0*/  IMAD.MOV.U32 R90, RZ, RZ, R104 ;  /* 0x000000ffff5a7224 */ /* 0x020fc400078e0068 */
[----:B------:R-:W-:Y:S02]  /*c600*/  IMAD.MOV.U32 R91, RZ, RZ, R105 ;  /* 0x000000ffff5b7224 */ /* 0x000fe400078e0069 */
[----:B----4-:R-:W-:Y:S01]  /*c610*/  IMAD.MOV.U32 R100, RZ, RZ, R108 ;  /* 0x000000ffff647224 */ /* 0x010fe200078e006c */
[----:B------:R-:W-:Y:S01]  /*c620*/  MOV R101, R109 ;  /* 0x0000006d00657202 */ /* 0x000fe20000000f00 */
[----:B------:R-:W-:Y:S02]  /*c630*/  IMAD.MOV.U32 R94, RZ, RZ, R110 ;  /* 0x000000ffff5e7224 */ /* 0x000fe400078e006e */
[----:B-1----:R-:W-:Y:S01]  /*c640*/  IMAD.MOV.U32 R4, RZ, RZ, R115 ;  /* 0x000000ffff047224 */ /* 0x002fe200078e0073 */
[----:B------:R1:W-:Y:S04]  /*c650*/  STL [R1+0x1ac], R114 ;  /* 0x0001ac7201007387 */ /* 0x0003e80000100800 */
[----:B------:R-:W2:Y:S01]  /*c660*/  LDL.LU.64 R98, [R1+0x248] ;  /* 0x0002480001627983 */ /* 0x000ea20000300a00 */
[----:B------:R-:W-:-:S03]  /*c670*/  IMAD.MOV.U32 R95, RZ, RZ, R111 ;  /* 0x000000ffff5f7224 */ /* 0x000fc600078e006f */
[----:B------:R-:W3:Y:S01]  /*c680*/  LDL.LU.64 R102, [R1+0x250] ;  /* 0x0002500001667983 */ /* 0x000ee20000300a00 */
[----:B------:R-:W-:-:S03]  /*c690*/  IMAD.MOV.U32 R96, RZ, RZ, R112 ;  /* 0x000000ffff607224 */ /* 0x000fc600078e0070 */
[----:B------:R4:W-:Y:S01]  /*c6a0*/  STL [R1+0x1a8], R4 ;  /* 0x0001a80401007387 */ /* 0x0009e20000100800 */
[----:B------:R-:W-:-:S03]  /*c6b0*/  MOV R97, R113 ;  /* 0x0000007100617202 */ /* 0x000fc60000000f00 */
[----:B------:R-:W5:Y:S04]  /*c6c0*/  LDL.LU.64 R104, [R1+0x268] ;  /* 0x0002680001687983 */ /* 0x000f680000300a00 */
[----:B------:R-:W5:Y:S04]  /*c6d0*/  LDL.LU.64 R108, [R1+0x280] ;  /* 0x00028000016c7983 */ /* 0x000f680000300a00 */
[----:B------:R-:W5:Y:S04]  /*c6e0*/  LDL.LU.64 R110, [R1+0x258] ;  /* 0x00025800016e7983 */ /* 0x000f680000300a00 */
[----:B------:R-:W5:Y:S04]  /*c6f0*/  LDL.LU.64 R112, [R1+0x260] ;  /* 0x0002600001707983 */ /* 0x000f680000300a00 */
[----:B-1----:R-:W5:Y:S01]  /*c700*/  LDL.LU.64 R114, [R1+0x1f8] ;  /* 0x0001f80001727983 */ /* 0x002f620000300a00 */
[----:B----4-:R-:W-:-:S03]  /*c710*/  IMAD.MOV.U32 R4, RZ, RZ, R69 ;  /* 0x000000ffff047224 */ /* 0x010fc600078e0045 */
[----:B------:R-:W-:Y:S04]  /*c720*/  STL [R1+0x1b4], R68 ;  /* 0x0001b44401007387 */ /* 0x000fe80000100800 */
        /* <DEDUP_REMOVED lines=20> */
[----:B------:R-:W-:Y:S02]  /*c870*/  MOV R79, R95 ;  /* 0x0000005f004f7202 */ /* 0x000fe40000000f00 */
[----:B------:R-:W-:Y:S01]  /*c880*/  STL [R1+0x1ec], R100 ;  /* 0x0001ec6401007387 */ /* 0x000fe20000100800 */
        /* <DEDUP_REMOVED lines=11> */
[----:B------:R-:W-:Y:S01]  /*c940*/  IMAD.MOV.U32 R75, RZ, RZ, R89 ;  /* 0x000000ffff4b7224 */ /* 0x000fe200078e0059 */
[----:B------:R-:W-:Y:S01]  /*c950*/  MOV R76, R90 ;  /* 0x0000005a004c7202 */ /* 0x000fe20000000f00 */
[----:B------:R-:W-:Y:S02]  /*c960*/  IMAD.MOV.U32 R77, RZ, RZ, R91 ;  /* 0x000000ffff4d7224 */ /* 0x000fe400078e005b */
[----:B--2---:R-:W-:Y:S01]  /*c970*/  IMAD.MOV.U32 R80, RZ, RZ, R98 ;  /* 0x000000ffff507224 */ /* 0x004fe200078e0062 */
[----:B------:R-:W-:Y:S01]  /*c980*/  MOV R81, R99 ;  /* 0x0000006300517202 */ /* 0x000fe20000000f00 */
[----:B---3--:R-:W-:Y:S02]  /*c990*/  IMAD.MOV.U32 R84, RZ, RZ, R102 ;  /* 0x000000ffff547224 */ /* 0x008fe400078e0066 */
[----:B------:R-:W-:Y:S01]  /*c9a0*/  IMAD.MOV.U32 R85, RZ, RZ, R103 ;  /* 0x000000ffff557224 */ /* 0x000fe200078e0067 */
[----:B-----5:R-:W-:Y:S01]  /*c9b0*/  MOV R92, R104 ;  /* 0x00000068005c7202 */ /* 0x020fe20000000f00 */
[----:B------:R-:W-:-:S02]  /*c9c0*/  IMAD.MOV.U32 R93, RZ, RZ, R105 ;  /* 0x000000ffff5d7224 */ /* 0x000fc400078e0069 */
[----:B------:R-:W-:Y:S02]  /*c9d0*/  IMAD.MOV.U32 R86, RZ, RZ, R108 ;  /* 0x000000ffff567224 */ /* 0x000fe400078e006c */
[----:B------:R-:W-:Y:S01]  /*c9e0*/  IMAD.MOV.U32 R87, RZ, RZ, R109 ;  /* 0x000000ffff577224 */ /* 0x000fe200078e006d */
[----:B------:R-:W-:Y:S01]  /*c9f0*/  MOV R88, R110 ;  /* 0x0000006e00587202 */ /* 0x000fe20000000f00 */
[----:B------:R2:W-:Y:S01]  /*ca00*/  STL [R1+0x1f4], R114 ;  /* 0x0001f47201007387 */ /* 0x0005e20000100800 */
[----:B-1----:R-:W-:-:S03]  /*ca10*/  MOV R4, R115 ;  /* 0x0000007300047202 */ /* 0x002fc60000000f00 */
[----:B------:R-:W3:Y:S04]  /*ca20*/  LDL.LU.64 R94, [R1+0x288] ;  /* 0x00028800015e7983 */ /* 0x000ee80000300a00 */
[----:B------:R-:W4:Y:S04]  /*ca30*/  LDL.LU.64 R104, [R1+0x270] ;  /* 0x0002700001687983 */ /* 0x000f280000300a00 */
[----:B------:R-:W5:Y:S04]  /*ca40*/  LDL.LU.64 R96, [R1+0x2d0] ;  /* 0x0002d00001607983 */ /* 0x000f680000300a00 */
[----:B------:R-:W4:Y:S01]  /*ca50*/  LDL.LU.64 R98, [R1+0x290] ;  /* 0x0002900001627983 */ /* 0x000f220000300a00 */
[----:B------:R-:W-:-:S03]  /*ca60*/  IMAD.MOV.U32 R89, RZ, RZ, R111 ;  /* 0x000000ffff597224 */ /* 0x000fc600078e006f */
[----:B------:R-:W4:Y:S04]  /*ca70*/  LDL.LU.64 R100, [R1+0x298] ;  /* 0x0002980001647983 */ /* 0x000f280000300a00 */
[----:B------:R-:W4:Y:S01]  /*ca80*/  LDL.LU.64 R102, [R1+0x2d8] ;  /* 0x0002d80001667983 */ /* 0x000f220000300a00 */
[----:B------:R-:W-:-:S03]  /*ca90*/  IMAD.MOV.U32 R90, RZ, RZ, R112 ;  /* 0x000000ffff5a7224 */ /* 0x000fc600078e0070 */
[----:B------:R-:W4:Y:S01]  /*caa0*/  LDL.LU.64 R108, [R1+0x2e0] ;  /* 0x0002e000016c7983 */ /* 0x000f220000300a00 */
[----:B------:R-:W-:-:S03]  /*cab0*/  IMAD.MOV.U32 R91, RZ, RZ, R113 ;  /* 0x000000ffff5b7224 */ /* 0x000fc600078e0071 */
[----:B------:R1:W-:Y:S04]  /*cac0*/  STL [R1+0x1f0], R4 ;  /* 0x0001f00401007387 */ /* 0x0003e80000100800 */
[----:B------:R-:W4:Y:S04]  /*cad0*/  LDL.LU.64 R110, [R1+0x2a0] ;  /* 0x0002a000016e7983 */ /* 0x000f280000300a00 */
[----:B--2---:R-:W2:Y:S04]  /*cae0*/  LDL.LU.64 R114, [R1+0x2e8] ;  /* 0x0002e80001727983 */ /* 0x004ea80000300a00 */
[----:B------:R-:W2:Y:S01]  /*caf0*/  LDL.LU.64 R112, [R1+0x238] ;  /* 0x0002380001707983 */ /* 0x000ea20000300a00 */
[----:B-1----:R-:W-:-:S03]  /*cb00*/  IMAD.MOV.U32 R4, RZ, RZ, R65 ;  /* 0x000000ffff047224 */ /* 0x002fc600078e0041 */
[----:B------:R-:W-:Y:S04]  /*cb10*/  STL [R1+0x1fc], R64 ;  /* 0x0001fc4001007387 */ /* 0x000fe80000100800 */
[----:B------:R-:W-:Y:S04]  /*cb20*/  STL [R1+0x204], R68 ;  /* 0x0002044401007387 */ /* 0x000fe80000100800 */
[----:B------:R1:W-:Y:S04]  /*cb30*/  STL [R1+0x1f8], R4 ;  /* 0x0001f80401007387 */ /* 0x0003e80000100800 */
[----:B------:R-:W-:Y:S01]  /*cb40*/  STL [R1+0x20c], R72 ;  /* 0x00020c4801007387 */ /* 0x000fe20000100800 */
[----:B-1----:R-:W-:-:S05]  /*cb50*/  IMAD.MOV.U32 R4, RZ, RZ, R69 ;  /* 0x000000ffff047224 */ /* 0x002fca00078e0045 */
[----:B------:R1:W-:Y:S02]  /*cb60*/  STL [R1+0x200], R4 ;  /* 0x0002000401007387 */ /* 0x0003e40000100800 */
[----:B-1----:R-:W-:-:S05]  /*cb70*/  IMAD.MOV.U32 R4, RZ, RZ, R73 ;  /* 0x000000ffff047224 */ /* 0x002fca00078e0049 */
[----:B------:R1:W-:Y:S04]  /*cb80*/  STL [R1+0x208], R4 ;  /* 0x0002080401007387 */ /* 0x0003e80000100800 */
[----:B------:R-:W-:Y:S01]  /*cb90*/  STL [R1+0x214], R76 ;  /* 0x0002144c01007387 */ /* 0x000fe20000100800 */
[----:B-1----:R-:W-:-:S03]  /*cba0*/  IMAD.MOV.U32 R4, RZ, RZ, R77 ;  /* 0x000000ffff047224 */ /* 0x002fc600078e004d */
[----:B------:R-:W-:Y:S04]  /*cbb0*/  STL [R1+0x21c], R78 ;  /* 0x00021c4e01007387 */ /* 0x000fe80000100800 */
[----:B------:R1:W-:Y:S04]  /*cbc0*/  STL [R1+0x210], R4 ;  /* 0x0002100401007387 */ /* 0x0003e80000100800 */
[----:B------:R-:W-:Y:S01]  /*cbd0*/  STL [R1+0x224], R82 ;  /* 0x0002245201007387 */ /* 0x000fe20000100800 */
[----:B-1----:R-:W-:-:S05]  /*cbe0*/  IMAD.MOV.U32 R4, RZ, RZ, R79 ;  /* 0x000000ffff047224 */ /* 0x002fca00078e004f */
[----:B------:R1:W-:Y:S02]  /*cbf0*/  STL [R1+0x218], R4 ;  /* 0x0002180401007387 */ /* 0x0003e40000100800 */
[----:B-1----:R-:W-:-:S05]  /*cc00*/  IMAD.MOV.U32 R4, RZ, RZ, R83 ;  /* 0x000000ffff047224 */ /* 0x002fca00078e0053 */
[----:B------:R1:W-:Y:S01]  /*cc10*/  STL [R1+0x220], R4 ;  /* 0x0002200401007387 */ /* 0x0003e20000100800 */
[----:B------:R-:W-:-:S03]  /*cc20*/  IMAD.MOV.U32 R68, RZ, RZ, R84 ;  /* 0x000000ffff447224 */ /* 0x000fc600078e0054 */
[----:B------:R-:W-:Y:S01]  /*cc30*/  STL [R1+0x22c], R106 ;  /* 0x00022c6a01007387 */ /* 0x000fe20000100800 */
[----:B-1----:R-:W-:Y:S01]  /*cc40*/  IMAD.MOV.U32 R4, RZ, RZ, R107 ;  /* 0x000000ffff047224 */ /* 0x002fe200078e006b */
[----:B------:R-:W-:Y:S01]  /*cc50*/  MOV R69, R85 ;  /* 0x0000005500457202 */ /* 0x000fe20000000f00 */
[----:B------:R-:W-:-:S03]  /*cc60*/  IMAD.MOV.U32 R65, RZ, RZ, R81 ;  /* 0x000000ffff417224 */ /* 0x000fc600078e0051 */
[----:B------:R2:W-:Y:S01]  /*cc70*/  STL [R1+0x228], R4 ;  /* 0x0002280401007387 */ /* 0x0005e20000100800 */
[----:B------:R-:W-:Y:S01]  /*cc80*/  MOV R64, R80 ;  /* 0x0000005000407202 */ /* 0x000fe20000000f00 */
[----:B------:R-:W-:Y:S01]  /*cc90*/  IMAD.MOV.U32 R61, RZ, RZ, R75 ;  /* 0x000000ffff3d7224 */ /* 0x000fe200078e004b */
[----:B------:R-:W-:Y:S01]  /*cca0*/  MOV R60, R74 ;  /* 0x0000004a003c7202 */ /* 0x000fe20000000f00 */
[----:B------:R-:W-:Y:S02]  /*ccb0*/  IMAD.MOV.U32 R72, RZ, RZ, R86 ;  /* 0x000000ffff487224 */ /* 0x000fe400078e0056 */
[----:B------:R-:W-:Y:S01]  /*ccc0*/  IMAD.MOV.U32 R73, RZ, RZ, R87 ;  /* 0x000000ffff497224 */ /* 0x000fe200078e0057 */
[----:B------:R-:W-:Y:S01]  /*ccd0*/  MOV R75, R89 ;  /* 0x00000059004b7202 */ /* 0x000fe20000000f00 */
[----:B------:R-:W-:Y:S02]  /*cce0*/  IMAD.MOV.U32 R74, RZ, RZ, R88 ;  /* 0x000000ffff4a7224 */ /* 0x000fe400078e0058 */
[----:B------:R-:W-:-:S02]  /*ccf0*/  IMAD.MOV.U32 R78, RZ, RZ, R90 ;  /* 0x000000ffff4e7224 */ /* 0x000fc400078e005a */
[----:B------:R-:W-:Y:S02]  /*cd00*/  IMAD.MOV.U32 R79, RZ, RZ, R91 ;  /* 0x000000ffff4f7224 */ /* 0x000fe400078e005b */
[----:B---3--:R-:W-:Y:S01]  /*cd10*/  IMAD.MOV.U32 R76, RZ, RZ, R94 ;  /* 0x000000ffff4c7224 */ /* 0x008fe200078e005e */
[----:B------:R-:W-:Y:S01]  /*cd20*/  MOV R77, R95 ;  /* 0x0000005f004d7202 */ /* 0x000fe20000000f00 */
[----:B-----5:R-:W-:Y:S02]  /*cd30*/  IMAD.MOV.U32 R84, RZ, RZ, R96 ;  /* 0x000000ffff547224 */ /* 0x020fe400078e0060 */
[----:B------:R-:W-:Y:S02]  /*cd40*/  IMAD.MOV.U32 R85, RZ, RZ, R97 ;  /* 0x000000ffff557224 */ /* 0x000fe400078e0061 */
[----:B----4-:R-:W-:Y:S01]  /*cd50*/  IMAD.MOV.U32 R80, RZ, RZ, R98 ;  /* 0x000000ffff507224 */ /* 0x010fe200078e0062 */
[----:B------:R-:W-:Y:S01]  /*cd60*/  MOV R81, R99 ;  /* 0x0000006300517202 */ /* 0x000fe20000000f00 */
[----:B------:R-:W-:-:S02]  /*cd70*/  IMAD.MOV.U32 R82, RZ, RZ, R100 ;  /* 0x000000ffff527224 */ /* 0x000fc400078e0064 */
[----:B------:R-:W-:Y:S02]  /*cd80*/  IMAD.MOV.U32 R83, RZ, RZ, R101 ;  /* 0x000000ffff537224 */ /* 0x000fe400078e0065 */
[----:B------:R-:W-:Y:S01]  /*cd90*/  IMAD.MOV.U32 R86, RZ, RZ, R102 ;  /* 0x000000ffff567224 */ /* 0x000fe200078e0066 */
[----:B------:R-:W-:Y:S01]  /*cda0*/  MOV R87, R103 ;  /* 0x0000006700577202 */ /* 0x000fe20000000f00 */
[----:B------:R-:W-:Y:S02]  /*cdb0*/  IMAD.MOV.U32 R88, RZ, RZ, R108 ;  /* 0x000000ffff587224 */ /* 0x000fe400078e006c */
[----:B------:R-:W-:Y:S02]  /*cdc0*/  IMAD.MOV.U32 R89, RZ, RZ, R109 ;  /* 0x000000ffff597224 */ /* 0x000fe400078e006d */
[----:B--2---:R-:W-:Y:S01]  /*cdd0*/  IMAD.MOV.U32 R4, RZ, RZ, R113 ;  /* 0x000000ffff047224 */ /* 0x004fe200078e0071 */
[----:B------:R1:W-:Y:S04]  /*cde0*/  STL [R1+0x234], R112 ;  /* 0x0002347001007387 */ /* 0x0003e80000100800 */
[----:B------:R-:W2:Y:S04]  /*cdf0*/  LDL.LU.64 R94, [R1+0x2f0] ;  /* 0x0002f000015e7983 */ /* 0x000ea80000300a00 */
[----:B------:R-:W3:Y:S04]  /*ce00*/  LDL.LU.64 R96, [R1+0x2a8] ;  /* 0x0002a80001607983 */ /* 0x000ee80000300a00 */
[----:B------:R-:W4:Y:S04]  /*ce10*/  LDL.LU.64 R98, [R1+0x2f8] ;  /* 0x0002f80001627983 */ /* 0x000f280000300a00 */
[----:B------:R5:W-:Y:S04]  /*ce20*/  STL [R1+0x230], R4 ;  /* 0x0002300401007387 */ /* 0x000be80000100800 */
[----:B------:R-:W4:Y:S01]  /*ce30*/  LDL.LU.64 R100, [R1+0x2b0] ;  /* 0x0002b00001647983 */ /* 0x000f220000300a00 */
[----:B------:R-:W-:-:S03]  /*ce40*/  MOV R90, R110 ;  /* 0x0000006e005a7202 */ /* 0x000fc60000000f00 */
[----:B------:R-:W4:Y:S01]  /*ce50*/  LDL.LU.64 R102, [R1+0x300] ;  /* 0x0003000001667983 */ /* 0x000f220000300a00 */
[----:B------:R-:W-:-:S03]  /*ce60*/  IMAD.MOV.U32 R91, RZ, RZ, R111 ;  /* 0x000000ffff5b7224 */ /* 0x000fc600078e006f */
[----:B------:R-:W-:Y:S04]  /*ce70*/  STL [R1+0x23c], R60 ;  /* 0x00023c3c01007387 */ /* 0x000fe80000100800 */
[----:B------:R-:W4:Y:S04]  /*ce80*/  LDL.LU.64 R106, [R1+0x308] ;  /* 0x00030800016a7983 */ /* 0x000f280000300a00 */
[----:B------:R-:W4:Y:S04]  /*ce90*/  LDL.LU.64 R108, [R1+0x2b8] ;  /* 0x0002b800016c7983 */ /* 0x000f280000300a00 */
[----:B------:R-:W4:Y:S04]  /*cea0*/  LDL.LU.64 R110, [R1+0x310] ;  /* 0x00031000016e7983 */ /* 0x000f280000300a00 */
[----:B-1----:R-:W4:Y:S01]  /*ceb0*/  LDL.LU.64 R112, [R1+0x278] ;  /* 0x0002780001707983 */ /* 0x002f220000300a00 */
[----:B-----5:R-:W-:-:S03]  /*cec0*/  IMAD.MOV.U32 R4, RZ, RZ, R61 ;  /* 0x000000ffff047224 */ /* 0x020fc600078e003d */
[----:B------:R-:W-:Y:S04]  /*ced0*/  STL [R1+0x244], R64 ;  /* 0x0002444001007387 */ /* 0x000fe80000100800 */
[----:B------:R1:W-:Y:S04]  /*cee0*/  STL [R1+0x238], R4 ;  /* 0x0002380401007387 */ /* 0x0003e80000100800 */
[----:B------:R-:W-:Y:S01]  /*cef0*/  STL [R1+0x24c], R68 ;  /* 0x00024c4401007387 */ /* 0x000fe20000100800 */
[----:B-1----:R-:W-:-:S05]  /*cf00*/  MOV R4, R65 ;  /* 0x0000004100047202 */ /* 0x002fca0000000f00 */
[----:B------:R1:W-:Y:S02]  /*cf10*/  STL [R1+0x240], R4 ;  /* 0x0002400401007387 */ /* 0x0003e40000100800 */
[----:B-1----:R-:W-:-:S05]  /*cf20*/  IMAD.MOV.U32 R4, RZ, RZ, R69 ;  /* 0x000000ffff047224 */ /* 0x002fca00078e0045 */
[----:B------:R1:W-:Y:S04]  /*cf30*/  STL [R1+0x248], R4 ;  /* 0x0002480401007387 */ /* 0x0003e80000100800 */
[----:B------:R-:W-:Y:S01]  /*cf40*/  STL [R1+0x254], R74 ;  /* 0x0002544a01007387 */ /* 0x000fe20000100800 */
[----:B-1----:R-:W-:-:S03]  /*cf50*/  MOV R4, R75 ;  /* 0x0000004b00047202 */ /* 0x002fc60000000f00 */
[----:B------:R-:W-:Y:S04]  /*cf60*/  STL [R1+0x25c], R78 ;  /* 0x00025c4e01007387 */ /* 0x000fe80000100800 */
        /* <DEDUP_REMOVED lines=8> */
[----:B------:R-:W-:Y:S01]  /*cff0*/  IMAD.MOV.U32 R69, RZ, RZ, R73 ;  /* 0x000000ffff457224 */ /* 0x000fe200078e0049 */
[----:B------:R-:W-:Y:S01]  /*d000*/  STL [R1+0x26c], R104 ;  /* 0x00026c6801007387 */ /* 0x000fe20000100800 */
[----:B------:R-:W-:Y:S02]  /*d010*/  IMAD.MOV.U32 R72, RZ, RZ, R76 ;  /* 0x000000ffff487224 */ /* 0x000fe400078e004c */
[----:B-1----:R-:W-:Y:S02]  /*d020*/  IMAD.MOV.U32 R4, RZ, RZ, R105 ;  /* 0x000000ffff047224 */ /* 0x002fe400078e0069 */
[----:B------:R-:W-:Y:S02]  /*d030*/  IMAD.MOV.U32 R73, RZ, RZ, R77 ;  /* 0x000000ffff497224 */ /* 0x000fe400078e004d */
[----:B------:R-:W-:Y:S01]  /*d040*/  IMAD.MOV.U32 R79, RZ, RZ, R91 ;  /* 0x000000ffff4f7224 */ /* 0x000fe200078e005b */
[----:B------:R1:W-:Y:S01]  /*d050*/  STL [R1+0x268], R4 ;  /* 0x0002680401007387 */ /* 0x0003e20000100800 */
[----:B------:R-:W-:-:S02]  /*d060*/  IMAD.MOV.U32 R76, RZ, RZ, R82 ;  /* 0x000000ffff4c7224 */ /* 0x000fc400078e0052 */
[----:B------:R-:W-:Y:S01]  /*d070*/  IMAD.MOV.U32 R77, RZ, RZ, R83 ;  /* 0x000000ffff4d7224 */ /* 0x000fe200078e0053 */
[----:B------:R-:W-:Y:S01]  /*d080*/  MOV R74, R80 ;  /* 0x00000050004a7202 */ /* 0x000fe20000000f00 */
[----:B------:R-:W-:Y:S02]  /*d090*/  IMAD.MOV.U32 R75, RZ, RZ, R81 ;  /* 0x000000ffff4b7224 */ /* 0x000fe400078e0051 */
[----:B--2---:R-:W-:Y:S01]  /*d0a0*/  IMAD.MOV.U32 R90, RZ, RZ, R94 ;  /* 0x000000ffff5a7224 */ /* 0x004fe200078e005e */
[----:B------:R-:W-:Y:S01]  /*d0b0*/  MOV R91, R95 ;  /* 0x0000005f005b7202 */ /* 0x000fe20000000f00 */
[----:B---3--:R-:W-:Y:S02]  /*d0c0*/  IMAD.MOV.U32 R80, RZ, RZ, R96 ;  /* 0x000000ffff507224 */ /* 0x008fe400078e0060 */
        /* <DEDUP_REMOVED lines=8> */
[----:B------:R-:W-:Y:S01]  /*d150*/  IMAD.MOV.U32 R97, RZ, RZ, R107 ;  /* 0x000000ffff617224 */ /* 0x000fe200078e006b */
[----:B------:R-:W-:Y:S01]  /*d160*/  MOV R102, R108 ;  /* 0x0000006c00667202 */ /* 0x000fe20000000f00 */
[----:B------:R-:W-:Y:S01]  /*d170*/  IMAD.MOV.U32 R103, RZ, RZ, R109 ;  /* 0x000000ffff677224 */ /* 0x000fe200078e006d */
[----:B------:R2:W-:Y:S01]  /*d180*/  STL [R1+0x274], R112 ;  /* 0x0002747001007387 */ /* 0x0005e20000100800 */
[----:B-1----:R-:W-:-:S03]  /*d190*/  MOV R4, R113 ;  /* 0x0000007100047202 */ /* 0x002fc60000000f00 */
[----:B------:R-:W3:Y:S04]  /*d1a0*/  LDL.LU.64 R100, [R1+0x318] ;  /* 0x0003180001647983 */ /* 0x000ee80000300a00 */
[----:B------:R-:W4:Y:S01]  /*d1b0*/  LDL.LU.64 R108, [R1+0x2c0] ;  /* 0x0002c000016c7983 */ /* 0x000f220000300a00 */
[----:B------:R-:W-:-:S03]  /*d1c0*/  IMAD.MOV.U32 R98, RZ, RZ, R110 ;  /* 0x000000ffff627224 */ /* 0x000fc600078e006e */
[----:B------:R-:W5:Y:S01]  /*d1d0*/  LDL.LU.64 R104, [R1+0x320] ;  /* 0x0003200001687983 */ /* 0x000f620000300a00 */
[----:B------:R-:W-:-:S03]  /*d1e0*/  IMAD.MOV.U32 R99, RZ, RZ, R111 ;  /* 0x000000ffff637224 */ /* 0x000fc600078e006f */
[----:B------:R-:W3:Y:S04]  /*d1f0*/  LDL.LU.64 R106, [R1+0x328] ;  /* 0x00032800016a7983 */ /* 0x000ee80000300a00 */
[----:B------:R1:W-:Y:S04]  /*d200*/  STL [R1+0x270], R4 ;  /* 0x0002700401007387 */ /* 0x0003e80000100800 */
[----:B------:R-:W-:Y:S04]  /*d210*/  STL [R1+0x27c], R68 ;  /* 0x00027c4401007387 */ /* 0x000fe80000100800 */
[----:B------:R-:W3:Y:S04]  /*d220*/  LDL.LU.64 R110, [R1+0x330] ;  /* 0x00033000016e7983 */ /* 0x000ee80000300a00 */
[----:B--2---:R-:W2:Y:S01]  /*d230*/  LDL.LU.64 R112, [R1+0x2c8] ;  /* 0x0002c80001707983 */ /* 0x004ea20000300a00 */
[----:B-1----:R-:W-:-:S03]  /*d240*/  IMAD.MOV.U32 R4, RZ, RZ, R69 ;  /* 0x000000ffff047224 */ /* 0x002fc600078e0045 */
[----:B------:R-:W-:Y:S04]  /*d250*/  STL [R1+0x284], R72 ;  /* 0x0002844801007387 */ /* 0x000fe80000100800 */
[----:B------:R1:W-:Y:S02]  /*d260*/  STL [R1+0x278], R4 ;  /* 0x0002780401007387 */ /* 0x0003e40000100800 */
        /* <DEDUP_REMOVED lines=19> */
[----:B------:R4:W-:Y:S02]  /*d3a0*/  STL [R1+0x2b0], R4 ;  /* 0x0002b00401007387 */ /* 0x0009e40000100800 */
[----:B----4-:R-:W-:Y:S02]  /*d3b0*/  IMAD.MOV.U32 R4, RZ, RZ, R109 ;  /* 0x000000ffff047224 */ /* 0x010fe400078e006d */
[----:B------:R1:W-:Y:S04]  /*d3c0*/  STL [R1+0x2bc], R108 ;  /* 0x0002bc6c01007387 */ /* 0x0003e80000100800 */
[----:B------:R4:W-:Y:S01]  /*d3d0*/  STL [R1+0x2b8], R4 ;  /* 0x0002b80401007387 */ /* 0x0009e20000100800 */
[----:B-----5:R-:W-:Y:S02]  /*d3e0*/  IMAD.MOV.U32 R102, RZ, RZ, R104 ;  /* 0x000000ffff667224 */ /* 0x020fe400078e0068 */
[----:B------:R-:W-:Y:S01]  /*d3f0*/  IMAD.MOV.U32 R103, RZ, RZ, R105 ;  /* 0x000000ffff677224 */ /* 0x000fe200078e0069 */
[----:B---3--:R-:W-:Y:S01]  /*d400*/  MOV R105, R107 ;  /* 0x0000006b00697202 */ /* 0x008fe20000000f00 */
[----:B------:R-:W-:Y:S01]  /*d410*/  IMAD.MOV.U32 R104, RZ, RZ, R106 ;  /* 0x000000ffff687224 */ /* 0x000fe200078e006a */
[----:B--2---:R2:W-:Y:S04]  /*d420*/  STL [R1+0x2c4], R112 ;  /* 0x0002c47001007387 */ /* 0x0045e80000100800 */
[----:B-1----:R-:W3:Y:S01]  /*d430*/  LDL.LU.64 R108, [R1+0x338] ;  /* 0x00033800016c7983 */ /* 0x002ee20000300a00 */
[----:B------:R-:W-:Y:S01]  /*d440*/  IMAD.MOV.U32 R106, RZ, RZ, R110 ;  /* 0x000000ffff6a7224 */ /* 0x000fe200078e006e */
[----:B----4-:R-:W-:Y:S01]  /*d450*/  MOV R4, R113 ;  /* 0x0000007100047202 */ /* 0x010fe20000000f00 */
[----:B------:R-:W-:-:S02]  /*d460*/  IMAD.MOV.U32 R107, RZ, RZ, R111 ;  /* 0x000000ffff6b7224 */ /* 0x000fc400078e006f */
[----:B------:R-:W4:Y:S04]  /*d470*/  LDL.LU.64 R110, [R1+0x340] ;  /* 0x00034000016e7983 */ /* 0x000f280000300a00 */
[----:B------:R1:W-:Y:S04]  /*d480*/  STL [R1+0x2c0], R4 ;  /* 0x0002c00401007387 */ /* 0x0003e80000100800 */
[----:B------:R-:W-:Y:S04]  /*d490*/  STL [R1+0x2cc], R84 ;  /* 0x0002cc5401007387 */ /* 0x000fe80000100800 */
[----:B--2---:R-:W2:Y:S01]  /*d4a0*/  LDL.64 R112, [R1+0x350] ;  /* 0x0003500001707983 */ /* 0x004ea20000100a00 */
[----:B-1----:R-:W-:-:S03]  /*d4b0*/  IMAD.MOV.U32 R4, RZ, RZ, R85 ;  /* 0x000000ffff047224 */ /* 0x002fc600078e0055 */
        /* <DEDUP_REMOVED lines=35> */
[----:B-1----:R-:W-:Y:S02]  /*d6f0*/  IMAD.MOV.U32 R4, RZ, RZ, R107 ;  /* 0x000000ffff047224 */ /* 0x002fe400078e006b */
[----:B------:R-:W-:Y:S01]  /*d700*/  IMAD.MOV.U32 R115, RZ, RZ, R165 ;  /* 0x000000ffff737224 */ /* 0x000fe200078e00a5 */
[----:B------:R-:W-:Y:S01]  /*d710*/  SHF.R.S32.HI R165, RZ, 0x1f, R166 ;  /* 0x0000001fffa57819 */ /* 0x000fe200000114a6 */
[----:B------:R-:W-:Y:S02]  /*d720*/  IMAD.MOV.U32 R252, RZ, RZ, R67 ;  /* 0x000000fffffc7224 */ /* 0x000fe400078e0043 */
[----:B------:R-:W-:Y:S01]  /*d730*/  IMAD.SHL.U32 R168, R115, 0x4, RZ ;  /* 0x0000000473a87824 */ /* 0x000fe200078e00ff */
[C---:B------:R-:W-:Y:S01]  /*d740*/  SHF.L.U64.HI R165, R166.reuse, 0x2, R165 ;  /* 0x00000002a6a57819 */ /* 0x040fe200000102a5 */
[----:B------:R-:W-:-:S02]  /*d750*/  IMAD.SHL.U32 R166, R166, 0x4, RZ ;  /* 0x00000004a6a67824 */ /* 0x000fc400078e00ff */
[----:B------:R-:W-:Y:S01]  /*d760*/  IMAD.MOV.U32 R169, RZ, RZ, RZ ;  /* 0x000000ffffa97224 */ /* 0x000fe200078e00ff */
[----:B------:R-:W-:Y:S01]  /*d770*/  UMOV UR12, 0x1 ;  /* 0x00000001000c7882 */ /* 0x000fe20000000000 */
[----:B------:R-:W-:Y:S01]  /*d780*/  UMOV UR7, URZ ;  /* 0x000000ff00077c82 */ /* 0x000fe20008000000 */
[----:B------:R-:W-:Y:S01]  /*d790*/  UMOV UR5, URZ ;  /* 0x000000ff00057c82 */ /* 0x000fe20008000000 */
[----:B---3--:R-:W-:Y:S04]  /*d7a0*/  STL [R1+0x334], R108 ;  /* 0x0003346c01007387 */ /* 0x008fe80000100800 */
[----:B------:R1:W-:Y:S04]  /*d7b0*/  STL [R1+0x328], R4 ;  /* 0x0003280401007387 */ /* 0x0003e80000100800 */
[----:B----4-:R-:W-:Y:S01]  /*d7c0*/  STL [R1+0x33c], R110 ;  /* 0x00033c6e01007387 */ /* 0x010fe20000100800 */
[----:B-1----:R-:W-:-:S05]  /*d7d0*/  IMAD.MOV.U32 R4, RZ, RZ, R109 ;  /* 0x000000ffff047224 */ /* 0x002fca00078e006d */
[----:B------:R1:W-:Y:S04]  /*d7e0*/  STL [R1+0x330], R4 ;  /* 0x0003300401007387 */ /* 0x0003e80000100800 */
[----:B--2---:R-:W-:Y:S01]  /*d7f0*/  STL [R1+0x344], R112 ;  /* 0x0003447001007387 */ /* 0x004fe20000100800 */
[----:B-1----:R-:W-:-:S05]  /*d800*/  MOV R4, R111 ;  /* 0x0000006f00047202 */ /* 0x002fca0000000f00 */
[----:B------:R1:W-:Y:S01]  /*d810*/  STL [R1+0x338], R4 ;  /* 0x0003380401007387 */ /* 0x0003e20000100800 */
[----:B------:R-:W-:Y:S01]  /*d820*/  IMAD.MOV.U32 R5, RZ, RZ, R113 ;  /* 0x000000ffff057224 */ /* 0x000fe200078e0071 */
[----:B-1----:R-:W-:-:S04]  /*d830*/  SHF.R.S32.HI R4, RZ, 0x1f, R167 ;  /* 0x0000001fff047819 */ /* 0x002fc800000114a7 */
[----:B------:R-:W-:Y:S01]  /*d840*/  LEA.HI R4, R4, R167, RZ, 0x6 ;  /* 0x000000a704047211 */ /* 0x000fe200078f30ff */
[----:B------:R1:W-:Y:S03]  /*d850*/  STL [R1+0x340], R5 ;  /* 0x0003400501007387 */ /* 0x0003e60000100800 */
[----:B------:R-:W-:-:S04]  /*d860*/  SHF.R.S32.HI R4, RZ, 0x6, R4 ;  /* 0x00000006ff047819 */ /* 0x000fc80000011404 */
[----:B-1----:R-:W-:-:S05]  /*d870*/  VIMNMX R5, PT, PT, R4, 0x2, !PT ;  /* 0x0000000204057848 */ /* 0x002fca0007fe0100 */
[----:B------:R-:W-:-:S05]  /*d880*/  VIADD R5, R5, 0xfffffffe ;  /* 0xfffffffe05057836 */ /* 0x000fca0000000000 */
[----:B------:R1:W-:Y:S01]  /*d890*/  STL [R1+0x34c], R5 ;  /* 0x00034c0501007387 */ /* 0x0003e20000100800 */
[----:B------:R-:W-:Y:S02]  /*d8a0*/  SHF.R.S32.HI R167, RZ, 0x1f, R115 ;  /* 0x0000001fffa77819 */ /* 0x000fe40000011473 */
[----:B------:R-:W-:Y:S01]  /*d8b0*/  IADD3 R6, PT, PT, R4, -0x2, RZ ;  /* 0xfffffffe04067810 */ /* 0x000fe20007ffe0ff */
[----:B------:R-:W-:Y:S01]  /*d8c0*/  IMAD.MOV.U32 R4, RZ, RZ, RZ ;  /* 0x000000ffff047224 */ /* 0x000fe200078e00ff */
[----:B------:R-:W-:-:S07]  /*d8d0*/  SHF.L.U64.HI R167, R115, 0x2, R167 ;  /* 0x0000000273a77819 */ /* 0x000fce00000102a7 */
.L_x_11:
[----:B------:R-:W-:-:S04]  /*d8e0*/  SHF.L.U32 R4, R4, 0x1f, RZ ;  /* 0x0000001f04047819 */ /* 0x000fc800000006ff */
[----:B------:R-:W2:Y:S02]  /*d8f0*/  SYNCS.PHASECHK.TRANS64.TRYWAIT P2, [UR4], R4 ;  /* 0x00000004ff0075a7 */ /* 0x000ea40008041104 */
[----:B--2---:R-:W-:Y:S05]  /*d900*/  @!P2 BRA `(.L_x_9) ;  /* 0x0000009400bca947 */ /* 0x004fea0003800000 */
.L_x_17:
[----:B------:R-:W-:-:S04]  /*d910*/  DEPBAR.LE SB0, 0x0 ;  /* 0x000080000000791a */ /* 0x000fc80000000000 */
[----:B------:R-:W-:Y:S01]  /*d920*/  BAR.SYNC.DEFER_BLOCKING 0x0 ;  /* 0x0000000000007b1d */ /* 0x000fe20000010000 */
[----:B------:R-:W-:Y:S02]  /*d930*/  UIADD3 UR7, UPT, UPT, UR7, 0x1, URZ ;  /* 0x0000000107077890 */ /* 0x000fe4000fffe0ff */
[----:B------:R-:W-:Y:S02]  /*d940*/  ULEA UR4, UR12, UR8, 0x3 ;  /* 0x000000080c047291 */ /* 0x000fe4000f8e18ff */
[----:B------:R-:W-:Y:S02]  /*d950*/  UISETP.GT.AND UP1, UPT, UR7, 0x1, UPT ;  /* 0x000000010700788c */ /* 0x000fe4000bf24270 */
[----:B------:R-:W-:Y:S02]  /*d960*/  UIADD3 UR4, UPT, UPT, UR4, 0x18000, URZ ;  /* 0x0001800004047890 */ /* 0x000fe4000fffe0ff */
[----:B------:R-:W-:Y:S01]  /*d970*/  USEL UR7, UR7, URZ, !UP1 ;  /* 0x000000ff07077287 */ /* 0x000fe2000c800000 */
[----:B------:R-:W-:Y:S01]  /*d980*/  UMOV UR6, UR5 ;  /* 0x0000000500067c82 */ /* 0x000fe20008000000 */
[----:B------:R-:W2:Y:S04]  /*d990*/  LDSM.16.M88.4 R8, [R0+0x800] ;  /* 0x000800000008783b */ /* 0x000ea80000000200 */
[----:B------:R-:W3:Y:S04]  /*d9a0*/  LDSM.16.M88.4 R12, [R0+0x1800] ;  /* 0x00180000000c783b */ /* 0x000ee80000000200 */
[----:B------:R-:W4:Y:S04]  /*d9b0*/  LDSM.16.M88.4 R76, [R0+0x2000] ;  /* 0x00200000004c783b */ /* 0x000f280000000200 */
[----:B------:R-:W5:Y:S04]  /*d9c0*/  LDSM.16.M88.4 R72, [R0+0x1000] ;  /* 0x001000000048783b */ /* 0x000f680000000200 */
[----:B------:R-:W1:Y:S04]  /*d9d0*/  LDSM.16.M88.4 R68, [R0] ;  /* 0x000000000044783b */ /* 0x000e680000000200 */
[----:B------:R-:W1:Y:S04]  /*d9e0*/  LDSM.16.M88.4 R16, [R0+0x2800] ;  /* 0x002800000010783b */ /* 0x000e680000000200 */
[----:B------:R-:W1:Y:S04]  /*d9f0*/  LDSM.16.M88.4 R20, [R0+0x3800] ;  /* 0x003800000014783b */ /* 0x000e680000000200 */
[----:B------:R-:W1:Y:S04]  /*da00*/  LDSM.16.M88.4 R24, [R0+0x4800] ;  /* 0x004800000018783b */ /* 0x000e680000000200 */
[----:B------:R-:W1:Y:S04]  /*da10*/  LDSM.16.M88.4 R88, [R0+0x5000] ;  /* 0x005000000058783b */ /* 0x000e680000000200 */
[----:B------:R-:W1:Y:S04]  /*da20*/  LDSM.16.M88.4 R84, [R0+0x4000] ;  /* 0x004000000054783b */ /* 0x000e680000000200 */
[----:B------:R-:W1:Y:S01]  /*da30*/  LDSM.16.M88.4 R80, [R0+0x3000] ;  /* 0x003000000050783b */ /* 0x000e620000000200 */
[----:B--2---:R-:W-:-:S02]  /*da40*/  IMAD.MOV.U32 R7, RZ, RZ, R10 ;  /* 0x000000ffff077224 */ /* 0x004fc400078e000a */
[----:B------:R-:W-:Y:S01]  /*da50*/  IMAD.MOV.U32 R6, RZ, RZ, R8 ;  /* 0x000000ffff067224 */ /* 0x000fe200078e0008 */
[----:B------:R-:W2:Y:S01]  /*da60*/  LDSM.16.M88.4 R28, [R0+0x5800] ;  /* 0x00580000001c783b */ /* 0x000ea20000000200 */
[----:B---3--:R-:W-:-:S03]  /*da70*/  IMAD.MOV.U32 R10, RZ, RZ, R12 ;  /* 0x000000ffff0a7224 */ /* 0x008fc600078e000c */
[----:B------:R-:W3:Y:S01]  /*da80*/  LDSM.16.M88.4 R32, [R0+0x6800] ;  /* 0x006800000020783b */ /* 0x000ee20000000200 */
[----:B----4-:R-:W-:Y:S02]  /*da90*/  IMAD.MOV.U32 R12, RZ, RZ, R76 ;  /* 0x000000ffff0c7224 */ /* 0x010fe400078e004c */
[----:B------:R-:W-:Y:S01]  /*daa0*/  IMAD.MOV.U32 R76, RZ, RZ, R77 ;  /* 0x000000ffff4c7224 */ /* 0x000fe200078e004d */
[----:B------:R-:W4:Y:S01]  /*dab0*/  LDSM.16.M88.4 R36, [R0+0x7800] ;  /* 0x007800000024783b */ /* 0x000f220000000200 */
[----:B-----5:R-:W-:Y:S01]  /*dac0*/  IMAD.MOV.U32 R8, RZ, RZ, R72 ;  /* 0x000000ffff087224 */ /* 0x020fe200078e0048 */
[----:B------:R-:W-:Y:S01]  /*dad0*/  MOV R77, R79 ;  /* 0x0000004f004d7202 */ /* 0x000fe20000000f00 */
[----:B------:R-:W-:Y:S01]  /*dae0*/  IMAD.MOV.U32 R72, RZ, RZ, R73 ;  /* 0x000000ffff487224 */ /* 0x000fe200078e0049 */
[----:B------:R-:W-:Y:S01]  /*daf0*/  LDSM.16.M88.4 R100, [R0+0x8000] ;  /* 0x008000000064783b */ /* 0x000fe20000000200 */
[----:B-1----:R-:W-:Y:S01]  /*db00*/  IMAD.MOV.U32 R4, RZ, RZ, R68 ;  /* 0x000000ffff047224 */ /* 0x002fe200078e0044 */
[----:B------:R-:W-:Y:S01]  /*db10*/  MOV R73, R75 ;  /* 0x0000004b00497202 */ /* 0x000fe20000000f00 */
[----:B------:R-:W-:Y:S01]  /*db20*/  IMAD.MOV.U32 R5, RZ, RZ, R70 ;  /* 0x000000ffff057224 */ /* 0x000fe200078e0046 */
[----:B------:R-:W-:Y:S01]  /*db30*/  LDSM.16.M88.4 R96, [R0+0x7000] ;  /* 0x007000000060783b */ /* 0x000fe20000000200 */
[----:B------:R-:W-:Y:S01]  /*db40*/  IMAD.MOV.U32 R68, RZ, RZ, R69 ;  /* 0x000000ffff447224 */ /* 0x000fe200078e0045 */
[----:B------:R-:W-:Y:S01]  /*db50*/  MOV R79, R19 ;  /* 0x00000013004f7202 */ /* 0x000fe20000000f00 */
[----:B------:R-:W-:Y:S01]  /*db60*/  IMAD.MOV.U32 R70, RZ, RZ, R9 ;  /* 0x000000ffff467224 */ /* 0x000fe200078e0009 */
[----:B------:R-:W-:Y:S01]  /*db70*/  LDSM.16.M88.4 R92, [R0+0x6000] ;  /* 0x00600000005c783b */ /* 0x000fe20000000200 */
[----:B------:R-:W-:Y:S01]  /*db80*/  MOV R69, R71 ;  /* 0x0000004700457202 */ /* 0x000fe20000000f00 */
[----:B------:R-:W-:Y:S01]  /*db90*/  IMAD.MOV.U32 R9, RZ, RZ, R74 ;  /* 0x000000ffff097224 */ /* 0x000fe200078e004a */
[----:B------:R-:W-:Y:S01]  /*dba0*/  MOV R75, R15 ;  /* 0x0000000f004b7202 */ /* 0x000fe20000000f00 */
[----:B------:R-:W-:Y:S01]  /*dbb0*/  LDSM.16.M88.4 R40, [R0+0x8800] ;  /* 0x008800000028783b */ /* 0x000fe20000000200 */
[----:B------:R-:W-:Y:S01]  /*dbc0*/  IMAD.MOV.U32 R19, RZ, RZ, R22 ;  /* 0x000000ffff137224 */ /* 0x000fe200078e0016 */
[----:B------:R-:W-:Y:S01]  /*dbd0*/  MOV R71, R11 ;  /* 0x0000000b00477202 */ /* 0x000fe20000000f00 */
[----:B------:R-:W-:Y:S01]  /*dbe0*/  IMAD.MOV.U32 R74, RZ, RZ, R13 ;  /* 0x000000ffff4a7224 */ /* 0x000fe200078e000d */
[----:B------:R-:W1:Y:S01]  /*dbf0*/  LDSM.16.M88.4 R44, [R0+0x9800] ;  /* 0x00980000002c783b */ /* 0x000e620000000200 */
[----:B------:R-:W-:-:S02]  /*dc00*/  IMAD.MOV.U32 R15, RZ, RZ, R18 ;  /* 0x000000ffff0f7224 */ /* 0x000fc400078e0012 */
[----:B------:R-:W-:Y:S01]  /*dc10*/  IMAD.MOV.U32 R22, RZ, RZ, R24 ;  /* 0x000000ffff167224 */ /* 0x000fe200078e0018 */
[----:B------:R-:W5:Y:S01]  /*dc20*/  LDSM.16.M88.4 R48, [R0+0xa800] ;  /* 0x00a800000030783b */ /* 0x000f620000000200 */
[----:B------:R-:W-:Y:S02]  /*dc30*/  IMAD.MOV.U32 R11, RZ, RZ, R14 ;  /* 0x000000ffff0b7224 */ /* 0x000fe400078e000e */
[----:B------:R-:W-:Y:S01]  /*dc40*/  IMAD.MOV.U32 R13, RZ, RZ, R78 ;  /* 0x000000ffff0d7224 */ /* 0x000fe200078e004e */
[----:B------:R-:W5:Y:S01]  /*dc50*/  LDSM.16.M88.4 R56, [R0+0xb000] ;  /* 0x00b000000038783b */ /* 0x000f620000000200 */
[----:B------:R-:W-:Y:S02]  /*dc60*/  IMAD.MOV.U32 R18, RZ, RZ, R20 ;  /* 0x000000ffff127224 */ /* 0x000fe400078e0014 */
[----:B------:R-:W-:Y:S01]  /*dc70*/  IMAD.MOV.U32 R24, RZ, RZ, R88 ;  /* 0x000000ffff187224 */ /* 0x000fe200078e0058 */
[----:B------:R-:W5:Y:S01]  /*dc80*/  LDSM.16.M88.4 R60, [R0+0xa000] ;  /* 0x00a00000003c783b */ /* 0x000f620000000200 */
[----:B------:R-:W-:-:S02]  /*dc90*/  IMAD.MOV.U32 R14, RZ, RZ, R16 ;  /* 0x000000ffff0e7224 */ /* 0x000fc400078e0010 */
[----:B------:R-:W-:Y:S01]  /*dca0*/  IMAD.MOV.U32 R78, RZ, RZ, R17 ;  /* 0x000000ffff4e7224 */ /* 0x000fe200078e0011 */
[----:B------:R-:W5:Y:S01]  /*dcb0*/  LDSM.16.M88.4 R64, [R0+0x9000] ;  /* 0x009000000040783b */ /* 0x000f620000000200 */
[----:B------:R-:W-:Y:S02]  /*dcc0*/  IMAD.MOV.U32 R20, RZ, RZ, R84 ;  /* 0x000000ffff147224 */ /* 0x000fe400078e0054 */
[----:B------:R-:W-:Y:S01]  /*dcd0*/  IMAD.MOV.U32 R88, RZ, RZ, R89 ;  /* 0x000000ffff587224 */ /* 0x000fe200078e0059 */
[----:B------:R-:W-:Y:S01]  /*dce0*/  MOV R89, R91 ;  /* 0x0000005b00597202 */ /* 0x000fe20000000f00 */
[----:B------:R-:W-:Y:S01]  /*dcf0*/  IMAD.MOV.U32 R16, RZ, RZ, R80 ;  /* 0x000000ffff107224 */ /* 0x000fe200078e0050 */
[----:B--2---:R-:W-:Y:S01]  /*dd00*/  MOV R91, R31 ;  /* 0x0000001f005b7202 */ /* 0x004fe20000000f00 */
[----:B------:R-:W-:Y:S01]  /*dd10*/  IMAD.MOV.U32 R17, RZ, RZ, R82 ;  /* 0x000000ffff117224 */ /* 0x000fe200078e0052 */
[----:B------:R-:W2:Y:S01]  /*dd20*/  LDSM.16.M88.4 R52, [R0+0xb800] ;  /* 0x00b800000034783b */ /* 0x000ea20000000200 */
        /* <DEDUP_REMOVED lines=8> */
[----:B---3--:R-:W-:Y:S01]  /*ddb0*/  IMAD.MOV.U32 R31, RZ, RZ, R34 ;  /* 0x000000ffff1f7224 */ /* 0x008fe200078e0022 */
[----:B------:R-:W3:Y:S01]  /*ddc0*/  LDSM.16.M88.4 R116, [R0+0xc000] ;  /* 0x00c000000074783b */ /* 0x000ee20000000200 */
[----:B------:R-:W-:-:S02]  /*ddd0*/  IMAD.MOV.U32 R86, RZ, RZ, R25 ;  /* 0x000000ffff567224 */ /* 0x000fc400078e0019 */
[----:B------:R-:W-:Y:S01]  /*dde0*/  IMAD.MOV.U32 R27, RZ, RZ, R30 ;  /* 0x000000ffff1b7224 */ /* 0x000fe200078e001e */
[----:B------:R-:W-:Y:S01]  /*ddf0*/  LDSM.16.M88.4 R120, [R0+0xd000] ;  /* 0x00d000000078783b */ /* 0x000fe20000000200 */
[----:B----4-:R-:W-:Y:S01]  /*de00*/  IMAD.MOV.U32 R34, RZ, RZ, R36 ;  /* 0x000000ffff227224 */ /* 0x010fe200078e0024 */
[----:B-1----:R-:W-:Y:S01]  /*de10*/  MOV R107, R47 ;  /* 0x0000002f006b7202 */ /* 0x002fe20000000f00 */
[----:B------:R-:W-:Y:S01]  /*de20*/  IMAD.MOV.U32 R23, RZ, RZ, R26 ;  /* 0x000000ffff177224 */ /* 0x000fe200078e001a */
[----:B------:R-:W-:Y:S01]  /*de30*/  LDSM.16.M88.4 R124, [R0+0xe000] ;  /* 0x00e00000007c783b */ /* 0x000fe20000000200 */
[----:B------:R-:W-:Y:S01]  /*de40*/  IMAD.MOV.U32 R25, RZ, RZ, R90 ;  /* 0x000000ffff197224 */ /* 0x000fe200078e005a */
[----:B-----5:R-:W-:Y:S01]  /*de50*/  MOV R111, R51 ;  /* 0x00000033006f7202 */ /* 0x020fe20000000f00 */
[----:B------:R-:W-:Y:S01]  /*de60*/  IMAD.MOV.U32 R30, RZ, RZ, R32 ;  /* 0x000000ffff1e7224 */ /* 0x000fe200078e0020 */
[----:B------:R-:W-:Y:S01]  /*de70*/  LDSM.16.M88.4 R128, [R0+0xf000] ;  /* 0x00f000000080783b */ /* 0x000fe20000000200 */
[----:B------:R-:W-:Y:S01]  /*de80*/  IMAD.MOV.U32 R36, RZ, RZ, R100 ;  /* 0x000000ffff247224 */ /* 0x000fe200078e0064 */
[----:B------:R-:W-:Y:S01]  /*de90*/  MOV R113, R59 ;  /* 0x0000003b00717202 */ /* 0x000fe20000000f00 */
[----:B------:R-:W-:Y:S01]  /*dea0*/  IMAD.MOV.U32 R26, RZ, RZ, R28 ;  /* 0x000000ffff1a7224 */ /* 0x000fe200078e001c */
[----:B------:R-:W-:Y:S01]  /*deb0*/  LDSM.16.M88.4 R160, [R0+0xf800] ;  /* 0x00f8000000a0783b */ /* 0x000fe20000000200 */
[----:B------:R-:W-:Y:S01]  /*dec0*/  IMAD.MOV.U32 R90, RZ, RZ, R29 ;  /* 0x000000ffff5a7224 */ /* 0x000fe200078e001d */
[----:B------:R-:W-:Y:S01]  /*ded0*/  MOV R109, R63 ;  /* 0x0000003f006d7202 */ /* 0x000fe20000000f00 */
[----:B------:R-:W-:-:S02]  /*dee0*/  IMAD.MOV.U32 R32, RZ, RZ, R96 ;  /* 0x000000ffff207224 */ /* 0x000fc400078e0060 */
        /* <DEDUP_REMOVED lines=15> */
[----:B--2---:R-:W-:Y:S01]  /*dfe0*/  MOV R115, R55 ;  /* 0x0000003700737202 */ /* 0x004fe20000000f00 */
        /* <DEDUP_REMOVED lines=11> */
[----:B------:R-:W-:Y:S01]  /*e0a0*/  IMAD.MOV.U32 R38, RZ, RZ, R40 ;  /* 0x000000ffff267224 */ /* 0x000fe200078e0028 */
[----:B------:R-:W1:Y:S01]  /*e0b0*/  LDSM.16.M88.4 R56, [R0+0xc800] ;  /* 0x00c800000038783b */ /* 0x000e620000000200 */
[----:B------:R-:W-:-:S02]  /*e0c0*/  IMAD.MOV.U32 R102, RZ, RZ, R41 ;  /* 0x000000ffff667224 */ /* 0x000fc400078e0029 */
[----:B------:R-:W-:Y:S02]  /*e0d0*/  IMAD.MOV.U32 R44, RZ, RZ, R60 ;  /* 0x000000ffff2c7224 */ /* 0x000fe400078e003c */
[----:B------:R-:W-:Y:S02]  /*e0e0*/  IMAD.MOV.U32 R45, RZ, RZ, R62 ;  /* 0x000000ffff2d7224 */ /* 0x000fe400078e003e */
[----:B------:R-:W-:Y:S02]  /*e0f0*/  IMAD.MOV.U32 R108, RZ, RZ, R61 ;  /* 0x000000ffff6c7224 */ /* 0x000fe400078e003d */
[----:B------:R-:W-:Y:S01]  /*e100*/  IMAD.MOV.U32 R40, RZ, RZ, R64 ;  /* 0x000000ffff287224 */ /* 0x000fe200078e0040 */
[----:B------:R-:W2:Y:S01]  /*e110*/  LDSM.16.M88.4 R60, [R0+0xd800] ;  /* 0x00d80000003c783b */ /* 0x000ea20000000200 */
[----:B------:R-:W-:Y:S02]  /*e120*/  IMAD.MOV.U32 R41, RZ, RZ, R66 ;  /* 0x000000ffff297224 */ /* 0x000fe400078e0042 */
[----:B------:R-:W-:-:S02]  /*e130*/  IMAD.MOV.U32 R104, RZ, RZ, R65 ;  /* 0x000000ffff687224 */ /* 0x000fc400078e0041 */
[----:B------:R-:W4:Y:S01]  /*e140*/  LDSM.16.M88.4 R64, [R0+0xe800] ;  /* 0x00e800000040783b */ /* 0x000f220000000200 */
[----:B------:R-:W-:Y:S02]  /*e150*/  IMAD.MOV.U32 R47, RZ, RZ, R50 ;  /* 0x000000ffff2f7224 */ /* 0x000fe400078e0032 */
[----:B------:R-:W-:Y:S02]  /*e160*/  IMAD.MOV.U32 R50, RZ, RZ, R52 ;  /* 0x000000ffff327224 */ /* 0x000fe400078e0034 */
[----:B---3--:R-:W-:Y:S02]  /*e170*/  IMAD.MOV.U32 R52, RZ, RZ, R116 ;  /* 0x000000ffff347224 */ /* 0x008fe400078e0074 */
[----:B------:R-:W-:Y:S02]  /*e180*/  IMAD.MOV.U32 R114, RZ, RZ, R53 ;  /* 0x000000ffff727224 */ /* 0x000fe400078e0035 */
[----:B------:R-:W-:Y:S01]  /*e190*/  IMAD.MOV.U32 R116, RZ, RZ, R117 ;  /* 0x000000ffff747224 */ /* 0x000fe200078e0075 */
[----:B------:R-:W-:Y:S01]  /*e1a0*/  MOV R117, R119 ;  /* 0x0000007700757202 */ /* 0x000fe20000000f00 */
[----:B------:R-:W-:-:S02]  /*e1b0*/  IMAD.MOV.U32 R51, RZ, RZ, R54 ;  /* 0x000000ffff337224 */ /* 0x000fc400078e0036 */
[----:B------:R-:W-:Y:S02]  /*e1c0*/  IMAD.MOV.U32 R53, RZ, RZ, R118 ;  /* 0x000000ffff357224 */ /* 0x000fe400078e0076 */
[----:B-1----:R-:W-:Y:S01]  /*e1d0*/  IMAD.MOV.U32 R54, RZ, RZ, R56 ;  /* 0x000000ffff367224 */ /* 0x002fe200078e0038 */
[----:B------:R-:W-:Y:S01]  /*e1e0*/  MOV R119, R59 ;  /* 0x0000003b00777202 */ /* 0x000fe20000000f00 */
[----:B------:R-:W-:Y:S02]  /*e1f0*/  IMAD.MOV.U32 R55, RZ, RZ, R58 ;  /* 0x000000ffff377224 */ /* 0x000fe400078e003a */
[----:B------:R-:W-:Y:S02]  /*e200*/  IMAD.MOV.U32 R118, RZ, RZ, R57 ;  /* 0x000000ffff767224 */ /* 0x000fe400078e0039 */
[----:B------:R-:W-:Y:S02]  /*e210*/  IMAD.MOV.U32 R56, RZ, RZ, R120 ;  /* 0x000000ffff387224 */ /* 0x000fe400078e0078 */
[----:B------:R-:W-:-:S02]  /*e220*/  IMAD.MOV.U32 R57, RZ, RZ, R122 ;  /* 0x000000ffff397224 */ /* 0x000fc400078e007a */
[----:B--2---:R-:W-:Y:S02]  /*e230*/  IMAD.MOV.U32 R58, RZ, RZ, R60 ;  /* 0x000000ffff3a7224 */ /* 0x004fe400078e003c */
[----:B------:R-:W-:Y:S02]  /*e240*/  IMAD.MOV.U32 R59, RZ, RZ, R62 ;  /* 0x000000ffff3b7224 */ /* 0x000fe400078e003e */
[----:B------:R-:W-:Y:S01]  /*e250*/  IMAD.MOV.U32 R120, RZ, RZ, R121 ;  /* 0x000000ffff787224 */ /* 0x000fe200078e0079 */
[----:B------:R-:W-:Y:S01]  /*e260*/  MOV R121, R123 ;  /* 0x0000007b00797202 */ /* 0x000fe20000000f00 */
[----:B------:R-:W-:Y:S01]  /*e270*/  IMAD.MOV.U32 R122, RZ, RZ, R61 ;  /* 0x000000ffff7a7224 */ /* 0x000fe200078e003d */
[----:B------:R-:W-:Y:S01]  /*e280*/  MOV R123, R63 ;  /* 0x0000003f007b7202 */ /* 0x000fe20000000f00 */
[----:B------:R-:W-:Y:S02]  /*e290*/  IMAD.MOV.U32 R60, RZ, RZ, R124 ;  /* 0x000000ffff3c7224 */ /* 0x000fe400078e007c */
[----:B----4-:R-:W-:-:S02]  /*e2a0*/  IMAD.MOV.U32 R62, RZ, RZ, R64 ;  /* 0x000000ffff3e7224 */ /* 0x010fc400078e0040 */
[----:B------:R-:W-:Y:S02]  /*e2b0*/  IMAD.MOV.U32 R61, RZ, RZ, R126 ;  /* 0x000000ffff3d7224 */ /* 0x000fe400078e007e */
[----:B------:R-:W-:Y:S01]  /*e2c0*/  IMAD.MOV.U32 R124, RZ, RZ, R125 ;  /* 0x000000ffff7c7224 */ /* 0x000fe200078e007d */
[----:B------:R-:W-:Y:S01]  /*e2d0*/  MOV R125, R127 ;  /* 0x0000007f007d7202 */ /* 0x000fe20000000f00 */
[----:B------:R-:W-:Y:S01]  /*e2e0*/  IMAD.MOV.U32 R64, RZ, RZ, R128 ;  /* 0x000000ffff407224 */ /* 0x000fe200078e0080 */
[----:B------:R-:W-:Y:S01]  /*e2f0*/  MOV R127, R67 ;  /* 0x00000043007f7202 */ /* 0x000fe20000000f00 */
[----:B------:R-:W-:Y:S02]  /*e300*/  IMAD.MOV.U32 R126, RZ, RZ, R65 ;  /* 0x000000ffff7e7224 */ /* 0x000fe400078e0041 */
[----:B------:R-:W-:Y:S01]  /*e310*/  IMAD.MOV.U32 R128, RZ, RZ, R129 ;  /* 0x000000ffff807224 */ /* 0x000fe200078e0081 */
[----:B------:R-:W-:Y:S01]  /*e320*/  MOV R129, R131 ;  /* 0x0000008300817202 */ /* 0x000fe20000000f00 */
[----:B------:R-:W-:Y:S01]  /*e330*/  IMAD.MOV.U32 R63, RZ, RZ, R66 ;  /* 0x000000ffff3f7224 */ /* 0x000fe200078e0042 */
[----:B------:R-:W-:Y:S01]  /*e340*/  MOV R131, R163 ;  /* 0x000000a300837202 */ /* 0x000fe20000000f00 */
[----:B------:R-:W-:-:S02]  /*e350*/  IMAD.MOV.U32 R65, RZ, RZ, R130 ;  /* 0x000000ffff417224 */ /* 0x000fc400078e0082 */
[----:B------:R-:W-:Y:S02]  /*e360*/  IMAD.MOV.U32 R66, RZ, RZ, R160 ;  /* 0x000000ffff427224 */ /* 0x000fe400078e00a0 */
[----:B------:R-:W-:Y:S02]  /*e370*/  IMAD.MOV.U32 R67, RZ, RZ, R162 ;  /* 0x000000ffff437224 */ /* 0x000fe400078e00a2 */
[----:B------:R-:W-:-:S04]  /*e380*/  IMAD.MOV.U32 R130, RZ, RZ, R161 ;  /* 0x000000ffff827224 */ /* 0x000fc800078e00a1 */
[----:B------:R1:W-:Y:S01]  /*e390*/  STTM.x128 tmem[UR10+0x80], R4 ;  /* 0x00008004000079ed */ /* 0x0003e200083c000a */
[----:B------:R-:W2:Y:S02]  /*e3a0*/  FENCE.VIEW.ASYNC.T ;  /* 0x00000000000073c6 */ /* 0x000ea40000000200 */
[----:B--2---:R-:W-:Y:S06]  /*e3b0*/  BAR.SYNC.DEFER_BLOCKING 0x0 ;  /* 0x0000000000007b1d */ /* 0x004fec0000010000 */
[----:B------:R-:W-:Y:S05]  /*e3c0*/  @P0 BRA `(.L_x_10) ;  /* 0x0000000400600947 */ /* 0x000fea0003800000 */
[----:B------:R-:W-:Y:S01]  /*e3d0*/  ULEA UR24, UR7, UR8, 0xe ;  /* 0x0000000807187291 */ /* 0x000fe2000f8e70ff */
[----:B------:R-:W-:Y:S01]  /*e3e0*/  UMOV UR5, URZ ;  /* 0x000000ff00057c82 */ /* 0x000fe20008000000 */
[----:B------:R-:W-:Y:S02]  /*e3f0*/  UIADD3 UR76, UPT, UPT, UR9, 0x88, URZ ;  /* 0x00000088094c7890 */ /* 0x000fe4000fffe0ff */
[----:B------:R-:W-:Y:S02]  /*e400*/  UIADD3 UR24, UPT, UPT, UR24, 0x10000, URZ ;  /* 0x0001000018187890 */ /* 0x000fe4000fffe0ff */
[----:B------:R-:W-:Y:S02]  /*e410*/  UIADD3 UR77, UPT, UPT, UR9, 0x90, URZ ;  /* 0x00000090094d7890 */ /* 0x000fe4000fffe0ff */
[----:B------:R-:W-:Y:S02]  /*e420*/  USHF.R.U32.HI UR24, URZ, 0x4, UR24 ;  /* 0x00000004ff187899 */ /* 0x000fe40008011618 */
[----:B------:R-:W-:-:S02]  /*e430*/  UIADD3 UR13, UPT, UPT, UR9, 0x98, URZ ;  /* 0x00000098090d7890 */ /* 0x000fc4000fffe0ff */
[----:B------:R-:W-:Y:S02]  /*e440*/  USGXT.U32 UR38, UR24, 0xe ;  /* 0x0000000e1826789a */ /* 0x000fe40008000000 */
[----:B------:R-:W-:Y:S02]  /*e450*/  UIADD3 UR14, UPT, UPT, UR9, 0xa0, URZ ;  /* 0x000000a0090e7890 */ /* 0x000fe4000fffe0ff */
[----:B------:R-:W-:Y:S01]  /*e460*/  UIADD3 UR34, UP1, UPT, UR38, 0x2, URZ ;  /* 0x0000000226227890 */ /* 0x000fe2000ff3e0ff */
[----:B------:R-:W-:Y:S01]  /*e470*/  UMOV UR48, 0x0 ;  /* 0x0000000000307882 */ /* 0x000fe20000000000 */
[----:B------:R-:W-:Y:S02]  /*e480*/  UMOV UR49, 0x8100910 ;  /* 0x0810091000317882 */ /* 0x000fe40000000000 */
[----:B------:R-:W-:Y:S02]  /*e490*/  UIADD3.X UR35, UPT, UPT, UR5, 0x40004040, URZ, UP1, !UPT ;  /* 0x4000404005237890 */ /* 0x000fe40008ffe4ff */
[----:B------:R-:W-:-:S02]  /*e4a0*/  UIADD3 UR50, UP1, UPT, UR34, 0x2, URZ ;  /* 0x0000000222327890 */ /* 0x000fc4000ff3e0ff */
[----:B------:R-:W-:Y:S02]  /*e4b0*/  UIADD3 UR52, UP2, UPT, UR34, 0x4, URZ ;  /* 0x0000000422347890 */ /* 0x000fe4000ff5e0ff */
[----:B------:R-:W-:Y:S02]  /*e4c0*/  UIADD3 UR54, UP3, UPT, UR34, 0x1fe, URZ ;  /* 0x000001fe22367890 */ /* 0x000fe4000ff7e0ff */
[----:B------:R-:W-:Y:S02]  /*e4d0*/  UIADD3.X UR51, UPT, UPT, UR35, URZ, URZ, UP1, !UPT ;  /* 0x000000ff23337290 */ /* 0x000fe40008ffe4ff */
[----:B------:R-:W-:Y:S02]  /*e4e0*/  UIADD3 UR56, UP4, UPT, UR34, 0x200, URZ ;  /* 0x0000020022387890 */ /* 0x000fe4000ff9e0ff */
[----:B------:R-:W-:Y:S02]  /*e4f0*/  UIADD3 UR58, UP5, UPT, UR34, 0x202, URZ ;  /* 0x00000202223a7890 */ /* 0x000fe4000ffbe0ff */
[----:B------:R-:W-:-:S02]  /*e500*/  UIADD3 UR60, UP6, UPT, UR34, 0x204, URZ ;  /* 0x00000204223c7890 */ /* 0x000fc4000ffde0ff */
[----:B------:R-:W-:Y:S02]  /*e510*/  UIADD3.X UR53, UPT, UPT, UR35, URZ, URZ, UP2, !UPT ;  /* 0x000000ff23357290 */ /* 0x000fe400097fe4ff */
[----:B------:R-:W-:Y:S02]  /*e520*/  UIADD3.X UR55, UPT, UPT, UR35, URZ, URZ, UP3, !UPT ;  /* 0x000000ff23377290 */ /* 0x000fe40009ffe4ff */
[----:B------:R-:W-:Y:S01]  /*e530*/  UIADD3 UR15, UPT, UPT, UR9, 0xa8, URZ ;  /* 0x000000a8090f7890 */ /* 0x000fe2000fffe0ff */
[----:B------:R-:W-:Y:S01]  /*e540*/  UMOV UR39, 0x40004040 ;  /* 0x4000404000277882 */ /* 0x000fe20000000000 */
[----:B------:R-:W-:Y:S01]  /*e550*/  UIADD3.X UR57, UPT, UPT, UR35, URZ, URZ, UP4, !UPT ;  /* 0x000000ff23397290 */ /* 0x000fe2000a7fe4ff */
[----:B------:R-:W-:Y:S01]  /*e560*/  UTCHMMA tmem[UR11], gdesc[UR38], tmem[UR9], tmem[UR48], idesc[UR49], UPT ;  /* 0x00ff30260b0079ea */ /* 0x000fe2000b800009 */
[----:B------:R-:W-:Y:S01]  /*e570*/  UMOV UR46, 0x0 ;  /* 0x00000000002e7882 */ /* 0x000fe20000000000 */
[----:B------:R-:W-:Y:S01]  /*e580*/  UMOV UR47, 0x8100910 ;  /* 0x08100910002f7882 */ /* 0x000fe20000000000 */
[----:B------:R-:W-:-:S02]  /*e590*/  UIADD3 UR16, UPT, UPT, UR9, 0xb0, URZ ;  /* 0x000000b009107890 */ /* 0x000fc4000fffe0ff */
[----:B------:R2:W-:Y:S01]  /*e5a0*/  UTCHMMA tmem[UR76], gdesc[UR34], tmem[UR9], tmem[UR46], idesc[UR47], UPT ;  /* 0x00ff2e224c0079ea */ /* 0x0005e2000b800009 */
[----:B------:R-:W-:Y:S01]  /*e5b0*/  UIADD3.X UR59, UPT, UPT, UR35, URZ, URZ, UP5, !UPT ;  /* 0x000000ff233b7290 */ /* 0x000fe2000affe4ff */
[----:B------:R-:W-:Y:S01]  /*e5c0*/  UMOV UR44, 0x0 ;  /* 0x00000000002c7882 */ /* 0x000fe20000000000 */
[----:B------:R-:W-:Y:S01]  /*e5d0*/  UMOV UR45, 0x8100910 ;  /* 0x08100910002d7882 */ /* 0x000fe20000000000 */
[----:B------:R-:W-:Y:S02]  /*e5e0*/  UIADD3 UR17, UPT, UPT, UR9, 0xb8, URZ ;  /* 0x000000b809117890 */ /* 0x000fe4000fffe0ff */
[----:B------:R3:W-:Y:S01]  /*e5f0*/  UTCHMMA tmem[UR77], gdesc[UR50], tmem[UR9], tmem[UR44], idesc[UR45], UPT ;  /* 0x00ff2c324d0079ea */ /* 0x0007e2000b800009 */
[----:B------:R-:W-:Y:S02]  /*e600*/  UIADD3.X UR61, UPT, UPT, UR35, URZ, URZ, UP6, !UPT ;  /* 0x000000ff233d7290 */ /* 0x000fe4000b7fe4ff */
[----:B------:R-:W-:Y:S02]  /*e610*/  UIADD3 UR18, UPT, UPT, UR9, 0x40, URZ ;  /* 0x0000004009127890 */ /* 0x000fe4000fffe0ff */
[----:B------:R-:W-:-:S02]  /*e620*/  UIADD3 UR19, UPT, UPT, UR9, 0xc0, URZ ;  /* 0x000000c009137890 */ /* 0x000fc4000fffe0ff */
[----:B------:R-:W-:Y:S02]  /*e630*/  UIADD3 UR20, UPT, UPT, UR9, 0x40, URZ ;  /* 0x0000004009147890 */ /* 0x000fe4000fffe0ff */
[----:B------:R-:W-:Y:S02]  /*e640*/  UIADD3 UR21, UPT, UPT, UR9, 0xc8, URZ ;  /* 0x000000c809157890 */ /* 0x000fe4000fffe0ff */
[----:B------:R-:W-:Y:S02]  /*e650*/  UIADD3 UR62, UPT, UPT, UR9, 0x40, URZ ;  /* 0x00000040093e7890 */ /* 0x000fe4000fffe0ff */
[----:B------:R-:W-:Y:S01]  /*e660*/  UIADD3 UR63, UPT, UPT, UR9, 0xd0, URZ ;  /* 0x000000d0093f7890 */ /* 0x000fe2000fffe0ff */
[----:B--2---:R-:W-:Y:S01]  /*e670*/  UMOV UR76, 0x0 ;  /* 0x00000000004c7882 */ /* 0x004fe20000000000 */
[----:B---3--:R-:W-:Y:S01]  /*e680*/  UMOV UR77, 0x8100910 ;  /* 0x08100910004d7882 */ /* 0x008fe20000000000 */
[----:B------:R-:W-:Y:S02]  /*e690*/  UIADD3 UR66, UPT, UPT, UR9, 0x40, URZ ;  /* 0x0000004009427890 */ /* 0x000fe4000fffe0ff */
[----:B------:R2:W-:Y:S01]  /*e6a0*/  UTCHMMA tmem[UR13], gdesc[UR52], tmem[UR9], tmem[UR76], idesc[UR77], UPT ;  /* 0x00ff4c340d0079ea */ /* 0x0005e2000b800009 */
[----:B------:R-:W-:-:S02]  /*e6b0*/  UIADD3 UR67, UPT, UPT, UR9, 0xd8, URZ ;  /* 0x000000d809437890 */ /* 0x000fc4000fffe0ff */
[----:B------:R2:W-:Y:S01]  /*e6c0*/  UTCHMMA tmem[UR14], gdesc[UR54], tmem[UR9], tmem[UR44], idesc[UR45], UPT ;  /* 0x00ff2c360e0079ea */ /* 0x0005e2000b800009 */
[----:B------:R-:W-:Y:S02]  /*e6d0*/  UIADD3 UR68, UPT, UPT, UR9, 0x40, URZ ;  /* 0x0000004009447890 */ /* 0x000fe4000fffe0ff */
[----:B------:R2:W-:Y:S01]  /*e6e0*/  UTCHMMA tmem[UR15], gdesc[UR56], tmem[UR9], tmem[UR46], idesc[UR47], UPT ;  /* 0x00ff2e380f0079ea */ /* 0x0005e2000b800009 */
[----:B------:R-:W-:Y:S02]  /*e6f0*/  UIADD3 UR69, UPT, UPT, UR9, 0xe0, URZ ;  /* 0x000000e009457890 */ /* 0x000fe4000fffe0ff */
[----:B------:R2:W-:Y:S01]  /*e700*/  UTCHMMA tmem[UR16], gdesc[UR58], tmem[UR9], tmem[UR48], idesc[UR49], UPT ;  /* 0x00ff303a100079ea */ /* 0x0005e2000b800009 */
[----:B------:R-:W-:Y:S02]  /*e710*/  UIADD3 UR70, UPT, UPT, UR9, 0x40, URZ ;  /* 0x0000004009467890 */ /* 0x000fe4000fffe0ff */
        /* <DEDUP_REMOVED lines=8> */
[----:B------:R-:W-:Y:S01]  /*e7a0*/  UIADD3 UR74, UPT, UPT, UR9, 0x40, URZ ;  /* 0x00000040094a7890 */ /* 0x000fe2000fffe0ff */
[----:B------:R2:W-:Y:S01]  /*e7b0*/  UTCHMMA tmem[UR19], gdesc[UR38], tmem[UR18], tmem[UR40], idesc[UR41], UPT ;  /* 0x00ff2826130079ea */ /* 0x0005e2000b800012 */
        /* <DEDUP_REMOVED lines=25> */
.L_x_10:
[----:B-1----:R-:W1:Y:S01]  /*e950*/  LDC R4, c[0x0][0x3a0] ;  /* 0x0000e800ff047b82 */ /* 0x002e620000000800 */
[----:B------:R-:W3:Y:S01]  /*e960*/  S2R R6, SR_TID.X ;  /* 0x0000000000067919 */ /* 0x000ee20000002100 */
[----:B------:R-:W4:Y:S06]  /*e970*/  LDL.LU R16, [R1] ;  /* 0x0000000001107983 */ /* 0x000f2c0000300800 */
[----:B------:R-:W-:Y:S01]  /*e980*/  BAR.SYNC.DEFER_BLOCKING 0x0 ;  /* 0x0000000000007b1d */ /* 0x000fe20000010000 */
[----:B------:R-:W-:Y:S01]  /*e990*/  IADD3 R3, P6, PT, R3, R166, RZ ;  /* 0x000000a603037210 */ /* 0x000fe20007fde0ff */
[----:B-1----:R-:W-:-:S04]  /*e9a0*/  VIADD R4, R4, 0x3f ;  /* 0x0000003f04047836 */ /* 0x002fc80000000000 */
[----:B------:R-:W5:Y:S01]  /*e9b0*/  LDL.LU R9, [R1+0x4] ;  /* 0x0000040001097983 */ /* 0x000f620000300800 */
[----:B------:R-:W-:-:S03]  /*e9c0*/  SHF.R.S32.HI R5, RZ, 0x1f, R4 ;  /* 0x0000001fff057819 */ /* 0x000fc60000011404 */
[----:B--2---:R-:W2:Y:S01]  /*e9d0*/  LDL.LU R8, [R1+0x10] ;  /* 0x0000100001087983 */ /* 0x004ea20000300800 */
[----:B------:R-:W-:-:S03]  /*e9e0*/  LEA.HI R5, R5, R4, RZ, 0x6 ;  /* 0x0000000405057211 */ /* 0x000fc600078f30ff */
[----:B------:R-:W2:Y:S01]  /*e9f0*/  LDL.LU R14, [R1+0x14] ;  /* 0x00001400010e7983 */ /* 0x000ea20000300800 */
[----:B------:R-:W1:Y:S01]  /*ea00*/  LDC R4, c[0x0][0x3a0] ;  /* 0x0000e800ff047b82 */ /* 0x000e620000000800 */
[----:B---3--:R-:W-:Y:S02]  /*ea10*/  LOP3.LUT R6, R6, 0x3f, RZ, 0xc0, !PT ;  /* 0x0000003f06067812 */ /* 0x008fe400078ec0ff */
[----:B------:R-:W-:Y:S01]  /*ea20*/  SHF.R.S32.HI R5, RZ, 0x6, R5 ;  /* 0x00000006ff057819 */ /* 0x000fe20000011405 */
[----:B------:R-:W3:Y:S04]  /*ea30*/  LDL.LU R12, [R1+0x18] ;  /* 0x00001800010c7983 */ /* 0x000ee80000300800 */
[----:B------:R-:W-:Y:S01]  /*ea40*/  VIADD R5, R5, 0xfffffffe ;  /* 0xfffffffe05057836 */ /* 0x000fe20000000000 */
[----:B------:R-:W-:Y:S01]  /*ea50*/  IADD3.X R132, PT, PT, R132, R165, RZ, P6, !PT ;  /* 0x000000a584847210 */ /* 0x000fe200037fe4ff */
[----:B------:R-:W2:Y:S03]  /*ea60*/  LDL.LU R15, [R1+0x1c] ;  /* 0x00001c00010f7983 */ /* 0x000ea60000300800 */
[----:B------:R-:W-:Y:S01]  /*ea70*/  ISETP.GE.AND P3, PT, R169, R5, PT ;  /* 0x00000005a900720c */ /* 0x000fe20003f66270 */
[----:B-1----:R-:W-:Y:S01]  /*ea80*/  VIADD R4, R4, 0xffffff80 ;  /* 0xffffff8004047836 */ /* 0x002fe20000000000 */
[----:B------:R-:W-:Y:S01]  /*ea90*/  IADD3 R133, P6, PT, R133, R166, RZ ;  /* 0x000000a685857210 */ /* 0x000fe20007fde0ff */
[----:B------:R-:W-:Y:S01]  /*eaa0*/  IMAD.MOV.U32 R7, RZ, RZ, R132 ;  /* 0x000000ffff077224 */ /* 0x000fe200078e0084 */
[----:B------:R-:W2:Y:S01]  /*eab0*/  LDL.LU R13, [R1+0x20] ;  /* 0x00002000010d7983 */ /* 0x000ea20000300800 */
[----:B------:R-:W-:-:S02]  /*eac0*/  IMAD R4, R169, -0x40, R4 ;  /* 0xffffffc0a9047824 */ /* 0x000fc400078e0204 */
[----:B------:R-:W-:Y:S01]  /*ead0*/  IMAD.X R134, R134, 0x1, R165, P6 ;  /* 0x0000000186867824 */ /* 0x000fe200030e06a5 */
[----:B------:R-:W2:Y:S02]  /*eae0*/  LDL.LU R11, [R1+0x24] ;  /* 0x00002400010b7983 */ /* 0x000ea40000300800 */
[----:B------:R-:W-:Y:S02]  /*eaf0*/  ISETP.GE.AND P2, PT, R6, R4, PT ;  /* 0x000000040600720c */ /* 0x000fe40003f46270 */
[----:B------:R-:W-:Y:S01]  /*eb00*/  ISETP.GT.AND P4, PT, R4, RZ, PT ;  /* 0x000000ff0400720c */ /* 0x000fe20003f84270 */
[----:B------:R-:W2:Y:S01]  /*eb10*/  LDL.LU R10, [R1+0x28] ;  /* 0x00002800010a7983 */ /* 0x000ea20000300800 */
[----:B------:R-:W-:-:S04]  /*eb20*/  SEL R5, RZ, 0x4, P2 ;  /* 0x00000004ff057807 */ /* 0x000fc80001000000 */
[----:B------:R-:W-:-:S04]  /*eb30*/  SEL R5, R5, RZ, !P3 ;  /* 0x000000ff05057207 */ /* 0x000fc80005800000 */
[----:B------:R-:W-:Y:S02]  /*eb40*/  ISETP.NE.U32.AND P2, PT, R5, RZ, PT ;  /* 0x000000ff0500720c */ /* 0x000fe40003f45070 */
[----:B------:R-:W-:-:S04]  /*eb50*/  SEL R5, RZ, 0x4, !P4 ;  /* 0x00000004ff057807 */ /* 0x000fc80006000000 */
[----:B------:R-:W-:-:S04]  /*eb60*/  SEL R5, R5, RZ, !P3 ;  /* 0x000000ff05057207 */ /* 0x000fc80005800000 */
[----:B------:R-:W-:Y:S01]  /*eb70*/  ISETP.NE.U32.AND P4, PT, R5, RZ, PT ;  /* 0x000000ff0500720c */ /* 0x000fe20003f85070 */
[----:B------:R-:W-:-:S12]  /*eb80*/  IMAD.MOV.U32 R6, RZ, RZ, R3 ;  /* 0x000000ffff067224 */ /* 0x000fd800078e0003 */
[----:B------:R-:W-:Y:S01]  /*eb90*/  @!PT LDS RZ, [RZ] ;  /* 0x00000000fffff984 */ /* 0x000fe20000000800 */
[----:B------:R-:W-:Y:S01]  /*eba0*/  @!PT LDS RZ, [RZ] ;  /* 0x00000000fffff984 */ /* 0x000fe20000000800 */
[----:B------:R-:W-:Y:S01]  /*ebb0*/  @!PT LDS RZ, [RZ] ;  /* 0x00000000fffff984 */ /* 0x000fe20000000800 */
[----:B------:R1:W-:Y:S02]  /*ebc0*/  LDGSTS.E [R2], desc[UR22][R6.64], P4 ;  /* 0x0000000006027fae */ /* 0x0003e4000a1a1016 */
[----:B-1----:R-:W-:Y:S01]  /*ebd0*/  MOV R6, R133 ;  /* 0x0000008500067202 */ /* 0x002fe20000000f00 */
[----:B------:R-:W-:-:S05]  /*ebe0*/  IMAD.MOV.U32 R7, RZ, RZ, R134 ;  /* 0x000000ffff077224 */ /* 0x000fca00078e0086 */
[----:B------:R1:W-:Y:S01]  /*ebf0*/  LDGSTS.E [R2+0x200], desc[UR22][R6.64], P4 ;  /* 0x0020000006027fae */ /* 0x0003e2000a1a1016 */
[----:B------:R-:W-:-:S04]  /*ec00*/  ISETP.GT.AND P4, PT, R4, 0x1, PT ;  /* 0x000000010400780c */ /* 0x000fc80003f84270 */
[----:B------:R-:W-:Y:S02]  /*ec10*/  SEL R5, RZ, 0x4, !P4 ;  /* 0x00000004ff057807 */ /* 0x000fe40006000000 */
[----:B------:R-:W-:Y:S02]  /*ec20*/  IADD3 R135, P6, PT, R135, R166, RZ ;  /* 0x000000a687877210 */ /* 0x000fe40007fde0ff */
[----:B------:R-:W-:-:S04]  /*ec30*/  SEL R5, R5, RZ, !P3 ;  /* 0x000000ff05057207 */ /* 0x000fc80005800000 */
[----:B------:R-:W-:Y:S01]  /*ec40*/  ISETP.NE.U32.AND P4, PT, R5, RZ, PT ;  /* 0x000000ff0500720c */ /* 0x000fe20003f85070 */
[----:B------:R-:W-:Y:S01]  /*ec50*/  IMAD.X R136, R136, 0x1, R165, P6 ;  /* 0x0000000188887824 */ /* 0x000fe200030e06a5 */
[----:B------:R-:W-:Y:S01]  /*ec60*/  IADD3 R137, P6, PT, R137, R166, RZ ;  /* 0x000000a689897210 */ /* 0x000fe20007fde0ff */
[----:B-1----:R-:W-:-:S03]  /*ec70*/  IMAD.MOV.U32 R6, RZ, RZ, R135 ;  /* 0x000000ffff067224 */ /* 0x002fc600078e0087 */
[----:B------:R-:W-:Y:S01]  /*ec80*/  MOV R7, R136 ;  /* 0x0000008800077202 */ /* 0x000fe20000000f00 */
[----:B------:R-:W-:-:S06]  /*ec90*/  IMAD.X R138, R138, 0x1, R165, P6 ;  /* 0x000000018a8a7824 */ /* 0x000fcc00030e06a5 */
[----:B------:R1:W-:Y:S02]  /*eca0*/  LDGSTS.E [R2+0x400], desc[UR22][R6.64], P4 ;  /* 0x0040000006027fae */ /* 0x0003e4000a1a1016 */
[----:B-1----:R-:W-:Y:S02]  /*ecb0*/  IMAD.MOV.U32 R6, RZ, RZ, R137 ;  /* 0x000000ffff067224 */ /* 0x002fe400078e0089 */
[----:B------:R-:W-:-:S05]  /*ecc0*/  IMAD.MOV.U32 R7, RZ, RZ, R138 ;  /* 0x000000ffff077224 */ /* 0x000fca00078e008a */
[----:B------:R1:W-:Y:S01]  /*ecd0*/  LDGSTS.E [R2+0x600], desc[UR22][R6.64], P4 ;  /* 0x0060000006027fae */ /* 0x0003e2000a1a1016 */
[----:B------:R-:W-:-:S04]  /*ece0*/  ISETP.GT.AND P4, PT, R4, 0x2, PT ;  /* 0x000000020400780c */ /* 0x000fc80003f84270 */
[----:B------:R-:W-:-:S04]  /*ecf0*/  SEL R5, RZ, 0x4, !P4 ;  /* 0x00000004ff057807 */ /* 0x000fc80006000000 */
[----:B------:R-:W-:Y:S02]  /*ed00*/  SEL R5, R5, RZ, !P3 ;  /* 0x000000ff05057207 */ /* 0x000fe40005800000 */
[-C--:B------:R-:W-:Y:S02]  /*ed10*/  IADD3 R139, P6, PT, R139, R166.reuse, RZ ;  /* 0x000000a68b8b7210 */ /* 0x080fe40007fde0ff */
[----:B------:R-:W-:Y:S02]  /*ed20*/  ISETP.NE.U32.AND P4, PT, R5, RZ, PT ;  /* 0x000000ff0500720c */ /* 0x000fe40003f85070 */
[----:B------:R-:W-:Y:S02]  /*ed30*/  IADD3.X R140, PT, PT, R140, R165, RZ, P6, !PT ;  /* 0x000000a58c8c7210 */ /* 0x000fe400037fe4ff */
[----:B------:R-:W-:Y:S01]  /*ed40*/  IADD3 R141, P6, PT, R141, R166, RZ ;  /* 0x000000a68d8d7210 */ /* 0x000fe20007fde0ff */
[----:B-1----:R-:W-:Y:S02]  /*ed50*/  IMAD.MOV.U32 R6, RZ, RZ, R139 ;  /* 0x000000ffff067224 */ /* 0x002fe400078e008b */
[----:B------:R-:W-:-:S02]  /*ed60*/  IMAD.MOV.U32 R7, RZ, RZ, R140 ;  /* 0x000000ffff077224 */ /* 0x000fc400078e008c */
[----:B------:R-:W-:-:S04]  /*ed70*/  IMAD.X R142, R142, 0x1, R165, P6 ;  /* 0x000000018e8e7824 */ /* 0x000fc800030e06a5 */
[----:B------:R1:W-:Y:S02]  /*ed80*/  LDGSTS.E [R2+0x800], desc[UR22][R6.64], P4 ;  /* 0x0080000006027fae */ /* 0x0003e4000a1a1016 */
        /* <DEDUP_REMOVED lines=356> */
[-C--:B----4-:R-:W-:Y:S02]  /*103d0*/  IADD3 R16, P6, PT, R16, R166.reuse, RZ ;  /* 0x000000a610107210 */ /* 0x090fe40007fde0ff */
[----:B------:R-:W-:Y:S02]  /*103e0*/  ISETP.NE.U32.AND P4, PT, R5, RZ, PT ;  /* 0x000000ff0500720c */ /* 0x000fe40003f85070 */
[----:B------:R-:W-:Y:S02]  /*103f0*/  IADD3.X R252, PT, PT, R252, R165, RZ, P6, !PT ;  /* 0x000000a5fcfc7210 */ /* 0x000fe400037fe4ff */
[----:B--2---:R-:W-:Y:S01]  /*10400*/  IADD3 R8, P6, PT, R8, R166, RZ ;  /* 0x000000a608087210 */ /* 0x004fe20007fde0ff */
[----:B-1----:R-:W-:Y:S02]  /*10410*/  IMAD.MOV.U32 R6, RZ, RZ, R16 ;  /* 0x000000ffff067224 */ /* 0x002fe400078e0010 */
[----:B------:R-:W-:-:S02]  /*10420*/  IMAD.MOV.U32 R7, RZ, RZ, R252 ;  /* 0x000000ffff077224 */ /* 0x000fc400078e00fc */
[----:B-----5:R-:W-:-:S04]  /*10430*/  IMAD.X R9, R9, 0x1, R165, P6 ;  /* 0x0000000109097824 */ /* 0x020fc800030e06a5 */
[----:B------:R1:W-:Y:S04]  /*10440*/  LDGSTS.E [R2+0x7000], desc[UR22][R6.64], P4 ;  /* 0x0700000006027fae */ /* 0x0003e8000a1a1016 */
[----:B------:R2:W-:Y:S01]  /*10450*/  STL [R1], R16 ;  /* 0x0000001001007387 */ /* 0x0005e20000100800 */
[----:B-1----:R-:W-:Y:S01]  /*10460*/  MOV R6, R8 ;  /* 0x0000000800067202 */ /* 0x002fe20000000f00 */
[----:B------:R-:W-:Y:S02]  /*10470*/  IMAD.MOV.U32 R7, RZ, RZ, R9 ;  /* 0x000000ffff077224 */ /* 0x000fe400078e0009 */
[----:B------:R1:W-:Y:S04]  /*10480*/  STL [R1+0x10], R8 ;  /* 0x0000100801007387 */ /* 0x0003e80000100800 */
[----:B------:R4:W-:Y:S01]  /*10490*/  LDGSTS.E [R2+0x7200], desc[UR22][R6.64], P4 ;  /* 0x0720000006027fae */ /* 0x0009e2000a1a1016 */
[----:B------:R-:W-:-:S03]  /*104a0*/  ISETP.GT.AND P4, PT, R4, 0x1d, PT ;  /* 0x0000001d0400780c */ /* 0x000fc60003f84270 */
[----:B------:R5:W-:Y:S01]  /*104b0*/  STL [R1+0x4], R9 ;  /* 0x0000040901007387 */ /* 0x000be20000100800 */
[----:B------:R-:W-:Y:S02]  /*104c0*/  SEL R5, RZ, 0x4, !P4 ;  /* 0x00000004ff057807 */ /* 0x000fe40006000000 */
[----:B---3--:R-:W-:Y:S01]  /*104d0*/  IADD3 R12, P6, PT, R12, R166, RZ ;  /* 0x000000a60c0c7210 */ /* 0x008fe20007fde0ff */
[----:B--2---:R-:W2:Y:S01]  /*104e0*/  LDL.LU R16, [R1+0x2c] ;  /* 0x00002c0001107983 */ /* 0x004ea20000300800 */
[----:B------:R-:W-:-:S03]  /*104f0*/  SEL R5, R5, RZ, !P3 ;  /* 0x000000ff05057207 */ /* 0x000fc60005800000 */
[----:B-1----:R-:W3:Y:S01]  /*10500*/  LDL.LU R8, [R1+0x30] ;  /* 0x0000300001087983 */ /* 0x002ee20000300800 */
[----:B------:R-:W-:Y:S01]  /*10510*/  IMAD.X R14, R14, 0x1, R165, P6 ;  /* 0x000000010e0e7824 */ /* 0x000fe200030e06a5 */
[----:B------:R-:W-:Y:S02]  /*10520*/  ISETP.NE.U32.AND P4, PT, R5, RZ, PT ;  /* 0x000000ff0500720c */ /* 0x000fe40003f85070 */
[----:B-----5:R-:W5:Y:S01]  /*10530*/  LDL.LU R9, [R1+0x38] ;  /* 0x0000380001097983 */ /* 0x020f620000300800 */
[----:B------:R-:W-:Y:S02]  /*10540*/  IADD3 R13, P6, PT, R13, R166, RZ ;  /* 0x000000a60d0d7210 */ /* 0x000fe40007fde0ff */
[----:B----4-:R-:W-:Y:S01]  /*10550*/  MOV R7, R14 ;  /* 0x0000000e00077202 */ /* 0x010fe20000000f00 */
[----:B------:R-:W-:Y:S04]  /*10560*/  STL [R1+0x18], R12 ;  /* 0x0000180c01007387 */ /* 0x000fe80000100800 */
[----:B------:R1:W-:Y:S01]  /*10570*/  STL [R1+0x14], R14 ;  /* 0x0000140e01007387 */ /* 0x0003e20000100800 */
[----:B------:R-:W-:-:S02]  /*10580*/  IMAD.MOV.U32 R6, RZ, RZ, R12 ;  /* 0x000000ffff067224 */ /* 0x000fc400078e000c */
[----:B------:R-:W-:-:S03]  /*10590*/  IMAD.X R15, R15, 0x1, R165, P6 ;  /* 0x000000010f0f7824 */ /* 0x000fc600030e06a5 */
[----:B------:R4:W-:Y:S04]  /*105a0*/  LDGSTS.E [R2+0x7400], desc[UR22][R6.64], P4 ;  /* 0x0740000006027fae */ /* 0x0009e8000a1a1016 */
[----:B-1----:R-:W5:Y:S04]  /*105b0*/  LDL.LU R14, [R1+0x34] ;  /* 0x00003400010e7983 */ /* 0x002f680000300800 */
[----:B------:R-:W5:Y:S04]  /*105c0*/  LDL.LU R12, [R1+0x40] ;  /* 0x00004000010c7983 */ /* 0x000f680000300800 */
[----:B------:R1:W-:Y:S01]  /*105d0*/  STL [R1+0x20], R13 ;  /* 0x0000200d01007387 */ /* 0x0003e20000100800 */
[----:B----4-:R-:W-:-:S03]  /*105e0*/  IMAD.MOV.U32 R6, RZ, RZ, R13 ;  /* 0x000000ffff067224 */ /* 0x010fc600078e000d */
[----:B------:R4:W-:Y:S04]  /*105f0*/  STL [R1+0x1c], R15 ;  /* 0x00001c0f01007387 */ /* 0x0009e80000100800 */
[----:B-1----:R-:W5:Y:S01]  /*10600*/  LDL.LU R13, [R1+0x3c] ;  /* 0x00003c00010d7983 */ /* 0x002f620000300800 */
[----:B------:R-:W-:Y:S01]  /*10610*/  IADD3 R10, P6, PT, R10, R166, RZ ;  /* 0x000000a60a0a7210 */ /* 0x000fe20007fde0ff */
[----:B------:R-:W-:-:S03]  /*10620*/  IMAD.MOV.U32 R7, RZ, RZ, R15 ;  /* 0x000000ffff077224 */ /* 0x000fc600078e000f */
[----:B------:R-:W-:Y:S01]  /*10630*/  IADD3.X R11, PT, PT, R11, R165, RZ, P6, !PT ;  /* 0x000000a50b0b7210 */ /* 0x000fe200037fe4ff */
[----:B------:R-:W-:Y:S04]  /*10640*/  STL [R1+0x28], R10 ;  /* 0x0000280a01007387 */ /* 0x000fe80000100800 */
[----:B------:R1:W-:Y:S01]  /*10650*/  LDGSTS.E [R2+0x7600], desc[UR22][R6.64], P4 ;  /* 0x0760000006027fae */ /* 0x0003e2000a1a1016 */
[----:B------:R-:W-:-:S03]  /*10660*/  ISETP.GT.AND P4, PT, R4, 0x1e, PT ;  /* 0x0000001e0400780c */ /* 0x000fc60003f84270 */
[----:B------:R1:W-:Y:S01]  /*10670*/  STL [R1+0x24], R11 ;  /* 0x0000240b01007387 */ /* 0x0003e20000100800 */
[----:B------:R-:W-:-:S03]  /*10680*/  SEL R5, RZ, 0x4, !P4 ;  /* 0x00000004ff057807 */ /* 0x000fc60006000000 */
[----:B------:R-:W5:Y:S04]  /*10690*/  LDL.LU R17, [R1+0x44] ;  /* 0x0000440001117983 */ /* 0x000f680000300800 */
[----:B----4-:R-:W4:Y:S01]  /*106a0*/  LDL.LU R15, [R1+0x48] ;  /* 0x00004800010f7983 */ /* 0x010f220000300800 */
[----:B-1----:R-:W-:Y:S01]  /*106b0*/  IMAD.MOV.U32 R7, RZ, RZ, R11 ;  /* 0x000000ffff077224 */ /* 0x002fe200078e000b */
[----:B------:R-:W-:Y:S01]  /*106c0*/  SEL R5, R5, RZ, !P3 ;  /* 0x000000ff05057207 */ /* 0x000fe20005800000 */
[----:B------:R-:W-:Y:S01]  /*106d0*/  IMAD.MOV.U32 R6, RZ, RZ, R10 ;  /* 0x000000ffff067224 */ /* 0x000fe200078e000a */
[----:B------:R-:W4:Y:S04]  /*106e0*/  LDL.LU R11, [R1+0x4c] ;  /* 0x00004c00010b7983 */ /* 0x000f280000300800 */
[----:B------:R-:W4:Y:S01]  /*106f0*/  LDL.LU R10, [R1+0x50] ;  /* 0x00005000010a7983 */ /* 0x000f220000300800 */
[----:B------:R-:W-:-:S13]  /*10700*/  ISETP.NE.U32.AND P4, PT, R5, RZ, PT ;  /* 0x000000ff0500720c */ /* 0x000fda0003f85070 */
[----:B------:R1:W-:Y:S01]  /*10710*/  LDGSTS.E [R2+0x7800], desc[UR22][R6.64], P4 ;  /* 0x0780000006027fae */ /* 0x0003e2000a1a1016 */
[----:B---3--:R-:W-:-:S05]  /*10720*/  IADD3 R8, P6, PT, R8, R166, RZ ;  /* 0x000000a608087210 */ /* 0x008fca0007fde0ff */
[--C-:B--2---:R-:W-:Y:S01]  /*10730*/  IMAD.X R16, R16, 0x1, R165.reuse, P6 ;  /* 0x0000000110107824 */ /* 0x104fe200030e06a5 */
[----:B-----5:R-:W-:Y:S01]  /*10740*/  IADD3 R9, P6, PT, R9, R166, RZ ;  /* 0x000000a609097210 */ /* 0x020fe20007fde0ff */
[----:B------:R2:W-:Y:S01]  /*10750*/  STL [R1+0x30], R8 ;  /* 0x0000300801007387 */ /* 0x0005e20000100800 */
[----:B-1----:R-:W-:Y:S01]  /*10760*/  MOV R6, R8 ;  /* 0x0000000800067202 */ /* 0x002fe20000000f00 */
[----:B------:R-:W-:Y:S02]  /*10770*/  IMAD.MOV.U32 R7, RZ, RZ, R16 ;  /* 0x000000ffff077224 */ /* 0x000fe400078e0010 */
[----:B------:R-:W-:Y:S04]  /*10780*/  STL [R1+0x2c], R16 ;  /* 0x00002c1001007387 */ /* 0x000fe80000100800 */
[----:B------:R1:W-:Y:S04]  /*10790*/  LDGSTS.E [R2+0x7a00], desc[UR22][R6.64], P4 ;  /* 0x07a0000006027fae */ /* 0x0003e8000a1a1016 */
[----:B--2---:R-:W2:Y:S01]  /*107a0*/  LDL.LU R8, [R1+0x58] ;  /* 0x0000580001087983 */ /* 0x004ea20000300800 */
[----:B------:R-:W-:-:S03]  /*107b0*/  IMAD.X R14, R14, 0x1, R165, P6 ;  /* 0x000000010e0e7824 */ /* 0x000fc600030e06a5 */
[----:B------:R-:W-:Y:S01]  /*107c0*/  STL [R1+0x38], R9 ;  /* 0x0000380901007387 */ /* 0x000fe20000100800 */
[----:B------:R-:W-:-:S03]  /*107d0*/  IADD3 R12, P6, PT, R12, R166, RZ ;  /* 0x000000a60c0c7210 */ /* 0x000fc60007fde0ff */
[----:B------:R3:W-:Y:S01]  /*107e0*/  STL [R1+0x34], R14 ;  /* 0x0000340e01007387 */ /* 0x0007e20000100800 */
[----:B-1----:R-:W-:Y:S01]  /*107f0*/  MOV R7, R14 ;  /* 0x0000000e00077202 */ /* 0x002fe20000000f00 */
[----:B------:R-:W-:Y:S02]  /*10800*/  IMAD.MOV.U32 R6, RZ, RZ, R9 ;  /* 0x000000ffff067224 */ /* 0x000fe400078e0009 */
[----:B---3--:R-:W3:Y:S01]  /*10810*/  LDL.LU R14, [R1+0x54] ;  /* 0x00005400010e7983 */ /* 0x008ee20000300800 */
[----:B------:R-:W-:-:S03]  /*10820*/  IMAD.X R13, R13, 0x1, R165, P6 ;  /* 0x000000010d0d7824 */ /* 0x000fc600030e06a5 */
[----:B------:R-:W5:Y:S04]  /*10830*/  LDL.LU R9, [R1+0x60] ;  /* 0x0000600001097983 */ /* 0x000f680000300800 */
[----:B------:R-:W-:Y:S04]  /*10840*/  STL [R1+0x40], R12 ;  /* 0x0000400c01007387 */ /* 0x000fe80000100800 */
[----:B------:R1:W-:Y:S04]  /*10850*/  STL [R1+0x3c], R13 ;  /* 0x00003c0d01007387 */ /* 0x0003e80000100800 */
[----:B------:R-:W5:Y:S01]  /*10860*/  LDL.LU R16, [R1+0x5c] ;  /* 0x00005c0001107983 */ /* 0x000f620000300800 */
[----:B------:R-:W-:-:S04]  /*10870*/  ISETP.GT.AND P4, PT, R4, 0x1f, PT ;  /* 0x0000001f0400780c */ /* 0x000fc80003f84270 */
[----:B------:R-:W-:-:S04]  /*10880*/  SEL R5, RZ, 0x4, !P4 ;  /* 0x00000004ff057807 */ /* 0x000fc80006000000 */
[----:B------:R-:W-:-:S04]  /*10890*/  SEL R5, R5, RZ, !P3 ;  /* 0x000000ff05057207 */ /* 0x000fc80005800000 */
[----:B------:R-:W-:-:S13]  /*108a0*/  ISETP.NE.U32.AND P4, PT, R5, RZ, PT ;  /* 0x000000ff0500720c */ /* 0x000fda0003f85070 */
[----:B------:R1:W-:Y:S02]  /*108b0*/  LDGSTS.E [R2+0x7c00], desc[UR22][R6.64], P4 ;  /* 0x07c0000006027fae */ /* 0x0003e4000a1a1016 */
[----:B-1----:R-:W-:Y:S02]  /*108c0*/  IMAD.MOV.U32 R6, RZ, RZ, R12 ;  /* 0x000000ffff067224 */ /* 0x002fe400078e000c */
[----:B------:R-:W-:Y:S01]  /*108d0*/  IMAD.MOV.U32 R7, RZ, RZ, R13 ;  /* 0x000000ffff077224 */ /* 0x000fe200078e000d */
[----:B----4-:R-:W-:Y:S01]  /*108e0*/  IADD3 R15, P6, PT, R15, R166, RZ ;  /* 0x000000a60f0f7210 */ /* 0x010fe20007fde0ff */
[----:B------:R-:W4:Y:S04]  /*108f0*/  LDL.LU R13, [R1+0x64] ;  /* 0x00006400010d7983 */ /* 0x000f280000300800 */
[----:B------:R1:W-:Y:S01]  /*10900*/  LDGSTS.E [R2+0x7e00], desc[UR22][R6.64], P4 ;  /* 0x07e0000006027fae */ /* 0x0003e2000a1a1016 */
[----:B------:R-:W-:-:S03]  /*10910*/  ISETP.GT.AND P4, PT, R4, 0x20, PT ;  /* 0x000000200400780c */ /* 0x000fc60003f84270 */
[----:B------:R-:W4:Y:S01]  /*10920*/  LDL.LU R12, [R1+0x68] ;  /* 0x00006800010c7983 */ /* 0x000f220000300800 */
[----:B------:R-:W-:-:S04]  /*10930*/  SEL R5, RZ, 0x4, !P4 ;  /* 0x00000004ff057807 */ /* 0x000fc80006000000 */
[----:B------:R-:W-:-:S04]  /*10940*/  SEL R5, R5, RZ, !P3 ;  /* 0x000000ff05057207 */ /* 0x000fc80005800000 */
[----:B------:R-:W-:Y:S02]  /*10950*/  ISETP.NE.U32.AND P4, PT, R5, RZ, PT ;  /* 0x000000ff0500720c */ /* 0x000fe40003f85070 */
[----:B------:R-:W-:Y:S02]  /*10960*/  IADD3.X R17, PT, PT, R17, R165, RZ, P6, !PT ;  /* 0x000000a511117210 */ /* 0x000fe400037fe4ff */
[----:B------:R-:W-:Y:S01]  /*10970*/  IADD3 R10, P6, PT, R10, R166, RZ ;  /* 0x000000a60a0a7210 */ /* 0x000fe20007fde0ff */
[----:B-1----:R-:W-:Y:S02]  /*10980*/  IMAD.MOV.U32 R6, RZ, RZ, R15 ;  /* 0x000000ffff067224 */ /* 0x002fe400078e000f */
[----:B------:R-:W-:Y:S02]  /*10990*/  IMAD.MOV.U32 R7, RZ, RZ, R17 ;  /* 0x000000ffff077224 */ /* 0x000fe400078e0011 */
[----:B------:R-:W-:-:S04]  /*109a0*/  IMAD.X R11, R11, 0x1, R165, P6 ;  /* 0x000000010b0b7824 */ /* 0x000fc800030e06a5 */
[----:B------:R1:W-:Y:S04]  /*109b0*/  LDGSTS.E [R2+0x8000], desc[UR22][R6.64], P4 ;  /* 0x0800000006027fae */ /* 0x0003e8000a1a1016 */
[----:B------:R1:W-:Y:S02]  /*109c0*/  STL [R1+0x48], R15 ;  /* 0x0000480f01007387 */ /* 0x0003e40000100800 */
[----:B-1----:R-:W-:Y:S01]  /*109d0*/  MOV R6, R10 ;  /* 0x0000000a00067202 */ /* 0x002fe20000000f00 */
[----:B------:R-:W-:Y:S01]  /*109e0*/  IMAD.MOV.U32 R7, RZ, RZ, R11 ;  /* 0x000000ffff077224 */ /* 0x000fe200078e000b */
[----:B------:R-:W-:Y:S04]  /*109f0*/  STL [R1+0x44], R17 ;  /* 0x0000441101007387 */ /* 0x000fe80000100800 */
[----:B------:R1:W-:Y:S01]  /*10a00*/  LDGSTS.E [R2+0x8200], desc[UR22][R6.64], P4 ;  /* 0x0820000006027fae */ /* 0x0003e2000a1a1016 */
[----:B------:R-:W-:-:S03]  /*10a10*/  ISETP.GT.AND P4, PT, R4, 0x21, PT ;  /* 0x000000210400780c */ /* 0x000fc60003f84270 */
[----:B------:R1:W-:Y:S01]  /*10a20*/  STL [R1+0x50], R10 ;  /* 0x0000500a01007387 */ /* 0x0003e20000100800 */
[----:B------:R-:W-:-:S03]  /*10a30*/  SEL R5, RZ, 0x4, !P4 ;  /* 0x00000004ff057807 */ /* 0x000fc60006000000 */
[----:B------:R1:W-:Y:S04]  /*10a40*/  STL [R1+0x4c], R11 ;  /* 0x00004c0b01007387 */ /* 0x0003e80000100800 */
[----:B------:R-:W4:Y:S01]  /*10a50*/  LDL.LU R15, [R1+0x6c] ;  /* 0x00006c00010f7983 */ /* 0x000f220000300800 */
[----:B------:R-:W-:-:S03]  /*10a60*/  SEL R5, R5, RZ, !P3 ;  /* 0x000000ff05057207 */ /* 0x000fc60005800000 */
[----:B-1----:R-:W4:Y:S01]  /*10a70*/  LDL.LU R10, [R1+0x70] ;  /* 0x00007000010a7983 */ /* 0x002f220000300800 */
[----:B------:R-:W-:-:S03]  /*10a80*/  ISETP.NE.U32.AND P4, PT, R5, RZ, PT ;  /* 0x000000ff0500720c */ /* 0x000fc60003f85070 */
[----:B------:R-:W4:Y:S01]  /*10a90*/  LDL.LU R11, [R1+0x78] ;  /* 0x00007800010b7983 */ /* 0x000f220000300800 */
[----:B--2---:R-:W-:-:S05]  /*10aa0*/  IADD3 R8, P6, PT, R8, R166, RZ ;  /* 0x000000a608087210 */ /* 0x004fca0007fde0ff */
[----:B------:R-:W-:Y:S01]  /*10ab0*/  STL [R1+0x58], R8 ;  /* 0x0000580801007387 */ /* 0x000fe20000100800 */
[----:B------:R-:W-:Y:S02]  /*10ac0*/  IMAD.MOV.U32 R6, RZ, RZ, R8 ;  /* 0x000000ffff067224 */ /* 0x000fe400078e0008 */
[----:B---3--:R-:W-:Y:S01]  /*10ad0*/  IMAD.X R14, R14, 0x1, R165, P6 ;  /* 0x000000010e0e7824 */ /* 0x008fe200030e06a5 */
[----:B-----5:R-:W-:-:S04]  /*10ae0*/  IADD3 R9, P6, PT, R9, R166, RZ ;  /* 0x000000a609097210 */ /* 0x020fc80007fde0ff */
[----:B------:R1:W-:Y:S01]  /*10af0*/  STL [R1+0x54], R14 ;  /* 0x0000540e01007387 */ /* 0x0003e20000100800 */
[----:B------:R-:W-:-:S05]  /*10b00*/  MOV R7, R14 ;  /* 0x0000000e00077202 */ /* 0x000fca0000000f00 */
[----:B------:R2:W-:Y:S04]  /*10b10*/  LDGSTS.E [R2+0x8400], desc[UR22][R6.64], P4 ;  /* 0x0840000006027fae */ /* 0x0005e8000a1a1016 */
[----:B-1----:R-:W3:Y:S01]  /*10b20*/  LDL.LU R14, [R1+0x74] ;  /* 0x00007400010e7983 */ /* 0x002ee20000300800 */
[----:B------:R-:W-:-:S03]  /*10b30*/  IMAD.X R16, R16, 0x1, R165, P6 ;  /* 0x0000000110107824 */ /* 0x000fc600030e06a5 */
[----:B------:R-:W5:Y:S04]  /*10b40*/  LDL.LU R8, [R1+0x80] ;  /* 0x0000800001087983 */ /* 0x000f680000300800 */
[----:B------:R1:W-:Y:S01]  /*10b50*/  STL [R1+0x60], R9 ;  /* 0x0000600901007387 */ /* 0x0003e20000100800 */
[----:B--2---:R-:W-:-:S03]  /*10b60*/  IMAD.MOV.U32 R6, RZ, RZ, R9 ;  /* 0x000000ffff067224 */ /* 0x004fc600078e0009 */
[----:B------:R2:W-:Y:S04]  /*10b70*/  STL [R1+0x5c], R16 ;  /* 0x00005c1001007387 */ /* 0x0005e80000100800 */
[----:B-1----:R-:W5:Y:S01]  /*10b80*/  LDL.LU R9, [R1+0x7c] ;  /* 0x00007c0001097983 */ /* 0x002f620000300800 */
[----:B------:R-:W-:-:S05]  /*10b90*/  IMAD.MOV.U32 R7, RZ, RZ, R16 ;  /* 0x000000ffff077224 */ /* 0x000fca00078e0010 */
[----:B------:R1:W-:Y:S01]  /*10ba0*/  LDGSTS.E [R2+0x8600], desc[UR22][R6.64], P4 ;  /* 0x0860000006027fae */ /* 0x0003e2000a1a1016 */
[----:B------:R-:W-:-:S04]  /*10bb0*/  ISETP.GT.AND P4, PT, R4, 0x22, PT ;  /* 0x000000220400780c */ /* 0x000fc80003f84270 */
[----:B------:R-:W-:-:S04]  /*10bc0*/  SEL R5, RZ, 0x4, !P4 ;  /* 0x00000004ff057807 */ /* 0x000fc80006000000 */
[----:B------:R-:W-:Y:S02]  /*10bd0*/  SEL R5, R5, RZ, !P3 ;  /* 0x000000ff05057207 */ /* 0x000fe40005800000 */
[----:B----4-:R-:W-:-:S04]  /*10be0*/  IADD3 R12, P6, PT, R12, R166, RZ ;  /* 0x000000a60c0c7210 */ /* 0x010fc80007fde0ff */
[----:B------:R-:W-:Y:S01]  /*10bf0*/  IADD3.X R13, PT, PT, R13, R165, RZ, P6, !PT ;  /* 0x000000a50d0d7210 */ /* 0x000fe200037fe4ff */
[----:B------:R-:W-:Y:S04]  /*10c00*/  STL [R1+0x68], R12 ;  /* 0x0000680c01007387 */ /* 0x000fe80000100800 */
[----:B------:R4:W-:Y:S04]  /*10c10*/  STL [R1+0x64], R13 ;  /* 0x0000640d01007387 */ /* 0x0009e80000100800 */
[----:B------:R-:W5:Y:S04]  /*10c20*/  LDL.LU R17, [R1+0x84] ;  /* 0x0000840001117983 */ /* 0x000f680000300800 */
[----:B--2---:R-:W2:Y:S01]  /*10c30*/  LDL.LU R16, [R1+0x88] ;  /* 0x0000880001107983 */ /* 0x004ea20000300800 */
[----:B-1----:R-:W-:-:S02]  /*10c40*/  IMAD.MOV.U32 R7, RZ, RZ, R13 ;  /* 0x000000ffff077224 */ /* 0x002fc400078e000d */
[----:B------:R-:W-:Y:S01]  /*10c50*/  IMAD.MOV.U32 R6, RZ, RZ, R12 ;  /* 0x000000ffff067224 */ /* 0x000fe200078e000c */
[----:B----4-:R-:W4:Y:S04]  /*10c60*/  LDL.LU R13, [R1+0x8c] ;  /* 0x00008c00010d7983 */ /* 0x010f280000300800 */
[----:B------:R-:W4:Y:S01]  /*10c70*/  LDL.LU R12, [R1+0x90] ;  /* 0x00009000010c7983 */ /* 0x000f220000300800 */
[----:B------:R-:W-:-:S13]  /*10c80*/  ISETP.NE.U32.AND P4, PT, R5, RZ, PT ;  /* 0x000000ff0500720c */ /* 0x000fda0003f85070 */
[----:B------:R1:W-:Y:S01]  /*10c90*/  LDGSTS.E [R2+0x8800], desc[UR22][R6.64], P4 ;  /* 0x0880000006027fae */ /* 0x0003e2000a1a1016 */
[----:B------:R-:W-:-:S05]  /*10ca0*/  IADD3 R10, P6, PT, R10, R166, RZ ;  /* 0x000000a60a0a7210 */ /* 0x000fca0007fde0ff */
[----:B------:R-:W-:Y:S01]  /*10cb0*/  IMAD.X R15, R15, 0x1, R165, P6 ;  /* 0x000000010f0f7824 */ /* 0x000fe200030e06a5 */
[----:B------:R-:W-:Y:S01]  /*10cc0*/  IADD3 R11, P6, PT, R11, R166, RZ ;  /* 0x000000a60b0b7210 */ /* 0x000fe20007fde0ff */
[----:B------:R1:W-:Y:S02]  /*10cd0*/  STL [R1+0x70], R10 ;  /* 0x0000700a01007387 */ /* 0x0003e40000100800 */
[----:B-1----:R-:W-:Y:S01]  /*10ce0*/  MOV R6, R10 ;  /* 0x0000000a00067202 */ /* 0x002fe20000000f00 */
[----:B------:R-:W-:Y:S01]  /*10cf0*/  IMAD.MOV.U32 R7, RZ, RZ, R15 ;  /* 0x000000ffff077224 */ /* 0x000fe200078e000f */
[----:B------:R-:W-:Y:S04]  /*10d00*/  STL [R1+0x6c], R15 ;  /* 0x00006c0f01007387 */ /* 0x000fe80000100800 */
[----:B------:R1:W-:Y:S04]  /*10d10*/  LDGSTS.E [R2+0x8a00], desc[UR22][R6.64], P4 ;  /* 0x08a0000006027fae */ /* 0x0003e8000a1a1016 */
[----:B------:R-:W4:Y:S04]  /*10d20*/  LDL.LU R10, [R1+0x98] ;  /* 0x00009800010a7983 */ /* 0x000f280000300800 */
[----:B------:R-:W-:Y:S01]  /*10d30*/  STL [R1+0x78], R11 ;  /* 0x0000780b01007387 */ /* 0x000fe20000100800 */
[----:B-1----:R-:W-:-:S02]  /*10d40*/  IMAD.MOV.U32 R6, RZ, RZ, R11 ;  /* 0x000000ffff067224 */ /* 0x002fc400078e000b */
[----:B---3--:R-:W-:Y:S01]  /*10d50*/  IMAD.X R14, R14, 0x1, R165, P6 ;  /* 0x000000010e0e7824 */ /* 0x008fe200030e06a5 */
[----:B-----5:R-:W-:-:S04]  /*10d60*/  IADD3 R8, P6, PT, R8, R166, RZ ;  /* 0x000000a608087210 */ /* 0x020fc80007fde0ff */
[----:B------:R1:W-:Y:S01]  /*10d70*/  STL [R1+0x74], R14 ;  /* 0x0000740e01007387 */ /* 0x0003e20000100800 */
[----:B------:R-:W-:-:S03]  /*10d80*/  MOV R7, R14 ;  /* 0x0000000e00077202 */ /* 0x000fc60000000f00 */
[----:B-1----:R-:W3:Y:S01]  /*10d90*/  LDL.LU R14, [R1+0x94] ;  /* 0x00009400010e7983 */ /* 0x002ee20000300800 */
        /* <DEDUP_REMOVED lines=12> */
[----:B--2---:R-:W-:Y:S01]  /*10e60*/  IADD3 R16, P6, PT, R16, R166, RZ ;  /* 0x000000a610107210 */ /* 0x004fe20007fde0ff */
[----:B------:R-:W2:Y:S04]  /*10e70*/  LDL.LU R9, [R1+0xa4] ;  /* 0x0000a40001097983 */ /* 0x000ea80000300800 */
[----:B------:R1:W-:Y:S01]  /*10e80*/  LDGSTS.E [R2+0x8e00], desc[UR22][R6.64], P4 ;  /* 0x08e0000006027fae */ /* 0x0003e2000a1a1016 */
[----:B------:R-:W-:-:S03]  /*10e90*/  ISETP.GT.AND P4, PT, R4, 0x24, PT ;  /* 0x000000240400780c */ /* 0x000fc60003f84270 */
[----:B------:R-:W2:Y:S01]  /*10ea0*/  LDL.LU R8, [R1+0xa8] ;  /* 0x0000a80001087983 */ /* 0x000ea20000300800 */
[----:B------:R-:W-:-:S04]  /*10eb0*/  SEL R5, RZ, 0x4, !P4 ;  /* 0x00000004ff057807 */ /* 0x000fc80006000000 */
[----:B------:R-:W-:-:S04]  /*10ec0*/  SEL R5, R5, RZ, !P3 ;  /* 0x000000ff05057207 */ /* 0x000fc80005800000 */
[----:B------:R-:W-:Y:S02]  /*10ed0*/  ISETP.NE.U32.AND P4, PT, R5, RZ, PT ;  /* 0x000000ff0500720c */ /* 0x000fe40003f85070 */
[----:B------:R-:W-:Y:S02]  /*10ee0*/  IADD3.X R17, PT, PT, R17, R165, RZ, P6, !PT ;  /* 0x000000a511117210 */ /* 0x000fe400037fe4ff */
[----:B----4-:R-:W-:Y:S01]  /*10ef0*/  IADD3 R12, P6, PT, R12, R166, RZ ;  /* 0x000000a60c0c7210 */ /* 0x010fe20007fde0ff */
[----:B-1----:R-:W-:Y:S02]  /*10f00*/  IMAD.MOV.U32 R6, RZ, RZ, R16 ;  /* 0x000000ffff067224 */ /* 0x002fe400078e0010 */
[----:B------:R-:W-:Y:S02]  /*10f10*/  IMAD.MOV.U32 R7, RZ, RZ, R17 ;  /* 0x000000ffff077224 */ /* 0x000fe400078e0011 */
[----:B------:R-:W-:-:S04]  /*10f20*/  IMAD.X R13, R13, 0x1, R165, P6 ;  /* 0x000000010d0d7824 */ /* 0x000fc800030e06a5 */
[----:B------:R1:W-:Y:S04]  /*10f30*/  LDGSTS.E [R2+0x9000], desc[UR22][R6.64], P4 ;  /* 0x0900000006027fae */ /* 0x0003e8000a1a1016 */
[----:B------:R4:W-:Y:S01]  /*10f40*/  STL [R1+0x88], R16 ;  /* 0x0000881001007387 */ /* 0x0009e20000100800 */
[----:B-1----:R-:W-:Y:S01]  /*10f50*/  MOV R6, R12 ;  /* 0x0000000c00067202 */ /* 0x002fe20000000f00 */
[----:B------:R-:W-:Y:S02]  /*10f60*/  IMAD.MOV.U32 R7, RZ, RZ, R13 ;  /* 0x000000ffff077224 */ /* 0x000fe400078e000d */
[----:B------:R-:W-:Y:S04]  /*10f70*/  STL [R1+0x84], R17 ;  /* 0x0000841101007387 */ /* 0x000fe80000100800 */
[----:B------:R1:W-:Y:S01]  /*10f80*/  LDGSTS.E [R2+0x9200], desc[UR22][R6.64], P4 ;  /* 0x0920000006027fae */ /* 0x0003e2000a1a1016 */
[----:B------:R-:W-:-:S03]  /*10f90*/  ISETP.GT.AND P4, PT, R4, 0x25, PT ;  /* 0x000000250400780c */ /* 0x000fc60003f84270 */
[----:B------:R1:W-:Y:S01]  /*10fa0*/  STL [R1+0x90], R12 ;  /* 0x0000900c01007387 */ /* 0x0003e20000100800 */
[----:B------:R-:W-:-:S03]  /*10fb0*/  SEL R5, RZ, 0x4, !P4 ;  /* 0x00000004ff057807 */ /* 0x000fc60006000000 */
[----:B------:R1:W-:Y:S01]  /*10fc0*/  STL [R1+0x8c], R13 ;  /* 0x00008c0d01007387 */ /* 0x0003e20000100800 */
[----:B------:R-:W-:-:S03]  /*10fd0*/  IADD3 R10, P6, PT, R10, R166, RZ ;  /* 0x000000a60a0a7210 */ /* 0x000fc60007fde0ff */
[----:B----4-:R-:W4:Y:S01]  /*10fe0*/  LDL.LU R16, [R1+0xac] ;  /* 0x0000ac0001107983 */ /* 0x010f220000300800 */
[----:B------:R-:W-:-:S03]  /*10ff0*/  SEL R5, R5, RZ, !P3 ;  /* 0x000000ff05057207 */ /* 0x000fc60005800000 */
[----:B-1----:R-:W4:Y:S01]  /*11000*/  LDL.LU R12, [R1+0xb0] ;  /* 0x0000b000010c7983 */ /* 0x002f220000300800 */
[----:B------:R-:W-:-:S03]  /*11010*/  ISETP.NE.U32.AND P4, PT, R5, RZ, PT ;  /* 0x000000ff0500720c */ /* 0x000fc60003f85070 */
[----:B------:R-:W4:Y:S04]  /*11020*/  LDL.LU R13, [R1+0xb8] ;  /* 0x0000b800010d7983 */ /* 0x000f280000300800 */
[----:B------:R-:W-:Y:S01]  /*11030*/  STL [R1+0x98], R10 ;  /* 0x0000980a01007387 */ /* 0x000fe20000100800 */
[----:B------:R-:W-:Y:S02]  /*11040*/  IMAD.MOV.U32 R6, RZ, RZ, R10 ;  /* 0x000000ffff067224 */ /* 0x000fe400078e000a */
[----:B---3--:R-:W-:Y:S01]  /*11050*/  IMAD.X R14, R14, 0x1, R165, P6 ;  /* 0x000000010e0e7824 */ /* 0x008fe200030e06a5 */
[----:B-----5:R-:W-:-:S04]  /*11060*/  IADD3 R11, P6, PT, R11, R166, RZ ;  /* 0x000000a60b0b7210 */ /* 0x020fc80007fde0ff */
[----:B------:R1:W-:Y:S01]  /*11070*/  STL [R1+0x94], R14 ;  /* 0x0000940e01007387 */ /* 0x0003e20000100800 */
[----:B------:R-:W-:-:S05]  /*11080*/  MOV R7, R14 ;  /* 0x0000000e00077202 */ /* 0x000fca0000000f00 */
[----:B------:R3:W-:Y:S04]  /*11090*/  LDGSTS.E [R2+0x9400], desc[UR22][R6.64], P4 ;  /* 0x0940000006027fae */ /* 0x0007e8000a1a1016 */
[----:B-1----:R-:W5:Y:S01]  /*110a0*/  LDL.LU R14, [R1+0xb4] ;  /* 0x0000b400010e7983 */ /* 0x002f620000300800 */
[----:B------:R-:W-:-:S03]  /*110b0*/  IMAD.X R15, R15, 0x1, R165, P6 ;  /* 0x000000010f0f7824 */ /* 0x000fc600030e06a5 */
[----:B------:R-:W5:Y:S04]  /*110c0*/  LDL.LU R10, [R1+0xc0] ;  /* 0x0000c000010a7983 */ /* 0x000f680000300800 */
[----:B------:R1:W-:Y:S01]  /*110d0*/  STL [R1+0xa0], R11 ;  /* 0x0000a00b01007387 */ /* 0x0003e20000100800 */
[----:B---3--:R-:W-:-:S03]  /*110e0*/  IMAD.MOV.U32 R6, RZ, RZ, R11 ;  /* 0x000000ffff067224 */ /* 0x008fc600078e000b */
[----:B------:R3:W-:Y:S04]  /*110f0*/  STL [R1+0x9c], R15 ;  /* 0x00009c0f01007387 */ /* 0x0007e80000100800 */
[----:B-1----:R-:W5:Y:S01]  /*11100*/  LDL.LU R11, [R1+0xbc] ;  /* 0x0000bc00010b7983 */ /* 0x002f620000300800 */
[----:B------:R-:W-:-:S05]  /*11110*/  IMAD.MOV.U32 R7, RZ, RZ, R15 ;  /* 0x000000ffff077224 */ /* 0x000fca00078e000f */
[----:B------:R1:W-:Y:S01]  /*11120*/  LDGSTS.E [R2+0x9600], desc[UR22][R6.64], P4 ;  /* 0x0960000006027fae */ /* 0x0003e2000a1a1016 */
[----:B------:R-:W-:-:S04]  /*11130*/  ISETP.GT.AND P4, PT, R4, 0x26, PT ;  /* 0x000000260400780c */ /* 0x000fc80003f84270 */
[----:B------:R-:W-:-:S04]  /*11140*/  SEL R5, RZ, 0x4, !P4 ;  /* 0x00000004ff057807 */ /* 0x000fc80006000000 */
[----:B------:R-:W-:Y:S02]  /*11150*/  SEL R5, R5, RZ, !P3 ;  /* 0x000000ff05057207 */ /* 0x000fe40005800000 */
[----:B--2---:R-:W-:-:S04]  /*11160*/  IADD3 R8, P6, PT, R8, R166, RZ ;  /* 0x000000a608087210 */ /* 0x004fc80007fde0ff */
[----:B------:R-:W-:Y:S01]  /*11170*/  IADD3.X R9, PT, PT, R9, R165, RZ, P6, !PT ;  /* 0x000000a509097210 */ /* 0x000fe200037fe4ff */
[----:B------:R-:W-:Y:S04]  /*11180*/  STL [R1+0xa8], R8 ;  /* 0x0000a80801007387 */ /* 0x000fe80000100800 */
[----:B------:R2:W-:Y:S04]  /*11190*/  STL [R1+0xa4], R9 ;  /* 0x0000a40901007387 */ /* 0x0005e80000100800 */
[----:B------:R-:W5:Y:S04]  /*111a0*/  LDL.LU R17, [R1+0xc4] ;  /* 0x0000c40001117983 */ /* 0x000f680000300800 */
[----:B---3--:R-:W3:Y:S01]  /*111b0*/  LDL.LU R15, [R1+0xc8] ;  /* 0x0000c800010f7983 */ /* 0x008ee20000300800 */
[----:B-1----:R-:W-:-:S02]  /*111c0*/  IMAD.MOV.U32 R7, RZ, RZ, R9 ;  /* 0x000000ffff077224 */ /* 0x002fc400078e0009 */
[----:B------:R-:W-:Y:S01]  /*111d0*/  IMAD.MOV.U32 R6, RZ, RZ, R8 ;  /* 0x000000ffff067224 */ /* 0x000fe200078e0008 */
[----:B--2---:R-:W2:Y:S04]  /*111e0*/  LDL.LU R9, [R1+0xcc] ;  /* 0x0000cc0001097983 */ /* 0x004ea80000300800 */
[----:B------:R-:W2:Y:S01]  /*111f0*/  LDL.LU R8, [R1+0xd0] ;  /* 0x0000d00001087983 */ /* 0x000ea20000300800 */
[----:B------:R-:W-:-:S13]  /*11200*/  ISETP.NE.U32.AND P4, PT, R5, RZ, PT ;  /* 0x000000ff0500720c */ /* 0x000fda0003f85070 */
[----:B------:R1:W-:Y:S01]  /*11210*/  LDGSTS.E [R2+0x9800], desc[UR22][R6.64], P4 ;  /* 0x0980000006027fae */ /* 0x0003e2000a1a1016 */
[----:B----4-:R-:W-:-:S05]  /*11220*/  IADD3 R12, P6, PT, R12, R166, RZ ;  /* 0x000000a60c0c7210 */ /* 0x010fca0007fde0ff */
[----:B------:R-:W-:Y:S01]  /*11230*/  IMAD.X R16, R16, 0x1, R165, P6 ;  /* 0x0000000110107824 */ /* 0x000fe200030e06a5 */
[----:B------:R-:W-:Y:S01]  /*11240*/  IADD3 R13, P6, PT, R13, R166, RZ ;  /* 0x000000a60d0d7210 */ /* 0x000fe20007fde0ff */
[----:B------:R4:W-:Y:S01]  /*11250*/  STL [R1+0xb0], R12 ;  /* 0x0000b00c01007387 */ /* 0x0009e20000100800 */
[----:B-1----:R-:W-:Y:S01]  /*11260*/  MOV R6, R12 ;  /* 0x0000000c00067202 */ /* 0x002fe20000000f00 */
[----:B------:R-:W-:Y:S02]  /*11270*/  IMAD.MOV.U32 R7, RZ, RZ, R16 ;  /* 0x000000ffff077224 */ /* 0x000fe400078e0010 */
[----:B------:R-:W-:Y:S04]  /*11280*/  STL [R1+0xac], R16 ;  /* 0x0000ac1001007387 */ /* 0x000fe80000100800 */
[----:B------:R1:W-:Y:S04]  /*11290*/  LDGSTS.E [R2+0x9a00], desc[UR22][R6.64], P4 ;  /* 0x09a0000006027fae */ /* 0x0003e8000a1a1016 */
[----:B----4-:R-:W4:Y:S04]  /*112a0*/  LDL.LU R12, [R1+0xdc] ;  /* 0x0000dc00010c7983 */ /* 0x010f280000300800 */
[----:B------:R-:W-:Y:S01]  /*112b0*/  STL [R1+0xb8], R13 ;  /* 0x0000b80d01007387 */ /* 0x000fe20000100800 */
[----:B-1----:R-:W-:-:S02]  /*112c0*/  IMAD.MOV.U32 R6, RZ, RZ, R13 ;  /* 0x000000ffff067224 */ /* 0x002fc400078e000d */
[----:B-----5:R-:W-:Y:S01]  /*112d0*/  IMAD.X R14, R14, 0x1, R165, P6 ;  /* 0x000000010e0e7824 */ /* 0x020fe200030e06a5 */
[----:B------:R-:W-:-:S04]  /*112e0*/  IADD3 R10, P6, PT, R10, R166, RZ ;  /* 0x000000a60a0a7210 */ /* 0x000fc80007fde0ff */
[----:B------:R1:W-:Y:S01]  /*112f0*/  STL [R1+0xb4], R14 ;  /* 0x0000b40e01007387 */ /* 0x0003e20000100800 */
[----:B------:R-:W-:-:S03]  /*11300*/  MOV R7, R14 ;  /* 0x0000000e00077202 */ /* 0x000fc60000000f00 */
[----:B-1----:R-:W5:Y:S01]  /*11310*/  LDL.LU R14, [R1+0xd8] ;  /* 0x0000d800010e7983 */ /* 0x002f620000300800 */
        /* <DEDUP_REMOVED lines=12> */
[----:B---3--:R-:W-:Y:S01]  /*113e0*/  IADD3 R15, P6, PT, R15, R166, RZ ;  /* 0x000000a60f0f7210 */ /* 0x008fe20007fde0ff */
[----:B------:R-:W3:Y:S04]  /*113f0*/  LDL.LU R11, [R1+0xe8] ;  /* 0x0000e800010b7983 */ /* 0x000ee80000300800 */
[----:B------:R1:W-:Y:S01]  /*11400*/  LDGSTS.E [R2+0x9e00], desc[UR22][R6.64], P4 ;  /* 0x09e0000006027fae */ /* 0x0003e2000a1a1016 */
[----:B------:R-:W-:-:S03]  /*11410*/  ISETP.GT.AND P4, PT, R4, 0x28, PT ;  /* 0x000000280400780c */ /* 0x000fc60003f84270 */
[----:B------:R-:W3:Y:S01]  /*11420*/  LDL.LU R10, [R1+0xec] ;  /* 0x0000ec00010a7983 */ /* 0x000ee20000300800 */
[----:B------:R-:W-:-:S04]  /*11430*/  SEL R5, RZ, 0x4, !P4 ;  /* 0x00000004ff057807 */ /* 0x000fc80006000000 */
[----:B------:R-:W-:-:S04]  /*11440*/  SEL R5, R5, RZ, !P3 ;  /* 0x000000ff05057207 */ /* 0x000fc80005800000 */
[----:B------:R-:W-:Y:S02]  /*11450*/  ISETP.NE.U32.AND P4, PT, R5, RZ, PT ;  /* 0x000000ff0500720c */ /* 0x000fe40003f85070 */
[----:B------:R-:W-:Y:S02]  /*11460*/  IADD3.X R17, PT, PT, R17, R165, RZ, P6, !PT ;  /* 0x000000a511117210 */ /* 0x000fe400037fe4ff */
[----:B--2---:R-:W-:Y:S01]  /*11470*/  IADD3 R8, P6, PT, R8, R166, RZ ;  /* 0x000000a608087210 */ /* 0x004fe20007fde0ff */
        /* <DEDUP_REMOVED lines=13> */
[----:B----4-:R-:W-:-:S03]  /*11550*/  IADD3 R12, P6, PT, R12, R166, RZ ;  /* 0x000000a60c0c7210 */ /* 0x010fc60007fde0ff */
[----:B--2---:R-:W2:Y:S01]  /*11560*/  LDL.LU R15, [R1+0xf0] ;  /* 0x0000f000010f7983 */ /* 0x004ea20000300800 */
[----:B------:R-:W-:-:S03]  /*11570*/  SEL R5, R5, RZ, !P3 ;  /* 0x000000ff05057207 */ /* 0x000fc60005800000 */
[----:B-1----:R-:W4:Y:S01]  /*11580*/  LDL.LU R8, [R1+0xf4] ;  /* 0x0000f40001087983 */ /* 0x002f220000300800 */
[----:B------:R-:W-:-:S03]  /*11590*/  ISETP.NE.U32.AND P4, PT, R5, RZ, PT ;  /* 0x000000ff0500720c */ /* 0x000fc60003f85070 */
[----:B------:R-:W2:Y:S04]  /*115a0*/  LDL.LU R9, [R1+0xfc] ;  /* 0x0000fc0001097983 */ /* 0x000ea80000300800 */
[----:B------:R-:W-:Y:S01]  /*115b0*/  STL [R1+0xdc], R12 ;  /* 0x0000dc0c01007387 */ /* 0x000fe20000100800 */
[----:B------:R-:W-:Y:S02]  /*115c0*/  IMAD.MOV.U32 R6, RZ, RZ, R12 ;  /* 0x000000ffff067224 */ /* 0x000fe400078e000c */
[----:B-----5:R-:W-:Y:S01]  /*115d0*/  IMAD.X R14, R14, 0x1, R165, P6 ;  /* 0x000000010e0e7824 */ /* 0x020fe200030e06a5 */
[----:B------:R-:W-:-:S04]  /*115e0*/  IADD3 R13, P6, PT, R13, R166, RZ ;  /* 0x000000a60d0d7210 */ /* 0x000fc80007fde0ff */
[----:B------:R1:W-:Y:S01]  /*115f0*/  STL [R1+0xd8], R14 ;  /* 0x0000d80e01007387 */ /* 0x0003e20000100800 */
[----:B------:R-:W-:-:S05]  /*11600*/  MOV R7, R14 ;  /* 0x0000000e00077202 */ /* 0x000fca0000000f00 */
[----:B------:R5:W-:Y:S04]  /*11610*/  LDGSTS.E [R2+0xa400], desc[UR22][R6.64], P4 ;  /* 0x0a40000006027fae */ /* 0x000be8000a1a1016 */
[----:B-1----:R-:W2:Y:S01]  /*11620*/  LDL.LU R14, [R1+0xf8] ;  /* 0x0000f800010e7983 */ /* 0x002ea20000300800 */
[----:B------:R-:W-:-:S03]  /*11630*/  IMAD.X R16, R16, 0x1, R165, P6 ;  /* 0x0000000110107824 */ /* 0x000fc600030e06a5 */
[----:B------:R-:W2:Y:S04]  /*11640*/  LDL.LU R12, [R1+0x104] ;  /* 0x00010400010c7983 */ /* 0x000ea80000300800 */
[----:B------:R1:W-:Y:S01]  /*11650*/  STL [R1+0xe4], R13 ;  /* 0x0000e40d01007387 */ /* 0x0003e20000100800 */
[----:B-----5:R-:W-:-:S03]  /*11660*/  IMAD.MOV.U32 R6, RZ, RZ, R13 ;  /* 0x000000ffff067224 */ /* 0x020fc600078e000d */
[----:B------:R5:W-:Y:S04]  /*11670*/  STL [R1+0xe0], R16 ;  /* 0x0000e01001007387 */ /* 0x000be80000100800 */
[----:B-1----:R-:W2:Y:S01]  /*11680*/  LDL.LU R13, [R1+0x100] ;  /* 0x00010000010d7983 */ /* 0x002ea20000300800 */
[----:B------:R-:W-:-:S05]  /*11690*/  IMAD.MOV.U32 R7, RZ, RZ, R16 ;  /* 0x000000ffff077224 */ /* 0x000fca00078e0010 */
[----:B------:R1:W-:Y:S01]  /*116a0*/  LDGSTS.E [R2+0xa600], desc[UR22][R6.64], P4 ;  /* 0x0a60000006027fae */ /* 0x0003e2000a1a1016 */
[----:B------:R-:W-:-:S04]  /*116b0*/  ISETP.GT.AND P4, PT, R4, 0x2a, PT ;  /* 0x0000002a0400780c */ /* 0x000fc80003f84270 */
[----:B------:R-:W-:-:S04]  /*116c0*/  SEL R5, RZ, 0x4, !P4 ;  /* 0x00000004ff057807 */ /* 0x000fc80006000000 */
[----:B------:R-:W-:Y:S02]  /*116d0*/  SEL R5, R5, RZ, !P3 ;  /* 0x000000ff05057207 */ /* 0x000fe40005800000 */
[----:B---3--:R-:W-:-:S04]  /*116e0*/  IADD3 R10, P6, PT, R10, R166, RZ ;  /* 0x000000a60a0a7210 */ /* 0x008fc80007fde0ff */
[----:B------:R-:W-:Y:S01]  /*116f0*/  IADD3.X R11, PT, PT, R11, R165, RZ, P6, !PT ;  /* 0x000000a50b0b7210 */ /* 0x000fe200037fe4ff */
[----:B------:R-:W-:Y:S04]  /*11700*/  STL [R1+0xec], R10 ;  /* 0x0000ec0a01007387 */ /* 0x000fe80000100800 */
[----:B------:R3:W-:Y:S04]  /*11710*/  STL [R1+0xe8], R11 ;  /* 0x0000e80b01007387 */ /* 0x0007e80000100800 */
[----:B------:R-:W2:Y:S04]  /*11720*/  LDL.LU R17, [R1+0x108] ;  /* 0x0001080001117983 */ /* 0x000ea80000300800 */
[----:B-----5:R-:W5:Y:S01]  /*11730*/  LDL.LU R16, [R1+0x10c] ;  /* 0x00010c0001107983 */ /* 0x020f620000300800 */
[----:B-1----:R-:W-:-:S02]  /*11740*/  IMAD.MOV.U32 R7, RZ, RZ, R11 ;  /* 0x000000ffff077224 */ /* 0x002fc400078e000b */
[----:B------:R-:W-:Y:S01]  /*11750*/  IMAD.MOV.U32 R6, RZ, RZ, R10 ;  /* 0x000000ffff067224 */ /* 0x000fe200078e000a */
[----:B---3--:R-:W3:Y:S04]  /*11760*/  LDL.LU R11, [R1+0x110] ;  /* 0x00011000010b7983 */ /* 0x008ee80000300800 */
[----:B------:R-:W3:Y:S01]  /*11770*/  LDL.LU R10, [R1+0x114] ;  /* 0x00011400010a7983 */ /* 0x000ee20000300800 */
[----:B------:R-:W-:-:S13]  /*11780*/  ISETP.NE.U32.AND P4, PT, R5, RZ, PT ;  /* 0x000000ff0500720c */ /* 0x000fda0003f85070 */
[----:B------:R1:W-:Y:S01]  /*11790*/  LDGSTS.E [R2+0xa800], desc[UR22][R6.64], P4 ;  /* 0x0a80000006027fae */ /* 0x0003e2000a1a1016 */
[----:B----4-:R-:W-:-:S05]  /*117a0*/  IADD3 R8, P6, PT, R8, R166, RZ ;  /* 0x000000a608087210 */ /* 0x010fca0007fde0ff */
[----:B--2---:R-:W-:Y:S01]  /*117b0*/  IMAD.X R15, R15, 0x1, R165, P6 ;  /* 0x000000010f0f7824 */ /* 0x004fe200030e06a5 */
[----:B------:R-:W-:Y:S01]  /*117c0*/  IADD3 R9, P6, PT, R9, R166, RZ ;  /* 0x000000a609097210 */ /* 0x000fe20007fde0ff */
[----:B------:R2:W-:Y:S01]  /*117d0*/  STL [R1+0xf4], R8 ;  /* 0x0000f40801007387 */ /* 0x0005e20000100800 */
[----:B-1----:R-:W-:Y:S01]  /*117e0*/  MOV R6, R8 ;  /* 0x0000000800067202 */ /* 0x002fe20000000f00 */
[----:B------:R-:W-:Y:S02]  /*117f0*/  IMAD.MOV.U32 R7, RZ, RZ, R15 ;  /* 0x000000ffff077224 */ /* 0x000fe400078e000f */
[----:B------:R-:W-:Y:S04]  /*11800*/  STL [R1+0xf0], R15 ;  /* 0x0000f00f01007387 */ /* 0x000fe80000100800 */
[----:B------:R1:W-:Y:S04]  /*11810*/  LDGSTS.E [R2+0xaa00], desc[UR22][R6.64], P4 ;  /* 0x0aa0000006027fae */ /* 0x0003e8000a1a1016 */
[----:B--2---:R-:W2:Y:S04]  /*11820*/  LDL.LU R8, [R1+0x11c] ;  /* 0x00011c0001087983 */ /* 0x004ea80000300800 */
[----:B------:R-:W-:Y:S01]  /*11830*/  STL [R1+0xfc], R9 ;  /* 0x0000fc0901007387 */ /* 0x000fe20000100800 */
[----:B-1----:R-:W-:-:S02]  /*11840*/  IMAD.MOV.U32 R6, RZ, RZ, R9 ;  /* 0x000000ffff067224 */ /* 0x002fc400078e0009 */
[----:B------:R-:W-:Y:S01]  /*11850*/  IMAD.X R14, R14, 0x1, R165, P6 ;  /* 0x000000010e0e7824 */ /* 0x000fe200030e06a5 */
[----:B------:R-:W-:-:S04]  /*11860*/  IADD3 R12, P6, PT, R12, R166, RZ ;  /* 0x000000a60c0c7210 */ /* 0x000fc80007fde0ff */
[----:B------:R1:W-:Y:S01]  /*11870*/  STL [R1+0xf8], R14 ;  /* 0x0000f80e01007387 */ /* 0x0003e20000100800 */
[----:B------:R-:W-:-:S03]  /*11880*/  MOV R7, R14 ;  /* 0x0000000e00077202 */ /* 0x000fc60000000f00 */
[----:B-1----:R-:W4:Y:S01]  /*11890*/  LDL.LU R14, [R1+0x118] ;  /* 0x00011800010e7983 */ /* 0x002f220000300800 */
[----:B------:R-:W-:-:S03]  /*118a0*/  IMAD.X R13, R13, 0x1, R165, P6 ;  /* 0x000000010d0d7824 */ /* 0x000fc600030e06a5 */
[----:B------:R-:W4:Y:S04]  /*118b0*/  LDL.LU R9, [R1+0x124] ;  /* 0x0001240001097983 */ /* 0x000f280000300800 */
[----:B------:R-:W-:Y:S04]  /*118c0*/  STL [R1+0x104], R12 ;  /* 0x0001040c01007387 */ /* 0x000fe80000100800 */
[----:B------:R1:W-:Y:S04]  /*118d0*/  STL [R1+0x100], R13 ;  /* 0x0001000d01007387 */ /* 0x0003e80000100800 */
[----:B------:R-:W4:Y:S01]  /*118e0*/  LDL.LU R15, [R1+0x120] ;  /* 0x00012000010f7983 */ /* 0x000f220000300800 */
[----:B------:R-:W-:-:S04]  /*118f0*/  ISETP.GT.AND P4, PT, R4, 0x2b, PT ;  /* 0x0000002b0400780c */ /* 0x000fc80003f84270 */
[----:B------:R-:W-:-:S04]  /*11900*/  SEL R5, RZ, 0x4, !P4 ;  /* 0x00000004ff057807 */ /* 0x000fc80006000000 */
[----:B------:R-:W-:-:S04]  /*11910*/  SEL R5, R5, RZ, !P3 ;  /* 0x000000ff05057207 */ /* 0x000fc80005800000 */
[----:B------:R-:W-:-:S13]  /*11920*/  ISETP.NE.U32.AND P4, PT, R5, RZ, PT ;  /* 0x000000ff0500720c */ /* 0x000fda0003f85070 */
[----:B------:R1:W-:Y:S02]  /*11930*/  LDGSTS.E [R2+0xac00], desc[UR22][R6.64], P4 ;  /* 0x0ac0000006027fae */ /* 0x0003e4000a1a1016 */
[----:B-1----:R-:W-:Y:S02]  /*11940*/  IMAD.MOV.U32 R6, RZ, RZ, R12 ;  /* 0x000000ffff067224 */ /* 0x002fe400078e000c */
[----:B------:R-:W-:Y:S01]  /*11950*/  IMAD.MOV.U32 R7, RZ, RZ, R13 ;  /* 0x000000ffff077224 */ /* 0x000fe200078e000d */
[----:B-----5:R-:W-:Y:S01]  /*11960*/  IADD3 R16, P6, PT, R16, R166, RZ ;  /* 0x000000a610107210 */ /* 0x020fe20007fde0ff */
[----:B------:R-:W5:Y:S04]  /*11970*/  LDL.LU R13, [R1+0x128] ;  /* 0x00012800010d7983 */ /* 0x000f680000300800 */
[----:B------:R1:W-:Y:S01]  /*11980*/  LDGSTS.E [R2+0xae00], desc[UR22][R6.64], P4 ;  /* 0x0ae0000006027fae */ /* 0x0003e2000a1a1016 */
[----:B------:R-:W-:-:S03]  /*11990*/  ISETP.GT.AND P4, PT, R4, 0x2c, PT ;  /* 0x0000002c0400780c */ /* 0x000fc60003f84270 */
[----:B------:R-:W5:Y:S01]  /*119a0*/  LDL.LU R12, [R1+0x12c] ;  /* 0x00012c00010c7983 */ /* 0x000f620000300800 */
[----:B------:R-:W-:-:S04]  /*119b0*/  SEL R5, RZ, 0x4, !P4 ;  /* 0x00000004ff057807 */ /* 0x000fc80006000000 */
[----:B------:R-:W-:-:S04]  /*119c0*/  SEL R5, R5, RZ, !P3 ;  /* 0x000000ff05057207 */ /* 0x000fc80005800000 */
[----:B------:R-:W-:Y:S02]  /*119d0*/  ISETP.NE.U32.AND P4, PT, R5, RZ, PT ;  /* 0x000000ff0500720c */ /* 0x000fe40003f85070 */
[----:B------:R-:W-:Y:S02]  /*119e0*/  IADD3.X R17, PT, PT, R17, R165, RZ, P6, !PT ;  /* 0x000000a511117210 */ /* 0x000fe400037fe4ff */
[----:B---3--:R-:W-:Y:S01]  /*119f0*/  IADD3 R10, P6, PT, R10, R166, RZ ;  /* 0x000000a60a0a7210 */ /* 0x008fe20007fde0ff */
        /* <DEDUP_REMOVED lines=13> */
[----:B--2---:R-:W-:-:S03]  /*11ad0*/  IADD3 R8, P6, PT, R8, R166, RZ ;  /* 0x000000a608087210 */ /* 0x004fc60007fde0ff */
[----:B---3--:R-:W2:Y:S01]  /*11ae0*/  LDL.LU R16, [R1+0x130] ;  /* 0x0001300001107983 */ /* 0x008ea20000300800 */
[----:B------:R-:W-:-:S03]  /*11af0*/  SEL R5, R5, RZ, !P3 ;  /* 0x000000ff05057207 */ /* 0x000fc60005800000 */
[----:B-1----:R-:W3:Y:S01]  /*11b00*/  LDL.LU R10, [R1+0x134] ;  /* 0x00013400010a7983 */ /* 0x002ee20000300800 */
[----:B------:R-:W-:-:S03]  /*11b10*/  ISETP.NE.U32.AND P4, PT, R5, RZ, PT ;  /* 0x000000ff0500720c */ /* 0x000fc60003f85070 */
[----:B------:R-:W2:Y:S04]  /*11b20*/  LDL.LU R11, [R1+0x13c] ;  /* 0x00013c00010b7983 */ /* 0x000ea80000300800 */
[----:B------:R-:W-:Y:S01]  /*11b30*/  STL [R1+0x11c], R8 ;  /* 0x00011c0801007387 */ /* 0x000fe20000100800 */
[----:B------:R-:W-:Y:S02]  /*11b40*/  IMAD.MOV.U32 R6, RZ, RZ, R8 ;  /* 0x000000ffff067224 */ /* 0x000fe400078e0008 */
[----:B----4-:R-:W-:Y:S01]  /*11b50*/  IMAD.X R14, R14, 0x1, R165, P6 ;  /* 0x000000010e0e7824 */ /* 0x010fe200030e06a5 */
        /* <DEDUP_REMOVED lines=8> */
[----:B----4-:R-:W-:-:S03]  /*11be0*/  IMAD.MOV.U32 R6, RZ, RZ, R9 ;  /* 0x000000ffff067224 */ /* 0x010fc600078e0009 */
[----:B------:R4:W-:Y:S04]  /*11bf0*/  STL [R1+0x120], R15 ;  /* 0x0001200f01007387 */ /* 0x0009e80000100800 */
[----:B-1----:R-:W2:Y:S01]  /*11c00*/  LDL.LU R9, [R1+0x140] ;  /* 0x0001400001097983 */ /* 0x002ea20000300800 */
[----:B------:R-:W-:-:S05]  /*11c10*/  IMAD.MOV.U32 R7, RZ, RZ, R15 ;  /* 0x000000ffff077224 */ /* 0x000fca00078e000f */
[----:B------:R1:W-:Y:S01]  /*11c20*/  LDGSTS.E [R2+0xb600], desc[UR22][R6.64], P4 ;  /* 0x0b60000006027fae */ /* 0x0003e2000a1a1016 */
[----:B------:R-:W-:-:S04]  /*11c30*/  ISETP.GT.AND P4, PT, R4, 0x2e, PT ;  /* 0x0000002e0400780c */ /* 0x000fc80003f84270 */
[----:B------:R-:W-:-:S04]  /*11c40*/  SEL R5, RZ, 0x4, !P4 ;  /* 0x00000004ff057807 */ /* 0x000fc80006000000 */
[----:B------:R-:W-:Y:S02]  /*11c50*/  SEL R5, R5, RZ, !P3 ;  /* 0x000000ff05057207 */ /* 0x000fe40005800000 */
[----:B-----5:R-:W-:-:S04]  /*11c60*/  IADD3 R12, P6, PT, R12, R166, RZ ;  /* 0x000000a60c0c7210 */ /* 0x020fc80007fde0ff */
[----:B------:R-:W-:Y:S01]  /*11c70*/  IADD3.X R13, PT, PT, R13, R165, RZ, P6, !PT ;  /* 0x000000a50d0d7210 */ /* 0x000fe200037fe4ff */
[----:B------:R-:W-:Y:S04]  /*11c80*/  STL [R1+0x12c], R12 ;  /* 0x00012c0c01007387 */ /* 0x000fe80000100800 */
[----:B------:R5:W-:Y:S04]  /*11c90*/  STL [R1+0x128], R13 ;  /* 0x0001280d01007387 */ /* 0x000be80000100800 */
[----:B------:R-:W2:Y:S04]  /*11ca0*/  LDL.LU R17, [R1+0x148] ;  /* 0x0001480001117983 */ /* 0x000ea80000300800 */
[----:B----4-:R-:W4:Y:S01]  /*11cb0*/  LDL.LU R15, [R1+0x14c] ;  /* 0x00014c00010f7983 */ /* 0x010f220000300800 */
[----:B-1----:R-:W-:-:S02]  /*11cc0*/  IMAD.MOV.U32 R7, RZ, RZ, R13 ;  /* 0x000000ffff077224 */ /* 0x002fc400078e000d */
[----:B------:R-:W-:Y:S01]  /*11cd0*/  IMAD.MOV.U32 R6, RZ, RZ, R12 ;  /* 0x000000ffff067224 */ /* 0x000fe200078e000c */
[----:B-----5:R-:W5:Y:S04]  /*11ce0*/  LDL.LU R13, [R1+0x150] ;  /* 0x00015000010d7983 */ /* 0x020f680000300800 */
[----:B------:R-:W5:Y:S01]  /*11cf0*/  LDL.LU R12, [R1+0x154] ;  /* 0x00015400010c7983 */ /* 0x000f620000300800 */
[----:B------:R-:W-:-:S13]  /*11d00*/  ISETP.NE.U32.AND P4, PT, R5, RZ, PT ;  /* 0x000000ff0500720c */ /* 0x000fda0003f85070 */
[----:B------:R1:W-:Y:S01]  /*11d10*/  LDGSTS.E [R2+0xb800], desc[UR22][R6.64], P4 ;  /* 0x0b80000006027fae */ /* 0x0003e2000a1a1016 */
[----:B---3--:R-:W-:-:S05]  /*11d20*/  IADD3 R10, P6, PT, R10, R166, RZ ;  /* 0x000000a60a0a7210 */ /* 0x008fca0007fde0ff */
        /* <DEDUP_REMOVED lines=14> */
[----:B-1----:R-:W3:Y:S01]  /*11e10*/  LDL.LU R14, [R1+0x158] ;  /* 0x00015800010e7983 */ /* 0x002ee20000300800 */
[----:B------:R-:W-:-:S03]  /*11e20*/  IMAD.X R9, R9, 0x1, R165, P6 ;  /* 0x0000000109097824 */ /* 0x000fc600030e06a5 */
[----:B------:R-:W3:Y:S04]  /*11e30*/  LDL.LU R11, [R1+0x164] ;  /* 0x00016400010b7983 */ /* 0x000ee80000300800 */
[----:B------:R-:W-:Y:S04]  /*11e40*/  STL [R1+0x144], R8 ;  /* 0x0001440801007387 */ /* 0x000fe80000100800 */
[----:B------:R1:W-:Y:S04]  /*11e50*/  STL [R1+0x140], R9 ;  /* 0x0001400901007387 */ /* 0x0003e80000100800 */
[----:B------:R-:W3:Y:S01]  /*11e60*/  LDL.LU R16, [R1+0x160] ;  /* 0x0001600001107983 */ /* 0x000ee20000300800 */
        /* <DEDUP_REMOVED lines=16> */
[----:B-----5:R-:W-:Y:S01]  /*11f70*/  IADD3 R12, P6, PT, R12, R166, RZ ;  /* 0x000000a60c0c7210 */ /* 0x020fe20007fde0ff */
        /* <DEDUP_REMOVED lines=14> */
[----:B-----5:R-:W2:Y:S01]  /*12060*/  LDL.LU R15, [R1+0x170] ;  /* 0x00017000010f7983 */ /* 0x020ea20000300800 */
[----:B------:R-:W-:-:S03]  /*12070*/  SEL R5, R5, RZ, !P3 ;  /* 0x000000ff05057207 */ /* 0x000fc60005800000 */
[----:B-1----:R-:W5:Y:S01]  /*12080*/  LDL.LU R12, [R1+0x174] ;  /* 0x00017400010c7983 */ /* 0x002f620000300800 */
[----:B------:R-:W-:-:S03]  /*12090*/  ISETP.NE.U32.AND P4, PT, R5, RZ, PT ;  /* 0x000000ff0500720c */ /* 0x000fc60003f85070 */
[----:B------:R-:W2:Y:S04]  /*120a0*/  LDL.LU R13, [R1+0x17c] ;  /* 0x00017c00010d7983 */ /* 0x000ea80000300800 */
[----:B------:R-:W-:Y:S01]  /*120b0*/  STL [R1+0x15c], R10 ;  /* 0x00015c0a01007387 */ /* 0x000fe20000100800 */
[----:B------:R-:W-:Y:S02]  /*120c0*/  IMAD.MOV.U32 R6, RZ, RZ, R10 ;  /* 0x000000ffff067224 */ /* 0x000fe400078e000a */
[----:B---3--:R-:W-:Y:S01]  /*120d0*/  IMAD.X R14, R14, 0x1, R165, P6 ;  /* 0x000000010e0e7824 */ /* 0x008fe200030e06a5 */
        /* <DEDUP_REMOVED lines=8> */
[----:B---3--:R-:W-:-:S03]  /*12160*/  IMAD.MOV.U32 R6, RZ, RZ, R11 ;  /* 0x000000ffff067224 */ /* 0x008fc600078e000b */
[----:B------:R3:W-:Y:S04]  /*12170*/  STL [R1+0x160], R16 ;  /* 0x0001601001007387 */ /* 0x0007e80000100800 */
[----:B-1----:R-:W2:Y:S01]  /*12180*/  LDL.LU R11, [R1+0x180] ;  /* 0x00018000010b7983 */ /* 0x002ea20000300800 */
        /* <DEDUP_REMOVED lines=9> */
[----:B------:R-:W2:Y:S04]  /*12220*/  LDL.LU R17, [R1+0x188] ;  /* 0x0001880001117983 */ /* 0x000ea80000300800 */
[----:B---3--:R-:W3:Y:S01]  /*12230*/  LDL.LU R16, [R1+0x18c] ;  /* 0x00018c0001107983 */ /* 0x008ee20000300800 */
[----:B-1----:R-:W-:-:S02]  /*12240*/  IMAD.MOV.U32 R7, RZ, RZ, R9 ;  /* 0x000000ffff077224 */ /* 0x002fc400078e0009 */
[----:B------:R-:W-:Y:S01]  /*12250*/  IMAD.MOV.U32 R6, RZ, RZ, R8 ;  /* 0x000000ffff067224 */ /* 0x000fe200078e0008 */
[----:B----4-:R-:W4:Y:S04]  /*12260*/  LDL.LU R9, [R1+0x190] ;  /* 0x0001900001097983 */ /* 0x010f280000300800 */
[----:B------:R-:W4:Y:S01]  /*12270*/  LDL.LU R8, [R1+0x194] ;  /* 0x0001940001087983 */ /* 0x000f220000300800 */
[----:B------:R-:W-:-:S13]  /*12280*/  ISETP.NE.U32.AND P4, PT, R5, RZ, PT ;  /* 0x000000ff0500720c */ /* 0x000fda0003f85070 */
[----:B------:R1:W-:Y:S01]  /*12290*/  LDGSTS.E [R2+0xc800], desc[UR22][R6.64], P4 ;  /* 0x0c80000006027fae */ /* 0x0003e2000a1a1016 */
[----:B-----5:R-:W-:-:S05]  /*122a0*/  IADD3 R12, P6, PT, R12, R166, RZ ;  /* 0x000000a60c0c7210 */ /* 0x020fca0007fde0ff */
        /* <DEDUP_REMOVED lines=8> */
[----:B------:R5:W-:Y:S01]  /*12330*/  STL [R1+0x17c], R13 ;  /* 0x00017c0d01007387 */ /* 0x000be20000100800 */
[----:B-1----:R-:W-:-:S02]  /*12340*/  IMAD.MOV.U32 R6, RZ, RZ, R13 ;  /* 0x000000ffff067224 */ /* 0x002fc400078e000d */
[----:B------:R-:W-:Y:S01]  /*12350*/  IMAD.X R14, R14, 0x1, R165, P6 ;  /* 0x000000010e0e7824 */ /* 0x000fe200030e06a5 */
[----:B------:R-:W-:-:S04]  /*12360*/  IADD3 R10, P6, PT, R10, R166, RZ ;  /* 0x000000a60a0a7210 */ /* 0x000fc80007fde0ff */
[----:B------:R1:W-:Y:S04]  /*12370*/  STL [R1+0x178], R14 ;  /* 0x0001780e01007387 */ /* 0x0003e80000100800 */
[----:B-----5:R-:W5:Y:S01]  /*12380*/  LDL.LU R13, [R1+0x198] ;  /* 0x00019800010d7983 */ /* 0x020f620000300800 */
[----:B------:R-:W-:-:S03]  /*12390*/  MOV R7, R14 ;  /* 0x0000000e00077202 */ /* 0x000fc60000000f00 */
[----:B-1----:R-:W5:Y:S01]  /*123a0*/  LDL.LU R14, [R1+0x1a4] ;  /* 0x0001a400010e7983 */ /* 0x002f620000300800 */
[----:B------:R-:W-:-:S03]  /*123b0*/  IMAD.X R11, R11, 0x1, R165, P6 ;  /* 0x000000010b0b7824 */ /* 0x000fc600030e06a5 */
        /* <DEDUP_REMOVED lines=34> */
[----:B----4-:R-:W2:Y:S01]  /*125e0*/  LDL.LU R16, [R1+0x1b0] ;  /* 0x0001b00001107983 */ /* 0x010ea20000300800 */
[----:B------:R-:W-:-:S03]  /*125f0*/  SEL R5, R5, RZ, !P3 ;  /* 0x000000ff05057207 */ /* 0x000fc60005800000 */
[----:B-1----:R-:W4:Y:S01]  /*12600*/  LDL.LU R8, [R1+0x1b4] ;  /* 0x0001b40001087983 */ /* 0x002f220000300800 */
[----:B------:R-:W-:-:S03]  /*12610*/  ISETP.NE.U32.AND P4, PT, R5, RZ, PT ;  /* 0x000000ff0500720c */ /* 0x000fc60003f85070 */
[----:B------:R-:W2:Y:S04]  /*12620*/  LDL.LU R9, [R1+0x1bc] ;  /* 0x0001bc0001097983 */ /* 0x000ea80000300800 */
[----:B------:R-:W-:Y:S01]  /*12630*/  STL [R1+0x19c], R12 ;  /* 0x00019c0c01007387 */ /* 0x000fe20000100800 */
[----:B------:R-:W-:Y:S02]  /*12640*/  IMAD.MOV.U32 R6, RZ, RZ, R12 ;  /* 0x000000ffff067224 */ /* 0x000fe400078e000c */
[----:B-----5:R-:W-:-:S05]  /*12650*/  IMAD.X R13, R13, 0x1, R165, P6 ;  /* 0x000000010d0d7824 */ /* 0x020fca00030e06a5 */
[----:B------:R1:W-:Y:S01]  /*12660*/  STL [R1+0x198], R13 ;  /* 0x0001980d01007387 */ /* 0x0003e20000100800 */
[----:B------:R-:W-:Y:S02]  /*12670*/  MOV R7, R13 ;  /* 0x0000000d00077202 */ /* 0x000fe40000000f00 */
[----:B------:R-:W-:-:S03]  /*12680*/  IADD3 R14, P6, PT, R14, R166, RZ ;  /* 0x000000a60e0e7210 */ /* 0x000fc60007fde0ff */
[----:B------:R5:W-:Y:S04]  /*12690*/  LDGSTS.E [R2+0xd400], desc[UR22][R6.64], P4 ;  /* 0x0d40000006027fae */ /* 0x000be8000a1a1016 */
[----:B-1----:R-:W2:Y:S01]  /*126a0*/  LDL.LU R13, [R1+0x1b8] ;  /* 0x0001b800010d7983 */ /* 0x002ea20000300800 */
[----:B------:R-:W-:-:S03]  /*126b0*/  IMAD.X R15, R15, 0x1, R165, P6 ;  /* 0x000000010f0f7824 */ /* 0x000fc600030e06a5 */
[----:B------:R-:W2:Y:S04]  /*126c0*/  LDL.LU R12, [R1+0x1c4] ;  /* 0x0001c400010c7983 */ /* 0x000ea80000300800 */
[----:B------:R-:W-:Y:S01]  /*126d0*/  STL [R1+0x1a4], R14 ;  /* 0x0001a40e01007387 */ /* 0x000fe20000100800 */
[----:B-----5:R-:W-:-:S03]  /*126e0*/  IMAD.MOV.U32 R7, RZ, RZ, R15 ;  /* 0x000000ffff077224 */ /* 0x020fc600078e000f */
[----:B------:R1:W-:Y:S04]  /*126f0*/  STL [R1+0x1a0], R15 ;  /* 0x0001a00f01007387 */ /* 0x0003e80000100800 */
[----:B-1----:R-:W5:Y:S01]  /*12700*/  LDL.LU R15, [R1+0x1c0] ;  /* 0x0001c000010f7983 */ /* 0x002f620000300800 */
[----:B------:R-:W-:-:S05]  /*12710*/  IMAD.MOV.U32 R6, RZ, RZ, R14 ;  /* 0x000000ffff067224 */ /* 0x000fca00078e000e */
[----:B------:R1:W-:Y:S01]  /*12720*/  LDGSTS.E [R2+0xd600], desc[UR22][R6.64], P4 ;  /* 0x0d60000006027fae */ /* 0x0003e2000a1a1016 */
[----:B------:R-:W-:-:S04]  /*12730*/  ISETP.GT.AND P4, PT, R4, 0x36, PT ;  /* 0x000000360400780c */ /* 0x000fc80003f84270 */
[----:B------:R-:W-:Y:S02]  /*12740*/  SEL R5, RZ, 0x4, !P4 ;  /* 0x00000004ff057807 */ /* 0x000fe40006000000 */
[----:B---3--:R-:W-:-:S04]  /*12750*/  IADD3 R10, P6, PT, R10, R166, RZ ;  /* 0x000000a60a0a7210 */ /* 0x008fc80007fde0ff */
[----:B------:R-:W-:Y:S01]  /*12760*/  IADD3.X R11, PT, PT, R11, R165, RZ, P6, !PT ;  /* 0x000000a50b0b7210 */ /* 0x000fe200037fe4ff */
[----:B------:R-:W-:Y:S04]  /*12770*/  STL [R1+0x1ac], R10 ;  /* 0x0001ac0a01007387 */ /* 0x000fe80000100800 */
[----:B------:R3:W-:Y:S04]  /*12780*/  STL [R1+0x1a8], R11 ;  /* 0x0001a80b01007387 */ /* 0x0007e80000100800 */
[----:B------:R-:W5:Y:S04]  /*12790*/  LDL.LU R17, [R1+0x1c8] ;  /* 0x0001c80001117983 */ /* 0x000f680000300800 */
[----:B------:R-:W5:Y:S01]  /*127a0*/  LDL.LU R14, [R1+0x1cc] ;  /* 0x0001cc00010e7983 */ /* 0x000f620000300800 */
[----:B-1----:R-:W-:Y:S01]  /*127b0*/  IMAD.MOV.U32 R7, RZ, RZ, R11 ;  /* 0x000000ffff077224 */ /* 0x002fe200078e000b */
[----:B------:R-:W-:Y:S01]  /*127c0*/  SEL R5, R5, RZ, !P3 ;  /* 0x000000ff05057207 */ /* 0x000fe20005800000 */
        /* <DEDUP_REMOVED lines=20> */
[----:B-1----:R-:W4:Y:S04]  /*12910*/  LDL.LU R13, [R1+0x1d8] ;  /* 0x0001d800010d7983 */ /* 0x002f280000300800 */
[----:B------:R-:W4:Y:S01]  /*12920*/  LDL.LU R9, [R1+0x1e4] ;  /* 0x0001e40001097983 */ /* 0x000f220000300800 */
[----:B-----5:R-:W-:-:S03]  /*12930*/  IMAD.X R15, R15, 0x1, R165, P6 ;  /* 0x000000010f0f7824 */ /* 0x020fc600030e06a5 */
        /* <DEDUP_REMOVED lines=9> */
[----:B------:R-:W-:Y:S02]  /*129d0*/  IMAD.MOV.U32 R7, RZ, RZ, R15 ;  /* 0x000000ffff077224 */ /* 0x000fe400078e000f */
[----:B------:R-:W5:Y:S04]  /*129e0*/  LDL.LU R15, [R1+0x1e8] ;  /* 0x0001e800010f7983 */ /* 0x000f680000300800 */
[----:B------:R-:W5:Y:S04]  /*129f0*/  LDL.LU R12, [R1+0x1ec] ;  /* 0x0001ec00010c7983 */ /* 0x000f680000300800 */
[----:B------:R1:W-:Y:S01]  /*12a00*/  LDGSTS.E [R2+0xde00], desc[UR22][R6.64], P4 ;  /* 0x0de0000006027fae */ /* 0x0003e2000a1a1016 */
[----:B------:R-:W-:-:S04]  /*12a10*/  ISETP.GT.AND P4, PT, R4, 0x38, PT ;  /* 0x000000380400780c */ /* 0x000fc80003f84270 */
[----:B------:R-:W-:-:S04]  /*12a20*/  SEL R5, RZ, 0x4, !P4 ;  /* 0x00000004ff057807 */ /* 0x000fc80006000000 */
[----:B------:R-:W-:Y:S02]  /*12a30*/  SEL R5, R5, RZ, !P3 ;  /* 0x000000ff05057207 */ /* 0x000fe40005800000 */
[-C--:B------:R-:W-:Y:S02]  /*12a40*/  IADD3 R14, P6, PT, R14, R166.reuse, RZ ;  /* 0x000000a60e0e7210 */ /* 0x080fe40007fde0ff */
[----:B------:R-:W-:Y:S02]  /*12a50*/  ISETP.NE.U32.AND P4, PT, R5, RZ, PT ;  /* 0x000000ff0500720c */ /* 0x000fe40003f85070 */
[----:B------:R-:W-:Y:S02]  /*12a60*/  IADD3.X R17, PT, PT, R17, R165, RZ, P6, !PT ;  /* 0x000000a511117210 */ /* 0x000fe400037fe4ff */
[----:B---3--:R-:W-:Y:S01]  /*12a70*/  IADD3 R10, P6, PT, R10, R166, RZ ;  /* 0x000000a60a0a7210 */ /* 0x008fe20007fde0ff */
[----:B-1----:R-:W-:Y:S02]  /*12a80*/  IMAD.MOV.U32 R6, RZ, RZ, R14 ;  /* 0x000000ffff067224 */ /* 0x002fe400078e000e */
[----:B------:R-:W-:-:S02]  /*12a90*/  IMAD.MOV.U32 R7, RZ, RZ, R17 ;  /* 0x000000ffff077224 */ /* 0x000fc400078e0011 */
        /* <DEDUP_REMOVED lines=25> */
[----:B-----5:R-:W-:-:S03]  /*12c30*/  IMAD.X R16, R16, 0x1, R165, P6 ;  /* 0x0000000110107824 */ /* 0x020fc600030e06a5 */
[----:B------:R-:W5:Y:S04]  /*12c40*/  LDL.LU R8, [R1+0x204] ;  /* 0x0002040001087983 */ /* 0x000f680000300800 */
[----:B------:R1:W-:Y:S01]  /*12c50*/  STL [R1+0x1e4], R9 ;  /* 0x0001e40901007387 */ /* 0x0003e20000100800 */
[----:B----4-:R-:W-:-:S03]  /*12c60*/  IMAD.MOV.U32 R6, RZ, RZ, R9 ;  /* 0x000000ffff067224 */ /* 0x010fc600078e0009 */
[----:B------:R4:W-:Y:S04]  /*12c70*/  STL [R1+0x1e0], R16 ;  /* 0x0001e01001007387 */ /* 0x0009e80000100800 */
[----:B-1----:R-:W5:Y:S01]  /*12c80*/  LDL.LU R9, [R1+0x200] ;  /* 0x0002000001097983 */ /* 0x002f620000300800 */
[----:B------:R-:W-:-:S05]  /*12c90*/  IMAD.MOV.U32 R7, RZ, RZ, R16 ;  /* 0x000000ffff077224 */ /* 0x000fca00078e0010 */
[----:B------:R1:W-:Y:S01]  /*12ca0*/  LDGSTS.E [R2+0xe600], desc[UR22][R6.64], P4 ;  /* 0x0e60000006027fae */ /* 0x0003e2000a1a1016 */
[----:B------:R-:W-:-:S04]  /*12cb0*/  IADD3 R12, P6, PT, R12, R166, RZ ;  /* 0x000000a60c0c7210 */ /* 0x000fc80007fde0ff */
[----:B------:R-:W-:Y:S01]  /*12cc0*/  IADD3.X R15, PT, PT, R15, R165, RZ, P6, !PT ;  /* 0x000000a50f0f7210 */ /* 0x000fe200037fe4ff */
[----:B------:R-:W-:Y:S04]  /*12cd0*/  STL [R1+0x1ec], R12 ;  /* 0x0001ec0c01007387 */ /* 0x000fe80000100800 */
[----:B------:R4:W-:Y:S04]  /*12ce0*/  STL [R1+0x1e8], R15 ;  /* 0x0001e80f01007387 */ /* 0x0009e80000100800 */
[----:B------:R-:W5:Y:S01]  /*12cf0*/  LDL.LU R17, [R1+0x208] ;  /* 0x0002080001117983 */ /* 0x000f620000300800 */
[----:B-1----:R-:W-:-:S03]  /*12d00*/  IMAD.MOV.U32 R7, RZ, RZ, R15 ;  /* 0x000000ffff077224 */ /* 0x002fc600078e000f */
[----:B----4-:R-:W4:Y:S01]  /*12d10*/  LDL.LU R16, [R1+0x20c] ;  /* 0x00020c0001107983 */ /* 0x010f220000300800 */
[----:B------:R-:W-:-:S03]  /*12d20*/  IMAD.MOV.U32 R6, RZ, RZ, R12 ;  /* 0x000000ffff067224 */ /* 0x000fc600078e000c */
[----:B------:R-:W4:Y:S04]  /*12d30*/  LDL.LU R15, [R1+0x210] ;  /* 0x00021000010f7983 */ /* 0x000f280000300800 */
[----:B------:R-:W4:Y:S01]  /*12d40*/  LDL.LU R12, [R1+0x214] ;  /* 0x00021400010c7983 */ /* 0x000f220000300800 */
[----:B------:R-:W-:-:S04]  /*12d50*/  ISETP.GT.AND P4, PT, R4, 0x3a, PT ;  /* 0x0000003a0400780c */ /* 0x000fc80003f84270 */
[----:B------:R-:W-:-:S04]  /*12d60*/  SEL R5, RZ, 0x4, !P4 ;  /* 0x00000004ff057807 */ /* 0x000fc80006000000 */
[----:B------:R-:W-:-:S04]  /*12d70*/  SEL R5, R5, RZ, !P3 ;  /* 0x000000ff05057207 */ /* 0x000fc80005800000 */
[----:B------:R-:W-:-:S13]  /*12d80*/  ISETP.NE.U32.AND P4, PT, R5, RZ, PT ;  /* 0x000000ff0500720c */ /* 0x000fda0003f85070 */
[----:B------:R1:W-:Y:S01]  /*12d90*/  LDGSTS.E [R2+0xe800], desc[UR22][R6.64], P4 ;  /* 0x0e80000006027fae */ /* 0x0003e2000a1a1016 */
[----:B---3--:R-:W-:-:S05]  /*12da0*/  IADD3 R10, P6, PT, R10, R166, RZ ;  /* 0x000000a60a0a7210 */ /* 0x008fca0007fde0ff */
[----:B--2---:R-:W-:Y:S01]  /*12db0*/  IMAD.X R14, R14, 0x1, R165, P6 ;  /* 0x000000010e0e7824 */ /* 0x004fe200030e06a5 */
[----:B------:R-:W-:Y:S01]  /*12dc0*/  IADD3 R11, P6, PT, R11, R166, RZ ;  /* 0x000000a60b0b7210 */ /* 0x000fe20007fde0ff */
[----:B------:R2:W-:Y:S01]  /*12dd0*/  STL [R1+0x1f4], R10 ;  /* 0x0001f40a01007387 */ /* 0x0005e20000100800 */
[----:B-1----:R-:W-:-:S03]  /*12de0*/  MOV R6, R10 ;  /* 0x0000000a00067202 */ /* 0x002fc60000000f00 */
[----:B------:R1:W-:Y:S01]  /*12df0*/  STL [R1+0x1f0], R14 ;  /* 0x0001f00e01007387 */ /* 0x0003e20000100800 */
[----:B------:R-:W-:-:S03]  /*12e00*/  IMAD.MOV.U32 R7, RZ, RZ, R14 ;  /* 0x000000ffff077224 */ /* 0x000fc600078e000e */
[----:B--2---:R-:W2:Y:S04]  /*12e10*/  LDL.LU R10, [R1+0x21c] ;  /* 0x00021c00010a7983 */ /* 0x004ea80000300800 */
[----:B------:R3:W-:Y:S04]  /*12e20*/  STL [R1+0x1fc], R11 ;  /* 0x0001fc0b01007387 */ /* 0x0007e80000100800 */
[----:B------:R1:W-:Y:S02]  /*12e30*/  LDGSTS.E [R2+0xea00], desc[UR22][R6.64], P4 ;  /* 0x0ea0000006027fae */ /* 0x0003e4000a1a1016 */
[----:B-1----:R-:W-:-:S02]  /*12e40*/  IMAD.MOV.U32 R6, RZ, RZ, R11 ;  /* 0x000000ffff067224 */ /* 0x002fc400078e000b */
[----:B------:R-:W-:Y:S01]  /*12e50*/  IMAD.X R13, R13, 0x1, R165, P6 ;  /* 0x000000010d0d7824 */ /* 0x000fe200030e06a5 */
[----:B-----5:R-:W-:-:S04]  /*12e60*/  IADD3 R8, P6, PT, R8, R166, RZ ;  /* 0x000000a608087210 */ /* 0x020fc80007fde0ff */
[----:B------:R1:W-:Y:S04]  /*12e70*/  STL [R1+0x1f8], R13 ;  /* 0x0001f80d01007387 */ /* 0x0003e80000100800 */
[----:B------:R-:W5:Y:S04]  /*12e80*/  LDL.LU R14, [R1+0x218] ;  /* 0x00021800010e7983 */ /* 0x000f680000300800 */
[----:B---3--:R-:W3:Y:S01]  /*12e90*/  LDL.LU R11, [R1+0x224] ;  /* 0x00022400010b7983 */ /* 0x008ee20000300800 */
[----:B------:R-:W-:-:S03]  /*12ea0*/  IMAD.X R9, R9, 0x1, R165, P6 ;  /* 0x0000000109097824 */ /* 0x000fc600030e06a5 */
[----:B------:R-:W-:Y:S01]  /*12eb0*/  STL [R1+0x204], R8 ;  /* 0x0002040801007387 */ /* 0x000fe20000100800 */
[----:B------:R-:W-:-:S03]  /*12ec0*/  MOV R7, R13 ;  /* 0x0000000d00077202 */ /* 0x000fc60000000f00 */
[----:B------:R4:W-:Y:S04]  /*12ed0*/  STL [R1+0x200], R9 ;  /* 0x0002000901007387 */ /* 0x0009e80000100800 */
[----:B-1----:R-:W3:Y:S01]  /*12ee0*/  LDL.LU R13, [R1+0x220] ;  /* 0x00022000010d7983 */ /* 0x002ee20000300800 */
        /* <DEDUP_REMOVED lines=10> */
[----:B------:R-:W-:-:S02]  /*12f90*/  ISETP.GT.AND P4, PT, R4, 0x3c, PT ;  /* 0x0000003c0400780c */ /* 0x000fc40003f84270 */
[----:B------:R-:W-:Y:S01]  /*12fa0*/  IADD3.X R17, PT, PT, R17, R165, RZ, P6, !PT ;  /* 0x000000a511117210 */ /* 0x000fe200037fe4ff */
[----:B------:R-:W4:Y:S01]  /*12fb0*/  LDL.LU R8, [R1+0x22c] ;  /* 0x00022c0001087983 */ /* 0x000f220000300800 */
[----:B------:R-:W-:-:S04]  /*12fc0*/  SEL R5, RZ, 0x4, !P4 ;  /* 0x00000004ff057807 */ /* 0x000fc80006000000 */
[----:B------:R-:W-:-:S04]  /*12fd0*/  SEL R5, R5, RZ, !P3 ;  /* 0x000000ff05057207 */ /* 0x000fc80005800000 */
[----:B------:R-:W-:Y:S02]  /*12fe0*/  ISETP.NE.U32.AND P4, PT, R5, RZ, PT ;  /* 0x000000ff0500720c */ /* 0x000fe40003f85070 */
[----:B------:R-:W-:Y:S01]  /*12ff0*/  IADD3 R12, P6, PT, R12, R166, RZ ;  /* 0x000000a60c0c7210 */ /* 0x000fe20007fde0ff */
[----:B-1----:R-:W-:Y:S02]  /*13000*/  IMAD.MOV.U32 R6, RZ, RZ, R16 ;  /* 0x000000ffff067224 */ /* 0x002fe400078e0010 */
[----:B------:R-:W-:Y:S02]  /*13010*/  IMAD.MOV.U32 R7, RZ, RZ, R17 ;  /* 0x000000ffff077224 */ /* 0x000fe400078e0011 */
[----:B------:R-:W-:Y:S01]  /*13020*/  IMAD.X R15, R15, 0x1, R165, P6 ;  /* 0x000000010f0f7824 */ /* 0x000fe200030e06a5 */
[----:B------:R-:W-:Y:S04]  /*13030*/  STL [R1+0x20c], R16 ;  /* 0x00020c1001007387 */ /* 0x000fe80000100800 */
[----:B------:R1:W-:Y:S04]  /*13040*/  STL [R1+0x208], R17 ;  /* 0x0002081101007387 */ /* 0x0003e80000100800 */
[----:B------:R-:W-:Y:S04]  /*13050*/  STL [R1+0x214], R12 ;  /* 0x0002140c01007387 */ /* 0x000fe80000100800 */
[----:B------:R1:W-:Y:S04]  /*13060*/  LDGSTS.E [R2+0xf000], desc[UR22][R6.64], P4 ;  /* 0x0f00000006027fae */ /* 0x0003e8000a1a1016 */
[----:B------:R1:W-:Y:S04]  /*13070*/  STL [R1+0x210], R15 ;  /* 0x0002100f01007387 */ /* 0x0003e80000100800 */
[----:B-1----:R-:W4:Y:S01]  /*13080*/  LDL.LU R17, [R1+0x230] ;  /* 0x0002300001117983 */ /* 0x002f220000300800 */
[----:B------:R-:W-:-:S03]  /*13090*/  IMAD.MOV.U32 R7, RZ, RZ, R15 ;  /* 0x000000ffff077224 */ /* 0x000fc600078e000f */
[----:B------:R-:W4:Y:S01]  /*130a0*/  LDL.LU R15, [R1+0x234] ;  /* 0x00023400010f7983 */ /* 0x000f220000300800 */
[----:B------:R-:W-:-:S03]  /*130b0*/  MOV R6, R12 ;  /* 0x0000000c00067202 */ /* 0x000fc60000000f00 */
[----:B------:R-:W4:Y:S04]  /*130c0*/  LDL.LU R12, [R1+0x23c] ;  /* 0x00023c00010c7983 */ /* 0x000f280000300800 */
[----:B------:R1:W-:Y:S01]  /*130d0*/  LDGSTS.E [R2+0xf200], desc[UR22][R6.64], P4 ;  /* 0x0f20000006027fae */ /* 0x0003e2000a1a1016 */
[----:B------:R-:W-:Y:S02]  /*130e0*/  ISETP.GT.AND P4, PT, R4, 0x3d, PT ;  /* 0x0000003d0400780c */ /* 0x000fe40003f84270 */
[----:B--2---:R-:W-:Y:S02]  /*130f0*/  IADD3 R10, P6, PT, R10, R166, RZ ;  /* 0x000000a60a0a7210 */ /* 0x004fe40007fde0ff */
[----:B------:R-:W-:-:S04]  /*13100*/  SEL R5, RZ, 0x4, !P4 ;  /* 0x00000004ff057807 */ /* 0x000fc80006000000 */
[----:B------:R-:W-:Y:S01]  /*13110*/  SEL R5, R5, RZ, !P3 ;  /* 0x000000ff05057207 */ /* 0x000fe20005800000 */
[----:B------:R2:W-:Y:S03]  /*13120*/  STL [R1+0x21c], R10 ;  /* 0x00021c0a01007387 */ /* 0x0005e60000100800 */
[----:B------:R-:W-:Y:S01]  /*13130*/  ISETP.NE.U32.AND P4, PT, R5, RZ, PT ;  /* 0x000000ff0500720c */ /* 0x000fe20003f85070 */
[----:B-1----:R-:W-:Y:S02]  /*13140*/  IMAD.MOV.U32 R6, RZ, RZ, R10 ;  /* 0x000000ffff067224 */ /* 0x002fe400078e000a */
[----:B-----5:R-:W-:Y:S01]  /*13150*/  IMAD.X R14, R14, 0x1, R165, P6 ;  /* 0x000000010e0e7824 */ /* 0x020fe200030e06a5 */
[----:B---3--:R-:W-:-:S04]  /*13160*/  IADD3 R11, P6, PT, R11, R166, RZ ;  /* 0x000000a60b0b7210 */ /* 0x008fc80007fde0ff */
[----:B------:R-:W-:Y:S04]  /*13170*/  STL [R1+0x218], R14 ;  /* 0x0002180e01007387 */ /* 0x000fe80000100800 */
[----:B------:R-:W3:Y:S01]  /*13180*/  LDL.LU R16, [R1+0x238] ;  /* 0x0002380001107983 */ /* 0x000ee20000300800 */
[----:B------:R-:W-:-:S03]  /*13190*/  MOV R7, R14 ;  /* 0x0000000e00077202 */ /* 0x000fc60000000f00 */
[----:B--2---:R-:W2:Y:S04]  /*131a0*/  LDL.LU R10, [R1+0x244] ;  /* 0x00024400010a7983 */ /* 0x004ea80000300800 */
[----:B------:R1:W-:Y:S01]  /*131b0*/  LDGSTS.E [R2+0xf400], desc[UR22][R6.64], P4 ;  /* 0x0f40000006027fae */ /* 0x0003e2000a1a1016 */
[----:B------:R-:W-:-:S03]  /*131c0*/  IMAD.X R13, R13, 0x1, R165, P6 ;  /* 0x000000010d0d7824 */ /* 0x000fc600030e06a5 */
[----:B------:R5:W-:Y:S04]  /*131d0*/  STL [R1+0x224], R11 ;  /* 0x0002240b01007387 */ /* 0x000be80000100800 */
[----:B------:R4:W-:Y:S01]  /*131e0*/  STL [R1+0x220], R13 ;  /* 0x0002200d01007387 */ /* 0x0009e20000100800 */
[----:B-1----:R-:W-:-:S03]  /*131f0*/  IMAD.MOV.U32 R6, RZ, RZ, R11 ;  /* 0x000000ffff067224 */ /* 0x002fc600078e000b */
[----:B-----5:R-:W5:Y:S01]  /*13200*/  LDL.LU R11, [R1+0x240] ;  /* 0x00024000010b7983 */ /* 0x020f620000300800 */
[----:B------:R-:W-:-:S05]  /*13210*/  IMAD.MOV.U32 R7, RZ, RZ, R13 ;  /* 0x000000ffff077224 */ /* 0x000fca00078e000d */
[----:B------:R1:W-:Y:S01]  /*13220*/  LDGSTS.E [R2+0xf600], desc[UR22][R6.64], P4 ;  /* 0x0f60000006027fae */ /* 0x0003e2000a1a1016 */
[----:B------:R-:W-:-:S04]  /*13230*/  ISETP.GT.AND P4, PT, R4, 0x3e, PT ;  /* 0x0000003e0400780c */ /* 0x000fc80003f84270 */
[----:B------:R-:W-:-:S04]  /*13240*/  SEL R5, RZ, 0x4, !P4 ;  /* 0x00000004ff057807 */ /* 0x000fc80006000000 */
[----:B------:R-:W-:-:S04]  /*13250*/  SEL R5, R5, RZ, !P3 ;  /* 0x000000ff05057207 */ /* 0x000fc80005800000 */
[----:B------:R-:W-:Y:S02]  /*13260*/  ISETP.NE.U32.AND P4, PT, R5, RZ, PT ;  /* 0x000000ff0500720c */ /* 0x000fe40003f85070 */
[----:B----4-:R-:W-:-:S04]  /*13270*/  IADD3 R8, P6, PT, R8, R166, RZ ;  /* 0x000000a608087210 */ /* 0x010fc80007fde0ff */
[----:B------:R-:W-:Y:S01]  /*13280*/  IADD3.X R9, PT, PT, R9, R165, RZ, P6, !PT ;  /* 0x000000a509097210 */ /* 0x000fe200037fe4ff */
[----:B------:R-:W-:Y:S04]  /*13290*/  STL [R1+0x22c], R8 ;  /* 0x00022c0801007387 */ /* 0x000fe80000100800 */
[----:B------:R4:W-:Y:S01]  /*132a0*/  STL [R1+0x228], R9 ;  /* 0x0002280901007387 */ /* 0x0009e20000100800 */
[----:B-1----:R-:W-:-:S03]  /*132b0*/  IMAD.MOV.U32 R6, RZ, RZ, R8 ;  /* 0x000000ffff067224 */ /* 0x002fc600078e0008 */
[----:B------:R-:W5:Y:S01]  /*132c0*/  LDL.LU R14, [R1+0x248] ;  /* 0x00024800010e7983 */ /* 0x000f620000300800 */
[----:B------:R-:W-:-:S03]  /*132d0*/  IMAD.MOV.U32 R7, RZ, RZ, R9 ;  /* 0x000000ffff077224 */ /* 0x000fc600078e0009 */
[----:B------:R-:W5:Y:S04]  /*132e0*/  LDL.LU R13, [R1+0x24c] ;  /* 0x00024c00010d7983 */ /* 0x000f680000300800 */
[----:B----4-:R-:W4:Y:S04]  /*132f0*/  LDL.LU R9, [R1+0x268] ;  /* 0x0002680001097983 */ /* 0x010f280000300800 */
[----:B------:R-:W4:Y:S04]  /*13300*/  LDL.LU R8, [R1+0x26c] ;  /* 0x00026c0001087983 */ /* 0x000f280000300800 */
[----:B------:R1:W-:Y:S01]  /*13310*/  LDGSTS.E [R2+0xf800], desc[UR22][R6.64], P4 ;  /* 0x0f80000006027fae */ /* 0x0003e2000a1a1016 */
[----:B------:R-:W-:-:S05]  /*13320*/  IADD3 R15, P6, PT, R15, R166, RZ ;  /* 0x000000a60f0f7210 */ /* 0x000fca0007fde0ff */
[----:B------:R-:W-:Y:S01]  /*13330*/  IMAD.X R17, R17, 0x1, R165, P6 ;  /* 0x0000000111117824 */ /* 0x000fe200030e06a5 */
[----:B------:R1:W-:Y:S02]  /*13340*/  STL [R1+0x234], R15 ;  /* 0x0002340f01007387 */ /* 0x0003e40000100800 */
[----:B-1----:R-:W-:Y:S02]  /*13350*/  MOV R6, R15 ;  /* 0x0000000f00067202 */ /* 0x002fe40000000f00 */
[----:B------:R-:W-:Y:S04]  /*13360*/  STL [R1+0x230], R17 ;  /* 0x0002301101007387 */ /* 0x000fe80000100800 */
[----:B------:R-:W4:Y:S01]  /*13370*/  LDL R15, [R1+0x348] ;  /* 0x00034800010f7983 */ /* 0x000f220000100800 */
[----:B------:R-:W-:-:S05]  /*13380*/  IMAD.MOV.U32 R7, RZ, RZ, R17 ;  /* 0x000000ffff077224 */ /* 0x000fca00078e0011 */
[----:B------:R-:W-:Y:S01]  /*13390*/  LDGSTS.E [R2+0xfa00], desc[UR22][R6.64], P4 ;  /* 0x0fa0000006027fae */ /* 0x000fe2000a1a1016 */
[----:B------:R-:W-:-:S04]  /*133a0*/  ISETP.GT.AND P4, PT, R4, 0x3f, PT ;  /* 0x0000003f0400780c */ /* 0x000fc80003f84270 */
[----:B------:R-:W-:Y:S02]  /*133b0*/  SEL R4, RZ, 0x4, !P4 ;  /* 0x00000004ff047807 */ /* 0x000fe40006000000 */
[----:B------:R-:W-:Y:S02]  /*133c0*/  IADD3 R12, P4, PT, R12, R166, RZ ;  /* 0x000000a60c0c7210 */ /* 0x000fe40007f9e0ff */
[----:B------:R-:W-:-:S03]  /*133d0*/  SEL R4, R4, RZ, !P3 ;  /* 0x000000ff04047207 */ /* 0x000fc60005800000 */
[----:B------:R1:W-:Y:S01]  /*133e0*/  STL [R1+0x23c], R12 ;  /* 0x00023c0c01007387 */ /* 0x0003e20000100800 */
[----:B------:R-:W-:Y:S01]  /*133f0*/  ISETP.NE.U32.AND P3, PT, R4, RZ, PT ;  /* 0x000000ff0400720c */ /* 0x000fe20003f65070 */
[----:B------:R-:W-:Y:S02]  /*13400*/  IMAD.MOV.U32 R4, RZ, RZ, R12 ;  /* 0x000000ffff047224 */ /* 0x000fe400078e000c */
[----:B---3--:R-:W-:Y:S01]  /*13410*/  IMAD.X R16, R16, 0x1, R165, P4 ;  /* 0x0000000110107824 */ /* 0x008fe200020e06a5 */
[----:B--2---:R-:W-:-:S04]  /*13420*/  IADD3 R10, P4, PT, R10, R166, RZ ;  /* 0x000000a60a0a7210 */ /* 0x004fc80007f9e0ff */
[----:B------:R-:W-:Y:S04]  /*13430*/  STL [R1+0x238], R16 ;  /* 0x0002381001007387 */ /* 0x000fe80000100800 */
[----:B-1----:R-:W2:Y:S04]  /*13440*/  LDL.LU R12, [R1+0x288] ;  /* 0x00028800010c7983 */ /* 0x002ea80000300800 */
[----:B------:R-:W3:Y:S04]  /*13450*/  LDL.LU R7, [R1+0x28c] ;  /* 0x00028c0001077983 */ /* 0x000ee80000300800 */
[----:B------:R1:W-:Y:S01]  /*13460*/  STL [R1+0x244], R10 ;  /* 0x0002440a01007387 */ /* 0x0003e20000100800 */
[----:B-----5:R-:W-:-:S05]  /*13470*/  IMAD.X R11, R11, 0x1, R165, P4 ;  /* 0x000000010b0b7824 */ /* 0x020fca00020e06a5 */
[----:B------:R5:W-:Y:S04]  /*13480*/  STL [R1+0x240], R11 ;  /* 0x0002400b01007387 */ /* 0x000be80000100800 */
[----:B------:R-:W2:Y:S04]  /*13490*/  LDL.LU R20, [R1+0x2a8] ;  /* 0x0002a80001147983 */ /* 0x000ea80000300800 */
[----:B------:R-:W2:Y:S01]  /*134a0*/  LDL.LU R17, [R1+0x2ac] ;  /* 0x0002ac0001117983 */ /* 0x000ea20000300800 */
[----:B------:R-:W-:Y:S01]  /*134b0*/  MOV R5, R16 ;  /* 0x0000001000057202 */ /* 0x000fe20000000f00 */
[----:B------:R-:W-:-:S02]  /*134c0*/  UIADD3 UR12, UPT, UPT, UR12, 0x1, URZ ;  /* 0x000000010c0c7890 */ /* 0x000fc4000fffe0ff */
[----:B------:R-:W2:Y:S02]  /*134d0*/  LDL.LU R19, [R1+0x2c8] ;  /* 0x0002c80001137983 */ /* 0x000ea40000300800 */
[----:B------:R-:W-:Y:S02]  /*134e0*/  UISETP.GT.AND UP1, UPT, UR12, 0x1, UPT ;  /* 0x000000010c00788c */ /* 0x000fe4000bf24270 */
[----:B------:R1:W-:Y:S02]  /*134f0*/  LDGSTS.E [R2+0xfc00], desc[UR22][R4.64], P3 ;  /* 0x0fc0000004027fae */ /* 0x0003e400099a1016 */
[----:B------:R-:W-:Y:S01]  /*13500*/  USEL UR12, UR12, URZ, !UP1 ;  /* 0x000000ff0c0c7287 */ /* 0x000fe2000c800000 */
[----:B-1----:R-:W-:Y:S02]  /*13510*/  IMAD.MOV.U32 R4, RZ, RZ, R10 ;  /* 0x000000ffff047224 */ /* 0x002fe400078e000a */
[----:B------:R-:W-:Y:S01]  /*13520*/  IMAD.MOV.U32 R5, RZ, RZ, R11 ;  /* 0x000000ffff057224 */ /* 0x000fe200078e000b */
[----:B------:R-:W2:Y:S04]  /*13530*/  LDL.LU R10, [R1+0x2cc] ;  /* 0x0002cc00010a7983 */ /* 0x000ea80000300800 */
[----:B------:R1:W-:Y:S01]  /*13540*/  LDGSTS.E [R2+0xfe00], desc[UR22][R4.64], P3 ;  /* 0x0fe0000004027fae */ /* 0x0003e200099a1016 */
[----:B------:R-:W-:-:S03]  /*13550*/  ULEA UR5, UR12, UR8, 0xe ;  /* 0x000000080c057291 */ /* 0x000fc6000f8e70ff */
[----:B------:R-:W2:Y:S04]  /*13560*/  LDL.LU R18, [R1+0x2e8] ;  /* 0x0002e80001127983 */ /* 0x000ea80000300800 */
[----:B-----5:R-:W5:Y:S04]  /*13570*/  LDL.LU R11, [R1+0x2ec] ;  /* 0x0002ec00010b7983 */ /* 0x020f680000300800 */
[----:B------:R-:W0:Y:S01]  /*13580*/  LDGDEPBAR ;  /* 0x00000000000079af */ /* 0x000e220000000000 */
[----:B------:R-:W-:-:S04]  /*13590*/  IADD3 R13, P3, PT, R13, R168, RZ ;  /* 0x000000a80d0d7210 */ /* 0x000fc80007f7e0ff */
[----:B------:R-:W-:Y:S02]  /*135a0*/  IADD3.X R14, PT, PT, R14, R167, RZ, P3, !PT ;  /* 0x000000a70e0e7210 */ /* 0x000fe40001ffe4ff */
[----:B----4-:R-:W-:Y:S01]  /*135b0*/  IADD3 R8, P4, PT, R8, R168, RZ ;  /* 0x000000a808087210 */ /* 0x010fe20007f9e0ff */
[----:B------:R-:W-:Y:S01]  /*135c0*/  STL [R1+0x24c], R13 ;  /* 0x00024c0d01007387 */ /* 0x000fe20000100800 */
[----:B-1----:R-:W-:Y:S01]  /*135d0*/  IMAD.MOV.U32 R4, RZ, RZ, R13 ;  /* 0x000000ffff047224 */ /* 0x002fe200078e000d */
[----:B------:R-:W-:Y:S02]  /*135e0*/  MOV R5, R14 ;  /* 0x0000000e00057202 */ /* 0x000fe40000000f00 */
[----:B------:R-:W-:Y:S01]  /*135f0*/  IMAD.X R9, R9, 0x1, R167, P4 ;  /* 0x0000000109097824 */ /* 0x000fe200020e06a7 */
[----:B------:R-:W-:Y:S04]  /*13600*/  STL [R1+0x248], R14 ;  /* 0x0002480e01007387 */ /* 0x000fe80000100800 */
[----:B------:R-:W-:Y:S01]  /*13610*/  STL [R1+0x26c], R8 ;  /* 0x00026c0801007387 */ /* 0x000fe20000100800 */
[----:B------:R-:W-:-:S03]  /*13620*/  VIADD R6, R15, UR5 ;  /* 0x000000050f067c36 */ /* 0x000fc60008000000 */
[----:B------:R-:W4:Y:S04]  /*13630*/  LDL.LU R15, [R1+0x30c] ;  /* 0x00030c00010f7983 */ /* 0x000f280000300800 */
[----:B------:R1:W-:Y:S04]  /*13640*/  STL [R1+0x268], R9 ;  /* 0x0002680901007387 */ /* 0x0003e80000100800 */
[----:B------:R1:W-:Y:S04]  /*13650*/  LDGSTS.E [R6+0x10000], desc[UR22][R4.64], P2 ;  /* 0x1000000004067fae */ /* 0x0003e800091a1016 */
[----:B------:R-:W4:Y:S01]  /*13660*/  LDL.LU R16, [R1+0x308] ;  /* 0x0003080001107983 */ /* 0x000f220000300800 */
[----:B-1----:R-:W-:-:S02]  /*13670*/  IMAD.MOV.U32 R5, RZ, RZ, R9 ;  /* 0x000000ffff057224 */ /* 0x002fc400078e0009 */
[----:B------:R-:W-:Y:S01]  /*13680*/  IMAD.MOV.U32 R4, RZ, RZ, R8 ;  /* 0x000000ffff047224 */ /* 0x000fe200078e0008 */
[----:B------:R-:W4:Y:S04]  /*13690*/  LDL.LU R9, [R1+0x328] ;  /* 0x0003280001097983 */ /* 0x000f280000300800 */
[----:B------:R-:W4:Y:S04]  /*136a0*/  LDL.LU R8, [R1+0x32c] ;  /* 0x00032c0001087983 */ /* 0x000f280000300800 */
[----:B------:R1:W-:Y:S01]  /*136b0*/  LDGSTS.E [R6+0x10400], desc[UR22][R4.64], P2 ;  /* 0x1040000004067fae */ /* 0x0003e200091a1016 */
[----:B---3--:R-:W-:-:S05]  /*136c0*/  IADD3 R7, P3, PT, R7, R168, RZ ;  /* 0x000000a807077210 */ /* 0x008fca0007f7e0ff */
[----:B--2---:R-:W-:Y:S01]  /*136d0*/  IMAD.X R12, R12, 0x1, R167, P3 ;  /* 0x000000010c0c7824 */ /* 0x004fe200018e06a7 */
[----:B------:R2:W-:Y:S01]  /*136e0*/  STL [R1+0x28c], R7 ;  /* 0x00028c0701007387 */ /* 0x0005e20000100800 */
[----:B-1----:R-:W-:-:S03]  /*136f0*/  MOV R4, R7 ;  /* 0x0000000700047202 */ /* 0x002fc60000000f00 */
[----:B------:R1:W-:Y:S01]  /*13700*/  STL [R1+0x288], R12 ;  /* 0x0002880c01007387 */ /* 0x0003e20000100800 */
[----:B------:R-:W-:-:S03]  /*13710*/  IMAD.MOV.U32 R5, RZ, RZ, R12 ;  /* 0x000000ffff057224 */ /* 0x000fc600078e000c */
[----:B------:R-:W3:Y:S04]  /*13720*/  LDL.LU R14, [R1+0x250] ;  /* 0x00025000010e7983 */ /* 0x000ee80000300800 */
[----:B--2---:R-:W2:Y:S01]  /*13730*/  LDL.LU R7, [R1+0x254] ;  /* 0x0002540001077983 */ /* 0x004ea20000300800 */
[----:B------:R-:W-:-:S03]  /*13740*/  IADD3 R17, P3, PT, R17, R168, RZ ;  /* 0x000000a811117210 */ /* 0x000fc60007f7e0ff */
[----:B------:R-:W3:Y:S04]  /*13750*/  LDL.LU R13, [R1+0x270] ;  /* 0x00027000010d7983 */ /* 0x000ee80000300800 */
[----:B-1----:R-:W3:Y:S01]  /*13760*/  LDL.LU R12, [R1+0x274] ;  /* 0x00027400010c7983 */ /* 0x002ee20000300800 */
[----:B------:R-:W-:-:S03]  /*13770*/  IMAD.X R20, R20, 0x1, R167, P3 ;  /* 0x0000000114147824 */ /* 0x000fc600018e06a7 */
[----:B------:R1:W-:Y:S04]  /*13780*/  LDGSTS.E [R6+0x10800], desc[UR22][R4.64], P2 ;  /* 0x1080000004067fae */ /* 0x0003e800091a1016 */
[----:B------:R1:W-:Y:S04]  /*13790*/  STL [R1+0x2ac], R17 ;  /* 0x0002ac1101007387 */ /* 0x0003e80000100800 */
[----:B------:R-:W-:Y:S01]  /*137a0*/  STL [R1+0x2a8], R20 ;  /* 0x0002a81401007387 */ /* 0x000fe20000100800 */
[----:B-1----:R-:W-:-:S03]  /*137b0*/  IMAD.MOV.U32 R4, RZ, RZ, R17 ;  /* 0x000000ffff047224 */ /* 0x002fc600078e0011 */
[----:B------:R-:W3:Y:S01]  /*137c0*/  LDL R17, [R1+0x450] ;  /* 0x0004500001117983 */ /* 0x000ee20000100800 */
[----:B------:R-:W-:Y:S02]  /*137d0*/  IADD3 R10, P3, PT, R10, R168, RZ ;  /* 0x000000a80a0a7210 */ /* 0x000fe40007f7e0ff */
[----:B------:R-:W-:-:S03]  /*137e0*/  MOV R5, R20 ;  /* 0x0000001400057202 */ /* 0x000fc60000000f00 */
[----:B------:R-:W-:Y:S02]  /*137f0*/  IMAD.X R19, R19, 0x1, R167, P3 ;  /* 0x0000000113137824 */ /* 0x000fe400018e06a7 */
[----:B------:R1:W-:Y:S01]  /*13800*/  LDGSTS.E [R6+0x10c00], desc[UR22][R4.64], P2 ;  /* 0x10c0000004067fae */ /* 0x0003e200091a1016 */
[----:B-----5:R-:W-:-:S04]  /*13810*/  IADD3 R11, P3, PT, R11, R168, RZ ;  /* 0x000000a80b0b7210 */ /* 0x020fc80007f7e0ff */
[----:B------:R-:W-:Y:S01]  /*13820*/  IADD3.X R18, PT, PT, R18, R167, RZ, P3, !PT ;  /* 0x000000a712127210 */ /* 0x000fe20001ffe4ff */
[----:B-1----:R-:W-:Y:S02]  /*13830*/  IMAD.MOV.U32 R4, RZ, RZ, R10 ;  /* 0x000000ffff047224 */ /* 0x002fe400078e000a */
[----:B------:R-:W-:Y:S01]  /*13840*/  IMAD.MOV.U32 R5, RZ, RZ, R19 ;  /* 0x000000ffff057224 */ /* 0x000fe200078e0013 */
[----:B------:R1:W-:Y:S04]  /*13850*/  STL [R1+0x2cc], R10 ;  /* 0x0002cc0a01007387 */ /* 0x0003e80000100800 */
[----:B------:R5:W-:Y:S04]  /*13860*/  LDGSTS.E [R6+0x11000], desc[UR22][R4.64], P2 ;  /* 0x1100000004067fae */ /* 0x000be800091a1016 */
[----:B------:R-:W-:Y:S04]  /*13870*/  STL [R1+0x2c8], R19 ;  /* 0x0002c81301007387 */ /* 0x000fe80000100800 */
[----:B-1----:R-:W3:Y:S01]  /*13880*/  LDL.LU R10, [R1+0x294] ;  /* 0x00029400010a7983 */ /* 0x002ee20000300800 */
[----:B-----5:R-:W-:-:S02]  /*13890*/  IMAD.MOV.U32 R4, RZ, RZ, R11 ;  /* 0x000000ffff047224 */ /* 0x020fc400078e000b */
[----:B------:R-:W-:Y:S01]  /*138a0*/  IMAD.MOV.U32 R5, RZ, RZ, R18 ;  /* 0x000000ffff057224 */ /* 0x000fe200078e0012 */
[----:B------:R1:W-:Y:S04]  /*138b0*/  STL [R1+0x2ec], R11 ;  /* 0x0002ec0b01007387 */ /* 0x0003e80000100800 */
[----:B------:R-:W-:Y:S04]  /*138c0*/  STL [R1+0x2e8], R18 ;  /* 0x0002e81201007387 */ /* 0x000fe80000100800 */
[----:B------:R5:W-:Y:S04]  /*138d0*/  LDGSTS.E [R6+0x11400], desc[UR22][R4.64], P2 ;  /* 0x1140000004067fae */ /* 0x000be800091a1016 */
[----:B-1----:R-:W3:Y:S01]  /*138e0*/  LDL.LU R11, [R1+0x290] ;  /* 0x00029000010b7983 */ /* 0x002ee20000300800 */
[----:B----4-:R-:W-:-:S04]  /*138f0*/  IADD3 R15, P3, PT, R15, R168, RZ ;  /* 0x000000a80f0f7210 */ /* 0x010fc80007f7e0ff */
[----:B-----5:R-:W-:Y:S01]  /*13900*/  MOV R4, R15 ;  /* 0x0000000f00047202 */ /* 0x020fe20000000f00 */
[----:B------:R-:W-:Y:S01]  /*13910*/  STL [R1+0x30c], R15 ;  /* 0x00030c0f01007387 */ /* 0x000fe20000100800 */
[----:B------:R-:W-:-:S04]  /*13920*/  IMAD.X R16, R16, 0x1, R167, P3 ;  /* 0x0000000110107824 */ /* 0x000fc800018e06a7 */
[----:B------:R-:W-:Y:S01]  /*13930*/  IMAD.MOV.U32 R5, RZ, RZ, R16 ;  /* 0x000000ffff057224 */ /* 0x000fe200078e0010 */
[----:B------:R-:W-:Y:S04]  /*13940*/  STL [R1+0x308], R16 ;  /* 0x0003081001007387 */ /* 0x000fe80000100800 */
[----:B------:R-:W4:Y:S04]  /*13950*/  LDL.LU R20, [R1+0x2b0] ;  /* 0x0002b00001147983 */ /* 0x000f280000300800 */
[----:B------:R-:W5:Y:S01]  /*13960*/  LDL.LU R19, [R1+0x2b4] ;  /* 0x0002b40001137983 */ /* 0x000f620000300800 */
[----:B------:R-:W-:-:S03]  /*13970*/  IADD3 R8, P3, PT, R8, R168, RZ ;  /* 0x000000a808087210 */ /* 0x000fc60007f7e0ff */
[----:B------:R1:W-:Y:S02]  /*13980*/  LDGSTS.E [R6+0x11800], desc[UR22][R4.64], P2 ;  /* 0x1180000004067fae */ /* 0x0003e400091a1016 */
[----:B------:R-:W-:Y:S02]  /*13990*/  IMAD.X R9, R9, 0x1, R167, P3 ;  /* 0x0000000109097824 */ /* 0x000fe400018e06a7 */
[----:B------:R-:W-:Y:S04]  /*139a0*/  STL [R1+0x32c], R8 ;  /* 0x00032c0801007387 */ /* 0x000fe80000100800 */
[----:B------:R1:W-:Y:S02]  /*139b0*/  STL [R1+0x328], R9 ;  /* 0x0003280901007387 */ /* 0x0003e40000100800 */
[----:B-1----:R-:W-:Y:S01]  /*139c0*/  MOV R5, R9 ;  /* 0x0000000900057202 */ /* 0x002fe20000000f00 */
[----:B------:R-:W-:Y:S01]  /*139d0*/  IMAD.MOV.U32 R4, RZ, RZ, R8 ;  /* 0x000000ffff047224 */ /* 0x000fe200078e0008 */
[----:B------:R-:W4:Y:S04]  /*139e0*/  LDL.LU R9, [R1+0x2d0] ;  /* 0x0002d00001097983 */ /* 0x000f280000300800 */
[----:B------:R-:W4:Y:S04]  /*139f0*/  LDL.LU R8, [R1+0x2d4] ;  /* 0x0002d40001087983 */ /* 0x000f280000300800 */
[----:B------:R-:W4:Y:S04]  /*13a00*/  LDL.LU R16, [R1+0x2f0] ;  /* 0x0002f00001107983 */ /* 0x000f280000300800 */
[----:B------:R-:W4:Y:S04]  /*13a10*/  LDL.LU R15, [R1+0x2f4] ;  /* 0x0002f400010f7983 */ /* 0x000f280000300800 */
[----:B------:R1:W-:Y:S01]  /*13a20*/  LDGSTS.E [R6+0x11c00], desc[UR22][R4.64], P2 ;  /* 0x11c0000004067fae */ /* 0x0003e200091a1016 */
[----:B--2---:R-:W-:-:S05]  /*13a30*/  IADD3 R7, P3, PT, R7, R168, RZ ;  /* 0x000000a807077210 */ /* 0x004fca0007f7e0ff */
[----:B---3--:R-:W-:Y:S01]  /*13a40*/  IMAD.X R14, R14, 0x1, R167, P3 ;  /* 0x000000010e0e7824 */ /* 0x008fe200018e06a7 */
[----:B------:R-:W-:Y:S01]  /*13a50*/  IADD3 R12, P4, PT, R12, R168, RZ ;  /* 0x000000a80c0c7210 */ /* 0x000fe20007f9e0ff */
[----:B------:R2:W-:Y:S01]  /*13a60*/  STL [R1+0x254], R7 ;  /* 0x0002540701007387 */ /* 0x0005e20000100800 */
[----:B-1----:R-:W-:-:S03]  /*13a70*/  MOV R4, R7 ;  /* 0x0000000700047202 */ /* 0x002fc60000000f00 */
[----:B------:R-:W-:Y:S01]  /*13a80*/  IMAD.X R13, R13, 0x1, R167, P4 ;  /* 0x000000010d0d7824 */ /* 0x000fe200020e06a7 */
[----:B------:R1:W-:Y:S01]  /*13a90*/  STL [R1+0x250], R14 ;  /* 0x0002500e01007387 */ /* 0x0003e20000100800 */
[----:B------:R-:W-:-:S03]  /*13aa0*/  IMAD.MOV.U32 R5, RZ, RZ, R14 ;  /* 0x000000ffff057224 */ /* 0x000fc600078e000e */
[----:B------:R-:W-:Y:S04]  /*13ab0*/  STL [R1+0x274], R12 ;  /* 0x0002740c01007387 */ /* 0x000fe80000100800 */
[----:B------:R3:W-:Y:S01]  /*13ac0*/  STL [R1+0x270], R13 ;  /* 0x0002700d01007387 */ /* 0x0007e20000100800 */
[----:B------:R-:W-:-:S03]  /*13ad0*/  VIADD R6, R17, UR5 ;  /* 0x0000000511067c36 */ /* 0x000fc60008000000 */
[----:B--2---:R-:W2:Y:S04]  /*13ae0*/  LDL.LU R7, [R1+0x314] ;  /* 0x0003140001077983 */ /* 0x004ea80000300800 */
[----:B------:R3:W-:Y:S04]  /*13af0*/  LDGSTS.E [R6+0x10100], desc[UR22][R4.64], P2 ;  /* 0x1010000004067fae */ /* 0x0007e800091a1016 */
[----:B-1----:R-:W2:Y:S01]  /*13b00*/  LDL.LU R14, [R1+0x310] ;  /* 0x00031000010e7983 */ /* 0x002ea20000300800 */
[----:B---3--:R-:W-:Y:S02]  /*13b10*/  IMAD.MOV.U32 R5, RZ, RZ, R13 ;  /* 0x000000ffff057224 */ /* 0x008fe400078e000d */
[----:B------:R-:W-:Y:S01]  /*13b20*/  IMAD.MOV.U32 R4, RZ, RZ, R12 ;  /* 0x000000ffff047224 */ /* 0x000fe200078e000c */
[----:B------:R-:W3:Y:S04]  /*13b30*/  LDL.LU R13, [R1+0x330] ;  /* 0x00033000010d7983 */ /* 0x000ee80000300800 */
[----:B------:R-:W3:Y:S04]  /*13b40*/  LDL.LU R12, [R1+0x334] ;  /* 0x00033400010c7983 */ /* 0x000ee80000300800 */
[----:B------:R1:W-:Y:S01]  /*13b50*/  LDGSTS.E [R6+0x10500], desc[UR22][R4.64], P2 ;  /* 0x1050000004067fae */ /* 0x0003e200091a1016 */
[----:B------:R-:W-:-:S05]  /*13b60*/  IADD3 R10, P3, PT, R10, R168, RZ ;  /* 0x000000a80a0a7210 */ /* 0x000fca0007f7e0ff */
[----:B------:R1:W-:Y:S02]  /*13b70*/  STL [R1+0x294], R10 ;  /* 0x0002940a01007387 */ /* 0x0003e40000100800 */
[----:B-1----:R-:W-:Y:S01]  /*13b80*/  IMAD.MOV.U32 R4, RZ, RZ, R10 ;  /* 0x000000ffff047224 */ /* 0x002fe200078e000a */
[----:B------:R-:W-:-:S05]  /*13b90*/  IADD3.X R11, PT, PT, R11, R167, RZ, P3, !PT ;  /* 0x000000a70b0b7210 */ /* 0x000fca0001ffe4ff */
[----:B------:R1:W-:Y:S01]  /*13ba0*/  STL [R1+0x290], R11 ;  /* 0x0002900b01007387 */ /* 0x0003e20000100800 */
[----:B------:R-:W-:-:S03]  /*13bb0*/  IMAD.MOV.U32 R5, RZ, RZ, R11 ;  /* 0x000000ffff057224 */ /* 0x000fc600078e000b */
[----:B------:R-:W3:Y:S04]  /*13bc0*/  LDL.LU R18, [R1+0x258] ;  /* 0x0002580001127983 */ /* 0x000ee80000300800 */
[----:B------:R-:W3:Y:S04]  /*13bd0*/  LDL.LU R10, [R1+0x25c] ;  /* 0x00025c00010a7983 */ /* 0x000ee80000300800 */
[----:B------:R-:W3:Y:S04]  /*13be0*/  LDL.LU R17, [R1+0x278] ;  /* 0x0002780001117983 */ /* 0x000ee80000300800 */
[----:B-1----:R-:W3:Y:S04]  /*13bf0*/  LDL.LU R11, [R1+0x27c] ;  /* 0x00027c00010b7983 */ /* 0x002ee80000300800 */
[----:B------:R1:W-:Y:S01]  /*13c00*/  LDGSTS.E [R6+0x10900], desc[UR22][R4.64], P2 ;  /* 0x1090000004067fae */ /* 0x0003e200091a1016 */
[----:B-----5:R-:W-:-:S05]  /*13c10*/  IADD3 R19, P3, PT, R19, R168, RZ ;  /* 0x000000a813137210 */ /* 0x020fca0007f7e0ff */
[----:B----4-:R-:W-:Y:S01]  /*13c20*/  IMAD.X R20, R20, 0x1, R167, P3 ;  /* 0x0000000114147824 */ /* 0x010fe200018e06a7 */
[----:B-1----:R-:W-:Y:S01]  /*13c30*/  MOV R4, R19 ;  /* 0x0000001300047202 */ /* 0x002fe20000000f00 */
[----:B------:R1:W-:Y:S02]  /*13c40*/  STL [R1+0x2b4], R19 ;  /* 0x0002b41301007387 */ /* 0x0003e40000100800 */
[----:B------:R-:W-:Y:S02]  /*13c50*/  IMAD.MOV.U32 R5, RZ, RZ, R20 ;  /* 0x000000ffff057224 */ /* 0x000fe400078e0014 */
[----:B------:R-:W-:Y:S04]  /*13c60*/  STL [R1+0x2b0], R20 ;  /* 0x0002b01401007387 */ /* 0x000fe80000100800 */
[----:B------:R4:W-:Y:S04]  /*13c70*/  LDGSTS.E [R6+0x10d00], desc[UR22][R4.64], P2 ;  /* 0x10d0000004067fae */ /* 0x0009e800091a1016 */
[----:B-1----:R-:W5:Y:S01]  /*13c80*/  LDL R19, [R1+0x44c] ;  /* 0x00044c0001137983 */ /* 0x002f620000100800 */
[----:B------:R-:W-:-:S05]  /*13c90*/  IADD3 R8, P3, PT, R8, R168, RZ ;  /* 0x000000a808087210 */ /* 0x000fca0007f7e0ff */
[----:B------:R-:W-:Y:S01]  /*13ca0*/  IMAD.X R9, R9, 0x1, R167, P3 ;  /* 0x0000000109097824 */ /* 0x000fe200018e06a7 */
[----:B------:R-:W-:Y:S01]  /*13cb0*/  STL [R1+0x2d4], R8 ;  /* 0x0002d40801007387 */ /* 0x000fe20000100800 */
[----:B----4-:R-:W-:-:S03]  /*13cc0*/  IMAD.MOV.U32 R4, RZ, RZ, R8 ;  /* 0x000000ffff047224 */ /* 0x010fc600078e0008 */
[----:B------:R1:W-:Y:S01]  /*13cd0*/  STL [R1+0x2d0], R9 ;  /* 0x0002d00901007387 */ /* 0x0003e20000100800 */
[----:B------:R-:W-:Y:S02]  /*13ce0*/  MOV R5, R9 ;  /* 0x0000000900057202 */ /* 0x000fe40000000f00 */
[----:B------:R-:W-:-:S03]  /*13cf0*/  IADD3 R15, P3, PT, R15, R168, RZ ;  /* 0x000000a80f0f7210 */ /* 0x000fc60007f7e0ff */
[----:B------:R4:W-:Y:S04]  /*13d00*/  LDGSTS.E [R6+0x11100], desc[UR22][R4.64], P2 ;  /* 0x1110000004067fae */ /* 0x0009e800091a1016 */
[----:B-1----:R-:W5:Y:S04]  /*13d10*/  LDL.LU R9, [R1+0x298] ;  /* 0x0002980001097983 */ /* 0x002f680000300800 */
[----:B------:R-:W5:Y:S01]  /*13d20*/  LDL.LU R8, [R1+0x29c] ;  /* 0x00029c0001087983 */ /* 0x000f620000300800 */
[----:B------:R-:W-:-:S03]  /*13d30*/  IMAD.X R16, R16, 0x1, R167, P3 ;  /* 0x0000000110107824 */ /* 0x000fc600018e06a7 */
[----:B------:R-:W-:Y:S01]  /*13d40*/  STL [R1+0x2f4], R15 ;  /* 0x0002f40f01007387 */ /* 0x000fe20000100800 */
[----:B----4-:R-:W-:Y:S02]  /*13d50*/  IMAD.MOV.U32 R5, RZ, RZ, R16 ;  /* 0x000000ffff057224 */ /* 0x010fe400078e0010 */
[----:B------:R-:W-:Y:S01]  /*13d60*/  IMAD.MOV.U32 R4, RZ, RZ, R15 ;  /* 0x000000ffff047224 */ /* 0x000fe200078e000f */
[----:B------:R1:W-:Y:S04]  /*13d70*/  STL [R1+0x2f0], R16 ;  /* 0x0002f01001007387 */ /* 0x0003e80000100800 */
[----:B------:R4:W-:Y:S04]  /*13d80*/  LDGSTS.E [R6+0x11500], desc[UR22][R4.64], P2 ;  /* 0x1150000004067fae */ /* 0x0009e800091a1016 */
[----:B-1----:R-:W5:Y:S04]  /*13d90*/  LDL.LU R16, [R1+0x2b8] ;  /* 0x0002b80001107983 */ /* 0x002f680000300800 */
[----:B------:R-:W5:Y:S01]  /*13da0*/  LDL.LU R15, [R1+0x2bc] ;  /* 0x0002bc00010f7983 */ /* 0x000f620000300800 */
[----:B--2---:R-:W-:-:S04]  /*13db0*/  IADD3 R7, P3, PT, R7, R168, RZ ;  /* 0x000000a807077210 */ /* 0x004fc80007f7e0ff */
[----:B------:R-:W-:Y:S01]  /*13dc0*/  IADD3.X R14, PT, PT, R14, R167, RZ, P3, !PT ;  /* 0x000000a70e0e7210 */ /* 0x000fe20001ffe4ff */
[----:B------:R1:W-:Y:S01]  /*13dd0*/  STL [R1+0x314], R7 ;  /* 0x0003140701007387 */ /* 0x0003e20000100800 */
[----:B----4-:R-:W-:-:S03]  /*13de0*/  IMAD.MOV.U32 R4, RZ, RZ, R7 ;  /* 0x000000ffff047224 */ /* 0x010fc600078e0007 */
[----:B------:R2:W-:Y:S01]  /*13df0*/  STL [R1+0x310], R14 ;  /* 0x0003100e01007387 */ /* 0x0005e20000100800 */
[----:B---3--:R-:W-:-:S03]  /*13e00*/  IADD3 R12, P3, PT, R12, R168, RZ ;  /* 0x000000a80c0c7210 */ /* 0x008fc60007f7e0ff */
[----:B-1----:R-:W3:Y:S02]  /*13e10*/  LDL.LU R7, [R1+0x2dc] ;  /* 0x0002dc0001077983 */ /* 0x002ee40000300800 */
[----:B------:R-:W-:Y:S02]  /*13e20*/  IMAD.X R13, R13, 0x1, R167, P3 ;  /* 0x000000010d0d7824 */ /* 0x000fe400018e06a7 */
[----:B------:R-:W-:Y:S01]  /*13e30*/  STL [R1+0x334], R12 ;  /* 0x0003340c01007387 */ /* 0x000fe20000100800 */
[----:B------:R-:W-:-:S03]  /*13e40*/  IMAD.MOV.U32 R5, RZ, RZ, R14 ;  /* 0x000000ffff057224 */ /* 0x000fc600078e000e */
[----:B------:R1:W-:Y:S04]  /*13e50*/  STL [R1+0x330], R13 ;  /* 0x0003300d01007387 */ /* 0x0003e80000100800 */
[----:B--2---:R-:W2:Y:S04]  /*13e60*/  LDL.LU R14, [R1+0x2d8] ;  /* 0x0002d800010e7983 */ /* 0x004ea80000300800 */
[----:B------:R4:W-:Y:S02]  /*13e70*/  LDGSTS.E [R6+0x11900], desc[UR22][R4.64], P2 ;  /* 0x1190000004067fae */ /* 0x0009e400091a1016 */
[----:B----4-:R-:W-:Y:S01]  /*13e80*/  IMAD.MOV.U32 R5, RZ, RZ, R13 ;  /* 0x000000ffff057224 */ /* 0x010fe200078e000d */
[----:B------:R-:W-:Y:S01]  /*13e90*/  MOV R4, R12 ;  /* 0x0000000c00047202 */ /* 0x000fe20000000f00 */
[----:B-1----:R-:W4:Y:S04]  /*13ea0*/  LDL.LU R13, [R1+0x2f8] ;  /* 0x0002f800010d7983 */ /* 0x002f280000300800 */
[----:B------:R-:W4:Y:S04]  /*13eb0*/  LDL.LU R12, [R1+0x2fc] ;  /* 0x0002fc00010c7983 */ /* 0x000f280000300800 */
[----:B------:R1:W-:Y:S01]  /*13ec0*/  LDGSTS.E [R6+0x11d00], desc[UR22][R4.64], P2 ;  /* 0x11d0000004067fae */ /* 0x0003e200091a1016 */
[----:B------:R-:W-:-:S05]  /*13ed0*/  IADD3 R10, P3, PT, R10, R168, RZ ;  /* 0x000000a80a0a7210 */ /* 0x000fca0007f7e0ff */
[--C-:B------:R-:W-:Y:S01]  /*13ee0*/  IMAD.X R18, R18, 0x1, R167.reuse, P3 ;  /* 0x0000000112127824 */ /* 0x100fe200018e06a7 */
[----:B------:R-:W-:Y:S01]  /*13ef0*/  IADD3 R11, P4, PT, R11, R168, RZ ;  /* 0x000000a80b0b7210 */ /* 0x000fe20007f9e0ff */
[----:B------:R1:W-:Y:S04]  /*13f00*/  STL [R1+0x25c], R10 ;  /* 0x00025c0a01007387 */ /* 0x0003e80000100800 */
[----:B------:R-:W-:Y:S01]  /*13f10*/  IMAD.X R17, R17, 0x1, R167, P4 ;  /* 0x0000000111117824 */ /* 0x000fe200020e06a7 */
[----:B------:R-:W-:Y:S01]  /*13f20*/  STL [R1+0x258], R18 ;  /* 0x0002581201007387 */ /* 0x000fe20000100800 */
[----:B-1----:R-:W-:Y:S02]  /*13f30*/  IMAD.MOV.U32 R4, RZ, RZ, R10 ;  /* 0x000000ffff047224 */ /* 0x002fe400078e000a */
[----:B------:R-:W-:Y:S01]  /*13f40*/  IMAD.MOV.U32 R5, RZ, RZ, R18 ;  /* 0x000000ffff057224 */ /* 0x000fe200078e0012 */
[----:B------:R1:W-:Y:S04]  /*13f50*/  STL [R1+0x27c], R11 ;  /* 0x00027c0b01007387 */ /* 0x0003e80000100800 */
[----:B------:R-:W-:Y:S04]  /*13f60*/  STL [R1+0x278], R17 ;  /* 0x0002781101007387 */ /* 0x000fe80000100800 */
[----:B------:R-:W4:Y:S01]  /*13f70*/  LDL.LU R10, [R1+0x31c] ;  /* 0x00031c00010a7983 */ /* 0x000f220000300800 */
[----:B-----5:R-:W-:-:S05]  /*13f80*/  IADD3 R6, PT, PT, R19, UR5, RZ ;  /* 0x0000000513067c10 */ /* 0x020fca000fffe0ff */
[----:B------:R5:W-:Y:S02]  /*13f90*/  LDGSTS.E [R6+0x10200], desc[UR22][R4.64], P2 ;  /* 0x1020000004067fae */ /* 0x000be400091a1016 */
[----:B-----5:R-:W-:Y:S01]  /*13fa0*/  IMAD.MOV.U32 R4, RZ, RZ, R11 ;  /* 0x000000ffff047224 */ /* 0x020fe200078e000b */
[----:B------:R-:W-:Y:S01]  /*13fb0*/  MOV R5, R17 ;  /* 0x0000001100057202 */ /* 0x000fe20000000f00 */
[----:B-1----:R-:W5:Y:S04]  /*13fc0*/  LDL.LU R11, [R1+0x318] ;  /* 0x00031800010b7983 */ /* 0x002f680000300800 */
[----:B------:R1:W-:Y:S01]  /*13fd0*/  LDGSTS.E [R6+0x10600], desc[UR22][R4.64], P2 ;  /* 0x1060000004067fae */ /* 0x0003e200091a1016 */
[----:B------:R-:W-:-:S05]  /*13fe0*/  IADD3 R8, P3, PT, R8, R168, RZ ;  /* 0x000000a808087210 */ /* 0x000fca0007f7e0ff */
[----:B------:R-:W-:Y:S01]  /*13ff0*/  IMAD.X R9, R9, 0x1, R167, P3 ;  /* 0x0000000109097824 */ /* 0x000fe200018e06a7 */
[----:B------:R-:W-:Y:S01]  /*14000*/  STL [R1+0x29c], R8 ;  /* 0x00029c0801007387 */ /* 0x000fe20000100800 */
[----:B-1----:R-:W-:Y:S02]  /*14010*/  IMAD.MOV.U32 R4, RZ, RZ, R8 ;  /* 0x000000ffff047224 */ /* 0x002fe400078e0008 */
[----:B------:R-:W-:Y:S01]  /*14020*/  IMAD.MOV.U32 R5, RZ, RZ, R9 ;  /* 0x000000ffff057224 */ /* 0x000fe200078e0009 */
[----:B------:R1:W-:Y:S04]  /*14030*/  STL [R1+0x298], R9 ;  /* 0x0002980901007387 */ /* 0x0003e80000100800 */
[----:B------:R1:W-:Y:S04]  /*14040*/  LDGSTS.E [R6+0x10a00], desc[UR22][R4.64], P2 ;  /* 0x10a0000004067fae */ /* 0x0003e800091a1016 */
[----:B-1----:R-:W5:Y:S04]  /*14050*/  LDL.LU R9, [R1+0x338] ;  /* 0x0003380001097983 */ /* 0x002f680000300800 */
[----:B------:R-:W5:Y:S01]  /*14060*/  LDL.LU R8, [R1+0x33c] ;  /* 0x00033c0001087983 */ /* 0x000f620000300800 */
[----:B------:R-:W-:-:S04]  /*14070*/  IADD3 R15, P3, PT, R15, R168, RZ ;  /* 0x000000a80f0f7210 */ /* 0x000fc80007f7e0ff */
[----:B------:R-:W-:Y:S01]  /*14080*/  IADD3.X R16, PT, PT, R16, R167, RZ, P3, !PT ;  /* 0x000000a710107210 */ /* 0x000fe20001ffe4ff */
[----:B------:R-:W-:Y:S04]  /*14090*/  STL [R1+0x2bc], R15 ;  /* 0x0002bc0f01007387 */ /* 0x000fe80000100800 */
[----:B------:R-:W-:Y:S04]  /*140a0*/  STL [R1+0x2b8], R16 ;  /* 0x0002b81001007387 */ /* 0x000fe80000100800 */
[----:B------:R-:W5:Y:S04]  /*140b0*/  LDL.LU R23, [R1+0x260] ;  /* 0x0002600001177983 */ /* 0x000f680000300800 */
[----:B------:R-:W5:Y:S01]  /*140c0*/  LDL.LU R22, [R1+0x264] ;  /* 0x0002640001167983 */ /* 0x000f620000300800 */
[----:B------:R-:W-:-:S02]  /*140d0*/  IMAD.MOV.U32 R4, RZ, RZ, R15 ;  /* 0x000000ffff047224 */ /* 0x000fc400078e000f */
[----:B------:R-:W-:Y:S01]  /*140e0*/  IMAD.MOV.U32 R5, RZ, RZ, R16 ;  /* 0x000000ffff057224 */ /* 0x000fe200078e0010 */
[----:B------:R-:W5:Y:S04]  /*140f0*/  LDL.LU R21, [R1+0x280] ;  /* 0x0002800001157983 */ /* 0x000f680000300800 */
[----:B------:R-:W5:Y:S04]  /*14100*/  LDL.LU R20, [R1+0x284] ;  /* 0x0002840001147983 */ /* 0x000f680000300800 */
[----:B------:R1:W-:Y:S01]  /*14110*/  LDGSTS.E [R6+0x10e00], desc[UR22][R4.64], P2 ;  /* 0x10e0000004067fae */ /* 0x0003e200091a1016 */
[----:B---3--:R-:W-:-:S04]  /*14120*/  IADD3 R7, P3, PT, R7, R168, RZ ;  /* 0x000000a807077210 */ /* 0x008fc80007f7e0ff */
[----:B-1----:R-:W-:Y:S01]  /*14130*/  MOV R4, R7 ;  /* 0x0000000700047202 */ /* 0x002fe20000000f00 */
[----:B------:R1:W-:Y:S01]  /*14140*/  STL [R1+0x2dc], R7 ;  /* 0x0002dc0701007387 */ /* 0x0003e20000100800 */
[----:B--2---:R-:W-:-:S05]  /*14150*/  IMAD.X R14, R14, 0x1, R167, P3 ;  /* 0x000000010e0e7824 */ /* 0x004fca00018e06a7 */
[----:B------:R2:W-:Y:S04]  /*14160*/  STL [R1+0x2d8], R14 ;  /* 0x0002d80e01007387 */ /* 0x0005e80000100800 */
[----:B-1----:R-:W3:Y:S01]  /*14170*/  LDL R7, [R1+0x448] ;  /* 0x0004480001077983 */ /* 0x002ee20000100800 */
[----:B----4-:R-:W-:-:S05]  /*14180*/  IADD3 R12, P3, PT, R12, R168, RZ ;  /* 0x000000a80c0c7210 */ /* 0x010fca0007f7e0ff */
[----:B------:R-:W-:Y:S01]  /*14190*/  IMAD.X R13, R13, 0x1, R167, P3 ;  /* 0x000000010d0d7824 */ /* 0x000fe200018e06a7 */
[----:B------:R-:W-:Y:S04]  /*141a0*/  STL [R1+0x2fc], R12 ;  /* 0x0002fc0c01007387 */ /* 0x000fe80000100800 */
[----:B------:R1:W-:Y:S04]  /*141b0*/  STL [R1+0x2f8], R13 ;  /* 0x0002f80d01007387 */ /* 0x0003e80000100800 */
[----:B------:R-:W4:Y:S04]  /*141c0*/  LDL.LU R19, [R1+0x2a0] ;  /* 0x0002a00001137983 */ /* 0x000f280000300800 */
[----:B------:R-:W4:Y:S04]  /*141d0*/  LDL.LU R18, [R1+0x2a4] ;  /* 0x0002a40001127983 */ /* 0x000f280000300800 */
[----:B------:R-:W4:Y:S01]  /*141e0*/  LDL.LU R17, [R1+0x2c0] ;  /* 0x0002c00001117983 */ /* 0x000f220000300800 */
[----:B------:R-:W-:-:S03]  /*141f0*/  IMAD.MOV.U32 R5, RZ, RZ, R14 ;  /* 0x000000ffff057224 */ /* 0x000fc600078e000e */
[----:B------:R-:W4:Y:S04]  /*14200*/  LDL.LU R16, [R1+0x2c4] ;  /* 0x0002c40001107983 */ /* 0x000f280000300800 */
[----:B------:R1:W-:Y:S01]  /*14210*/  LDGSTS.E [R6+0x11200], desc[UR22][R4.64], P2 ;  /* 0x1120000004067fae */ /* 0x0003e200091a1016 */
[----:B------:R-:W-:-:S05]  /*14220*/  IADD3 R10, P3, PT, R10, R168, RZ ;  /* 0x000000a80a0a7210 */ /* 0x000fca0007f7e0ff */
[----:B------:R-:W-:Y:S01]  /*14230*/  STL [R1+0x31c], R10 ;  /* 0x00031c0a01007387 */ /* 0x000fe20000100800 */
[----:B-1----:R-:W-:Y:S01]  /*14240*/  IMAD.MOV.U32 R4, RZ, RZ, R12 ;  /* 0x000000ffff047224 */ /* 0x002fe200078e000c */
[----:B------:R-:W-:-:S05]  /*14250*/  MOV R5, R13 ;  /* 0x0000000d00057202 */ /* 0x000fca0000000f00 */
[----:B------:R1:W-:Y:S01]  /*14260*/  LDGSTS.E [R6+0x11600], desc[UR22][R4.64], P2 ;  /* 0x1160000004067fae */ /* 0x0003e200091a1016 */
[----:B-----5:R-:W-:-:S05]  /*14270*/  IMAD.X R11, R11, 0x1, R167, P3 ;  /* 0x000000010b0b7824 */ /* 0x020fca00018e06a7 */
[----:B------:R5:W-:Y:S04]  /*14280*/  STL [R1+0x318], R11 ;  /* 0x0003180b01007387 */ /* 0x000be80000100800 */
[----:B------:R-:W4:Y:S04]  /*14290*/  LDL.LU R15, [R1+0x2e0] ;  /* 0x0002e000010f7983 */ /* 0x000f280000300800 */
[----:B--2---:R-:W2:Y:S04]  /*142a0*/  LDL.LU R14, [R1+0x2e4] ;  /* 0x0002e400010e7983 */ /* 0x004ea80000300800 */
[----:B------:R-:W2:Y:S04]  /*142b0*/  LDL.LU R13, [R1+0x300] ;  /* 0x00030000010d7983 */ /* 0x000ea80000300800 */
[----:B------:R-:W2:Y:S01]  /*142c0*/  LDL.LU R12, [R1+0x304] ;  /* 0x00030400010c7983 */ /* 0x000ea20000300800 */
[----:B-1----:R-:W-:-:S02]  /*142d0*/  IMAD.MOV.U32 R5, RZ, RZ, R11 ;  /* 0x000000ffff057224 */ /* 0x002fc400078e000b */
[----:B------:R-:W-:-:S05]  /*142e0*/  IMAD.MOV.U32 R4, RZ, RZ, R10 ;  /* 0x000000ffff047224 */ /* 0x000fca00078e000a */
[----:B------:R1:W-:Y:S01]  /*142f0*/  LDGSTS.E [R6+0x11a00], desc[UR22][R4.64], P2 ;  /* 0x11a0000004067fae */ /* 0x0003e200091a1016 */
[----:B------:R-:W-:-:S04]  /*14300*/  IADD3 R8, P3, PT, R8, R168, RZ ;  /* 0x000000a808087210 */ /* 0x000fc80007f7e0ff */
[----:B------:R-:W-:Y:S01]  /*14310*/  IADD3.X R9, PT, PT, R9, R167, RZ, P3, !PT ;  /* 0x000000a709097210 */ /* 0x000fe20001ffe4ff */
[----:B------:R-:W-:Y:S04]  /*14320*/  STL [R1+0x33c], R8 ;  /* 0x00033c0801007387 */ /* 0x000fe80000100800 */
[----:B------:R5:W-:Y:S04]  /*14330*/  STL [R1+0x338], R9 ;  /* 0x0003380901007387 */ /* 0x000be80000100800 */
[----:B-----5:R-:W5:Y:S04]  /*14340*/  LDL.LU R11, [R1+0x320] ;  /* 0x00032000010b7983 */ /* 0x020f680000300800 */
[----:B------:R-:W5:Y:S01]  /*14350*/  LDL.LU R10, [R1+0x324] ;  /* 0x00032400010a7983 */ /* 0x000f620000300800 */
[----:B-1----:R-:W-:-:S02]  /*14360*/  IMAD.MOV.U32 R5, RZ, RZ, R9 ;  /* 0x000000ffff057224 */ /* 0x002fc400078e0009 */
[----:B------:R-:W-:Y:S01]  /*14370*/  IMAD.MOV.U32 R4, RZ, RZ, R8 ;  /* 0x000000ffff047224 */ /* 0x000fe200078e0008 */
[----:B------:R-:W5:Y:S01]  /*14380*/  LDL.LU R9, [R1+0x340] ;  /* 0x0003400001097983 */ /* 0x000f620000300800 */
[----:B------:R-:W-:-:S03]  /*14390*/  IADD3 R22, P3, PT, R22, R168, RZ ;  /* 0x000000a816167210 */ /* 0x000fc60007f7e0ff */
[----:B------:R-:W5:Y:S01]  /*143a0*/  LDL.LU R8, [R1+0x344] ;  /* 0x0003440001087983 */ /* 0x000f620000300800 */
[----:B------:R-:W-:Y:S01]  /*143b0*/  IADD3 R20, P4, PT, R20, R168, RZ ;  /* 0x000000a814147210 */ /* 0x000fe20007f9e0ff */
[----:B------:R-:W-:Y:S02]  /*143c0*/  IMAD.X R23, R23, 0x1, R167, P3 ;  /* 0x0000000117177824 */ /* 0x000fe400018e06a7 */
[----:B------:R1:W-:Y:S04]  /*143d0*/  STL [R1+0x264], R22 ;  /* 0x0002641601007387 */ /* 0x0003e80000100800 */
[----:B------:R3:W-:Y:S04]  /*143e0*/  LDGSTS.E [R6+0x11e00], desc[UR22][R4.64], P2 ;  /* 0x11e0000004067fae */ /* 0x0007e800091a1016 */
[----:B------:R1:W-:Y:S04]  /*143f0*/  STL [R1+0x260], R23 ;  /* 0x0002601701007387 */ /* 0x0003e80000100800 */
[----:B------:R1:W-:Y:S01]  /*14400*/  STL [R1+0x284], R20 ;  /* 0x0002841401007387 */ /* 0x0003e20000100800 */
[----:B---3--:R-:W-:-:S03]  /*14410*/  VIADD R6, R7, UR5 ;  /* 0x0000000507067c36 */ /* 0x008fc60008000000 */
[----:B------:R-:W3:Y:S01]  /*14420*/  LDL R7, [R1+0x34c] ;  /* 0x00034c0001077983 */ /* 0x000ee20000100800 */
[----:B------:R-:W-:Y:S01]  /*14430*/  IMAD.MOV.U32 R4, RZ, RZ, R22 ;  /* 0x000000ffff047224 */ /* 0x000fe200078e0016 */
[----:B------:R-:W-:Y:S01]  /*14440*/  IADD3.X R21, PT, PT, R21, R167, RZ, P4, !PT ;  /* 0x000000a715157210 */ /* 0x000fe200027fe4ff */
[----:B------:R-:W-:-:S05]  /*14450*/  IMAD.MOV.U32 R5, RZ, RZ, R23 ;  /* 0x000000ffff057224 */ /* 0x000fca00078e0017 */
[----:B------:R1:W-:Y:S02]  /*14460*/  LDGSTS.E [R6+0x10300], desc[UR22][R4.64], P2 ;  /* 0x1030000004067fae */ /* 0x0003e400091a1016 */
[----:B-1----:R-:W-:Y:S01]  /*14470*/  MOV R4, R20 ;  /* 0x0000001400047202 */ /* 0x002fe20000000f00 */
[----:B------:R-:W-:-:S05]  /*14480*/  IMAD.MOV.U32 R5, RZ, RZ, R21 ;  /* 0x000000ffff057224 */ /* 0x000fca00078e0015 */
[----:B------:R1:W-:Y:S01]  /*14490*/  LDGSTS.E [R6+0x10700], desc[UR22][R4.64], P2 ;  /* 0x1070000004067fae */ /* 0x0003e200091a1016 */
[----:B----4-:R-:W-:-:S05]  /*144a0*/  IADD3 R18, P3, PT, R18, R168, RZ ;  /* 0x000000a812127210 */ /* 0x010fca0007f7e0ff */
[----:B------:R-:W-:Y:S01]  /*144b0*/  IMAD.X R19, R19, 0x1, R167, P3 ;  /* 0x0000000113137824 */ /* 0x000fe200018e06a7 */
[----:B------:R-:W-:Y:S01]  /*144c0*/  IADD3 R16, P3, PT, R16, R168, RZ ;  /* 0x000000a810107210 */ /* 0x000fe20007f7e0ff */
[----:B-1----:R-:W-:-:S03]  /*144d0*/  IMAD.MOV.U32 R4, RZ, RZ, R18 ;  /* 0x000000ffff047224 */ /* 0x002fc600078e0012 */
[----:B------:R-:W-:Y:S01]  /*144e0*/  MOV R5, R19 ;  /* 0x0000001300057202 */ /* 0x000fe20000000f00 */
[----:B------:R-:W-:-:S04]  /*144f0*/  IMAD.X R17, R17, 0x1, R167, P3 ;  /* 0x0000000111117824 */ /* 0x000fc800018e06a7 */
[----:B------:R1:W-:Y:S02]  /*14500*/  LDGSTS.E [R6+0x10b00], desc[UR22][R4.64], P2 ;  /* 0x10b0000004067fae */ /* 0x0003e400091a1016 */
[----:B-1----:R-:W-:Y:S02]  /*14510*/  IMAD.MOV.U32 R4, RZ, RZ, R16 ;  /* 0x000000ffff047224 */ /* 0x002fe400078e0010 */
[----:B------:R-:W-:-:S05]  /*14520*/  IMAD.MOV.U32 R5, RZ, RZ, R17 ;  /* 0x000000ffff057224 */ /* 0x000fca00078e0011 */
[----:B------:R1:W-:Y:S04]  /*14530*/  LDGSTS.E [R6+0x10f00], desc[UR22][R4.64], P2 ;  /* 0x10f0000004067fae */ /* 0x0003e800091a1016 */
[----:B------:R4:W-:Y:S04]  /*14540*/  STL [R1+0x280], R21 ;  /* 0x0002801501007387 */ /* 0x0009e80000100800 */
[----:B------:R4:W-:Y:S01]  /*14550*/  STL [R1+0x2a4], R18 ;  /* 0x0002a41201007387 */ /* 0x0009e20000100800 */
[----:B--2---:R-:W-:-:S04]  /*14560*/  IADD3 R14, P3, PT, R14, R168, RZ ;  /* 0x000000a80e0e7210 */ /* 0x004fc80007f7e0ff */
[----:B------:R-:W-:Y:S02]  /*14570*/  IADD3.X R15, PT, PT, R15, R167, RZ, P3, !PT ;  /* 0x000000a70f0f7210 */ /* 0x000fe40001ffe4ff */
[----:B------:R-:W-:Y:S01]  /*14580*/  IADD3 R12, P3, PT, R12, R168, RZ ;  /* 0x000000a80c0c7210 */ /* 0x000fe20007f7e0ff */
[----:B-1----:R-:W-:Y:S02]  /*14590*/  IMAD.MOV.U32 R4, RZ, RZ, R14 ;  /* 0x000000ffff047224 */ /* 0x002fe400078e000e */
[----:B------:R-:W-:Y:S02]  /*145a0*/  IMAD.MOV.U32 R5, RZ, RZ, R15 ;  /* 0x000000ffff057224 */ /* 0x000fe400078e000f */
[----:B------:R-:W-:-:S03]  /*145b0*/  IMAD.X R13, R13, 0x1, R167, P3 ;  /* 0x000000010d0d7824 */ /* 0x000fc600018e06a7 */
[----:B------:R1:W-:Y:S04]  /*145c0*/  LDGSTS.E [R6+0x11300], desc[UR22][R4.64], P2 ;  /* 0x1130000004067fae */ /* 0x0003e800091a1016 */
[----:B------:R4:W-:Y:S04]  /*145d0*/  STL [R1+0x2a0], R19 ;  /* 0x0002a01301007387 */ /* 0x0009e80000100800 */
[----:B------:R4:W-:Y:S01]  /*145e0*/  STL [R1+0x2c4], R16 ;  /* 0x0002c41001007387 */ /* 0x0009e20000100800 */
[----:B-1----:R-:W-:Y:S01]  /*145f0*/  MOV R4, R12 ;  /* 0x0000000c00047202 */ /* 0x002fe20000000f00 */
[----:B------:R-:W-:-:S02]  /*14600*/  IMAD.MOV.U32 R5, RZ, RZ, R13 ;  /* 0x000000ffff057224 */ /* 0x000fc400078e000d */
[----:B------:R4:W-:Y:S04]  /*14610*/  STL [R1+0x2c0], R17 ;  /* 0x0002c01101007387 */ /* 0x0009e80000100800 */
[----:B------:R1:W-:Y:S01]  /*14620*/  LDGSTS.E [R6+0x11700], desc[UR22][R4.64], P2 ;  /* 0x1170000004067fae */ /* 0x0003e200091a1016 */
[----:B-----5:R-:W-:-:S05]  /*14630*/  IADD3 R10, P3, PT, R10, R168, RZ ;  /* 0x000000a80a0a7210 */ /* 0x020fca0007f7e0ff */
[--C-:B------:R-:W-:Y:S01]  /*14640*/  IMAD.X R11, R11, 0x1, R167.reuse, P3 ;  /* 0x000000010b0b7824 */ /* 0x100fe200018e06a7 */
[----:B------:R-:W-:Y:S01]  /*14650*/  IADD3 R8, P3, PT, R8, R168, RZ ;  /* 0x000000a808087210 */ /* 0x000fe20007f7e0ff */
[----:B------:R4:W-:Y:S01]  /*14660*/  STL [R1+0x2e4], R14 ;  /* 0x0002e40e01007387 */ /* 0x0009e20000100800 */
[----:B-1----:R-:W-:Y:S02]  /*14670*/  IMAD.MOV.U32 R4, RZ, RZ, R10 ;  /* 0x000000ffff047224 */ /* 0x002fe400078e000a */
[----:B------:R-:W-:Y:S01]  /*14680*/  MOV R5, R11 ;  /* 0x0000000b00057202 */ /* 0x000fe20000000f00 */
[----:B------:R4:W-:Y:S01]  /*14690*/  STL [R1+0x2e0], R15 ;  /* 0x0002e00f01007387 */ /* 0x0009e20000100800 */
[----:B------:R-:W-:-:S03]  /*146a0*/  IMAD.X R9, R9, 0x1, R167, P3 ;  /* 0x0000000109097824 */ /* 0x000fc600018e06a7 */
[----:B------:R4:W-:Y:S04]  /*146b0*/  STL [R1+0x304], R12 ;  /* 0x0003040c01007387 */ /* 0x0009e80000100800 */
[----:B------:R4:W-:Y:S04]  /*146c0*/  STL [R1+0x300], R13 ;  /* 0x0003000d01007387 */ /* 0x0009e80000100800 */
[----:B------:R4:W-:Y:S04]  /*146d0*/  STL [R1+0x324], R10 ;  /* 0x0003240a01007387 */ /* 0x0009e80000100800 */
[----:B------:R4:W-:Y:S04]  /*146e0*/  STL [R1+0x320], R11 ;  /* 0x0003200b01007387 */ /* 0x0009e80000100800 */
[----:B------:R1:W-:Y:S04]  /*146f0*/  LDGSTS.E [R6+0x11b00], desc[UR22][R4.64], P2 ;  /* 0x11b0000004067fae */ /* 0x0003e800091a1016 */
[----:B------:R4:W-:Y:S04]  /*14700*/  STL [R1+0x344], R8 ;  /* 0x0003440801007387 */ /* 0x0009e80000100800 */
[----:B------:R4:W-:Y:S01]  /*14710*/  STL [R1+0x340], R9 ;  /* 0x0003400901007387 */ /* 0x0009e20000100800 */
[----:B-1----:R-:W-:-:S02]  /*14720*/  IMAD.MOV.U32 R4, RZ, RZ, R8 ;  /* 0x000000ffff047224 */ /* 0x002fc400078e0008 */
[----:B------:R-:W-:-:S05]  /*14730*/  IMAD.MOV.U32 R5, RZ, RZ, R9 ;  /* 0x000000ffff057224 */ /* 0x000fca00078e0009 */
[----:B------:R1:W-:Y:S01]  /*14740*/  LDGSTS.E [R6+0x11f00], desc[UR22][R4.64], P2 ;  /* 0x11f0000004067fae */ /* 0x0003e200091a1016 */
[----:B------:R-:W-:-:S03]  /*14750*/  USEL UR5, URZ, 0x1, !UP1 ;  /* 0x00000001ff057887 */ /* 0x000fc6000c800000 */
[----:B------:R-:W0:Y:S01]  /*14760*/  LDGDEPBAR ;  /* 0x00000000000079af */ /* 0x000e220000000000 */
[----:B------:R-:W-:Y:S02]  /*14770*/  ULOP3.LUT UR5, UR6, UR5, URZ, 0x3c, !UPT ;  /* 0x0000000506057292 */ /* 0x000fe4000f8e3cff */
[----:B-1----:R-:W-:Y:S01]  /*14780*/  IMAD.U32 R4, RZ, RZ, UR6 ;  /* 0x00000006ff047e24 */ /* 0x002fe2000f8e00ff */
[C---:B---3--:R-:W-:Y:S02]  /*14790*/  ISETP.NE.U32.AND P2, PT, R169.reuse, R7, PT ;  /* 0x00000007a900720c */ /* 0x048fe40003f45070 */
[----:B------:R-:W-:-:S11]  /*147a0*/  IADD3 R169, PT, PT, R169, 0x1, RZ ;  /* 0x00000001a9a97810 */ /* 0x000fd60007ffe0ff */
[----:B----4-:R-:W-:Y:S05]  /*147b0*/  @P2 BRA `(.L_x_11) ;  /* 0xffffff9000482947 */ /* 0x010fea000383ffff */
.L_x_8:
[----:B--2---:R-:W1:Y:S01]  /*147c0*/  LDC R3, c[0x0][0x3b4] ;  /* 0x0000ed00ff037b82 */ /* 0x004e620000000800 */
[----:B------:R-:W2:Y:S01]  /*147d0*/  LDCU UR5, c[0x0][0x3b8] ;  /* 0x00007700ff0577ac */ /* 0x000ea20008000800 */
[----:B------:R-:W3:Y:S01]  /*147e0*/  LDCU.128 UR12, c[0x0][0x390] ;  /* 0x00007200ff0c77ac */ /* 0x000ee20008000c00 */
[----:B------:R-:W-:Y:S05]  /*147f0*/  @!P1 BRA `(.L_x_12) ;  /* 0x0000000000109947 */ /* 0x000fea0003800000 */
[----:B------:R-:W-:-:S06]  /*14800*/  USHF.L.U32 UR6, UR6, 0x1f, URZ ;  /* 0x0000001f06067899 */ /* 0x000fcc00080006ff */
[----:B------:R-:W-:-:S04]  /*14810*/  IMAD.U32 R0, RZ, RZ, UR6 ;  /* 0x00000006ff007e24 */ /* 0x000fc8000f8e00ff */
[----:B------:R-:W4:Y:S02]  /*14820*/  SYNCS.PHASECHK.TRANS64.TRYWAIT P0, [UR4], R0 ;  /* 0x00000000ff0075a7 */ /* 0x000f240008001104 */
[----:B----4-:R-:W-:Y:S05]  /*14830*/  @!P0 BRA `(.L_x_13) ;  /* 0x0000002400fc8947 */ /* 0x010fea0003800000 */
.L_x_12:
[----:B------:R-:W4:Y:S01]  /*14840*/  LDL.LU R146, [R1+0x8] ;  /* 0x0000080001927983 */ /* 0x000f220000300800 */
[----:B------:R-:W-:-:S04]  /*14850*/  DEPBAR.LE SB0, 0x0 ;  /* 0x000080000000791a */ /* 0x000fc80000000000 */
[----:B------:R-:W5:Y:S04]  /*14860*/  LDL.LU R144, [R1+0xc] ;  /* 0x00000c0001907983 */ /* 0x000f680000300800 */
[----:B---3--:R-:W3:Y:S01]  /*14870*/  LDL.LU R142, [R1+0xd4] ;  /* 0x0000d400018e7983 */ /* 0x008ee20000300800 */
[----:B------:R-:W-:Y:S06]  /*14880*/  BAR.SYNC.DEFER_BLOCKING 0x0 ;  /* 0x0000000000007b1d */ /* 0x000fec0000010000 */
[----:B------:R-:W2:Y:S02]  /*14890*/  @!P5 SYNCS.CCTL.IV [UR8+0x18000] ;  /* 0x01800000ff00d9b1 */ /* 0x000ea40008000008 */
[----:B--2---:R-:W-:Y:S06]  /*148a0*/  BAR.SYNC.DEFER_BLOCKING 0x0 ;  /* 0x0000000000007b1d */ /* 0x004fec0000010000 */
[----:B------:R-:W2:Y:S01]  /*148b0*/  LDTM.x128 R4, tmem[UR10] ;  /* 0x0000000a000479ee */ /* 0x000ea200083c0000 */
[----:B------:R-:W1:Y:S01]  /*148c0*/  @!P5 SYNCS.CCTL.IV [UR8+0x18008] ;  /* 0x01800800ff00d9b1 */ /* 0x000e620008000008 */
[----:B------:R-:W-:Y:S01]  /*148d0*/  NOP ;  /* 0x0000000000007918 */ /* 0x000fe20000000000 */
[C---:B----4-:R-:W-:Y:S01]  /*148e0*/  VIADD R2, R146.reuse, 0x1 ;  /* 0x0000000192027836 */ /* 0x050fe20000000000 */
[C---:B------:R-:W-:Y:S01]  /*148f0*/  IADD3 R134, PT, PT, R146.reuse, 0x2, RZ ;  /* 0x0000000292867810 */ /* 0x040fe20007ffe0ff */
[C---:B------:R-:W-:Y:S01]  /*14900*/  IMAD R137, R146.reuse, UR5, RZ ;  /* 0x0000000592897c24 */ /* 0x040fe2000f8e02ff */
[C---:B------:R-:W-:Y:S01]  /*14910*/  ISETP.GE.AND P6, PT, R146.reuse, UR15, PT ;  /* 0x0000000f92007c0c */ /* 0x040fe2000bfc6270 */
[----:B------:R-:W-:Y:S01]  /*14920*/  VIADD R136, R146, 0x4 ;  /* 0x0000000492887836 */ /* 0x000fe20000000000 */
[C---:B-----5:R-:W-:Y:S01]  /*14930*/  ISETP.GE.AND P2, PT, R144.reuse, UR14, PT ;  /* 0x0000000e90007c0c */ /* 0x060fe2000bf46270 */
[----:B-1----:R-:W-:Y:S01]  /*14940*/  IMAD R0, R144, R3, RZ ;  /* 0x0000000390007224 */ /* 0x002fe200078e02ff */
[----:B------:R-:W-:Y:S01]  /*14950*/  ISETP.GE.AND P4, PT, R2, UR15, PT ;  /* 0x0000000f02007c0c */ /* 0x000fe2000bf86270 */
[C---:B------:R-:W-:Y:S01]  /*14960*/  VIADD R2, R146.reuse, 0x3 ;  /* 0x0000000392027836 */ /* 0x040fe20000000000 */
[----:B------:R-:W-:-:S02]  /*14970*/  ISETP.LT.AND P2, PT, R146, UR15, !P2 ;  /* 0x0000000f92007c0c */ /* 0x000fc4000d741270 */
[----:B------:R-:W-:Y:S02]  /*14980*/  LEA R132, P0, R0, UR12, 0x2 ;  /* 0x0000000c00847c11 */ /* 0x000fe4000f8010ff */
[----:B------:R-:W-:Y:S02]  /*14990*/  ISETP.GE.AND P1, PT, R2, UR15, PT ;  /* 0x0000000f02007c0c */ /* 0x000fe4000bf26270 */
[----:B------:R-:W-:Y:S01]  /*149a0*/  LEA.HI.X.SX32 R133, R0, UR13, 0x2, P0 ;  /* 0x0000000d00857c11 */ /* 0x000fe200080f16ff */
[----:B------:R-:W-:Y:S01]  /*149b0*/  IMAD R0, R3, 0x80, R0 ;  /* 0x0000008003007824 */ /* 0x000fe200078e0200 */
[----:B------:R-:W-:Y:S02]  /*149c0*/  ISETP.GE.AND P0, PT, R134, UR15, PT ;  /* 0x0000000f86007c0c */ /* 0x000fe4000bf06270 */
[C---:B------:R-:W-:Y:S01]  /*149d0*/  IADD3 R141, PT, PT, R137.reuse, UR5, RZ ;  /* 0x00000005898d7c10 */ /* 0x040fe2000fffe0ff */
[----:B------:R-:W-:Y:S01]  /*149e0*/  IMAD.WIDE R134, R137, 0x4, R132 ;  /* 0x0000000489867825 */ /* 0x000fe200078e0284 */
[----:B------:R-:W-:-:S02]  /*149f0*/  LEA R2, P3, R0, UR12, 0x2 ;  /* 0x0000000c00027c11 */ /* 0x000fc4000f8610ff */
[----:B------:R-:W-:Y:S01]  /*14a00*/  ISETP.LT.AND P5, PT, R144, UR14, !P0 ;  /* 0x0000000e90007c0c */ /* 0x000fe2000c7a1270 */
[----:B------:R-:W-:Y:S01]  /*14a10*/  VIADD R143, R141, UR5 ;  /* 0x000000058d8f7c36 */ /* 0x000fe20008000000 */
[----:B--2---:R1:W-:Y:S01]  /*14a20*/  @P2 STG.E desc[UR22][R134.64], R4 ;  /* 0x0000000486002986 */ /* 0x0043e2000c101916 */
[----:B---3--:R-:W-:Y:S02]  /*14a30*/  ISETP.LT.AND P2, PT, R142, UR14, !P6 ;  /* 0x0000000e8e007c0c */ /* 0x008fe4000f741270 */
[----:B------:R-:W-:Y:S02]  /*14a40*/  ISETP.LT.AND P6, PT, R144, UR14, !P4 ;  /* 0x0000000e90007c0c */ /* 0x000fe4000e7c1270 */
[----:B------:R-:W-:Y:S01]  /*14a50*/  LEA.HI.X.SX32 R3, R0, UR13, 0x2, P3 ;  /* 0x0000000d00037c11 */ /* 0x000fe200098f16ff */
[----:B------:R-:W-:Y:S01]  /*14a60*/  VIADD R0, R146, 0x5 ;  /* 0x0000000592007836 */ /* 0x000fe20000000000 */
[----:B------:R-:W-:Y:S02]  /*14a70*/  ISETP.GE.AND P3, PT, R136, UR15, PT ;  /* 0x0000000f88007c0c */ /* 0x000fe4000bf66270 */
[C---:B------:R-:W-:Y:S01]  /*14a80*/  ISETP.LT.AND P4, PT, R142.reuse, UR14, !P4 ;  /* 0x0000000e8e007c0c */ /* 0x040fe2000e781270 */
[----:B------:R-:W-:Y:S01]  /*14a90*/  IMAD.WIDE R136, R137, 0x4, R2 ;  /* 0x0000000489887825 */ /* 0x000fe200078e0202 */
[----:B------:R-:W-:-:S02]  /*14aa0*/  ISETP.LT.AND P0, PT, R142, UR14, !P0 ;  /* 0x0000000e8e007c0c */ /* 0x000fc4000c701270 */
[----:B------:R-:W-:Y:S01]  /*14ab0*/  IADD3 R145, PT, PT, R143, UR5, RZ ;  /* 0x000000058f917c10 */ /* 0x000fe2000fffe0ff */
[C---:B-1----:R-:W-:Y:S01]  /*14ac0*/  IMAD.WIDE R134, R141.reuse, 0x4, R132 ;  /* 0x000000048d867825 */ /* 0x042fe200078e0284 */
[----:B------:R1:W-:Y:S01]  /*14ad0*/  @P2 STG.E desc[UR22][R136.64], R68 ;  /* 0x0000004488002986 */ /* 0x0003e2000c101916 */
[----:B------:R-:W-:Y:S02]  /*14ae0*/  ISETP.GE.AND P2, PT, R0, UR15, PT ;  /* 0x0000000f00007c0c */ /* 0x000fe4000bf46270 */
[----:B------:R-:W-:Y:S01]  /*14af0*/  IMAD.WIDE R138, R141, 0x4, R2 ;  /* 0x000000048d8a7825 */ /* 0x000fe200078e0202 */
[----:B------:R2:W-:Y:S01]  /*14b00*/  @P6 STG.E desc[UR22][R134.64], R5 ;  /* 0x0000000586006986 */ /* 0x0005e2000c101916 */
[----:B------:R-:W-:Y:S02]  /*14b10*/  ISETP.LT.AND P6, PT, R144, UR14, !P1 ;  /* 0x0000000e90007c0c */ /* 0x000fe4000cfc1270 */
[----:B------:R-:W-:Y:S01]  /*14b20*/  IMAD.WIDE R140, R143, 0x4, R132 ;  /* 0x000000048f8c7825 */ /* 0x000fe200078e0284 */
[----:B------:R3:W-:Y:S01]  /*14b30*/  @P4 STG.E desc[UR22][R138.64], R69 ;  /* 0x000000458a004986 */ /* 0x0007e2000c101916 */
[----:B------:R-:W-:-:S02]  /*14b40*/  ISETP.LT.AND P1, PT, R142, UR14, !P1 ;  /* 0x0000000e8e007c0c */ /* 0x000fc4000cf21270 */
[----:B------:R-:W-:Y:S01]  /*14b50*/  VIADD R0, R146, 0x6 ;  /* 0x0000000692007836 */ /* 0x000fe20000000000 */
[----:B------:R-:W-:Y:S01]  /*14b60*/  @P5 STG.E desc[UR22][R140.64], R6 ;  /* 0x000000068c005986 */ /* 0x000fe2000c101916 */
[----:B-1----:R-:W-:Y:S01]  /*14b70*/  IMAD.WIDE R136, R143, 0x4, R2 ;  /* 0x000000048f887825 */ /* 0x002fe200078e0202 */
[----:B------:R-:W-:Y:S02]  /*14b80*/  ISETP.LT.AND P5, PT, R144, UR14, !P3 ;  /* 0x0000000e90007c0c */ /* 0x000fe4000dfa1270 */
[----:B------:R-:W-:Y:S01]  /*14b90*/  ISETP.LT.AND P3, PT, R142, UR14, !P3 ;  /* 0x0000000e8e007c0c */ /* 0x000fe2000df61270 */
[C---:B--2---:R-:W-:Y:S01]  /*14ba0*/  IMAD.WIDE R4, R145.reuse, 0x4, R132 ;  /* 0x0000000491047825 */ /* 0x044fe200078e0284 */
[----:B------:R1:W-:Y:S01]  /*14bb0*/  @P0 STG.E desc[UR22][R136.64], R70 ;  /* 0x0000004688000986 */ /* 0x0003e2000c101916 */
[----:B------:R-:W-:Y:S02]  /*14bc0*/  ISETP.GE.AND P4, PT, R0, UR15, PT ;  /* 0x0000000f00007c0c */ /* 0x000fe4000bf86270 */
[----:B---3--:R-:W-:Y:S01]  /*14bd0*/  IMAD.WIDE R68, R145, 0x4, R2 ;  /* 0x0000000491447825 */ /* 0x008fe200078e0202 */
[----:B------:R2:W-:Y:S01]  /*14be0*/  @P6 STG.E desc[UR22][R4.64], R7 ;  /* 0x0000000704006986 */ /* 0x0005e2000c101916 */
[----:B------:R-:W-:-:S02]  /*14bf0*/  ISETP.LT.AND P6, PT, R144, UR14, !P2 ;  /* 0x0000000e90007c0c */ /* 0x000fc4000d7c1270 */
[----:B------:R-:W-:Y:S01]  /*14c00*/  VIADD R145, R145, UR5 ;  /* 0x0000000591917c36 */ /* 0x000fe20008000000 */
[----:B------:R3:W-:Y:S01]  /*14c10*/  @P1 STG.E desc[UR22][R68.64], R71 ;  /* 0x0000004744001986 */ /* 0x0007e2000c101916 */
[----:B------:R-:W-:Y:S01]  /*14c20*/  VIADD R0, R146, 0x7 ;  /* 0x0000000792007836 */ /* 0x000fe20000000000 */
[----:B------:R-:W-:Y:S01]  /*14c30*/  ISETP.LT.AND P2, PT, R142, UR14, !P2 ;  /* 0x0000000e8e007c0c */ /* 0x000fe2000d741270 */
[C---:B------:R-:W-:Y:S01]  /*14c40*/  IMAD.WIDE R134, R145.reuse, 0x4, R132 ;  /* 0x0000000491867825 */ /* 0x040fe200078e0284 */
[C---:B------:R-:W-:Y:S02]  /*14c50*/  IADD3 R139, PT, PT, R145.reuse, UR5, RZ ;  /* 0x00000005918b7c10 */ /* 0x040fe4000fffe0ff */
[----:B------:R-:W-:Y:S01]  /*14c60*/  ISETP.GE.AND P0, PT, R0, UR15, PT ;  /* 0x0000000f00007c0c */ /* 0x000fe2000bf06270 */
[----:B-1----:R-:W-:Y:S01]  /*14c70*/  IMAD.WIDE R136, R145, 0x4, R2 ;  /* 0x0000000491887825 */ /* 0x002fe200078e0202 */
[----:B------:R1:W-:Y:S01]  /*14c80*/  @P5 STG.E desc[UR22][R134.64], R8 ;  /* 0x0000000886005986 */ /* 0x0003e2000c101916 */
[----:B------:R-:W-:-:S02]  /*14c90*/  ISETP.LT.AND P5, PT, R144, UR14, !P4 ;  /* 0x0000000e90007c0c */ /* 0x000fc4000e7a1270 */
[C---:B--2---:R-:W-:Y:S01]  /*14ca0*/  IMAD.WIDE R4, R139.reuse, 0x4, R132 ;  /* 0x000000048b047825 */ /* 0x044fe200078e0284 */
[----:B------:R-:W-:Y:S01]  /*14cb0*/  @P3 STG.E desc[UR22][R136.64], R72 ;  /* 0x0000004888003986 */ /* 0x000fe2000c101916 */
[----:B------:R-:W-:Y:S02]  /*14cc0*/  ISETP.LT.AND P4, PT, R142, UR14, !P4 ;  /* 0x0000000e8e007c0c */ /* 0x000fe4000e781270 */
[C---:B---3--:R-:W-:Y:S01]  /*14cd0*/  VIADD R71, R139.reuse, UR5 ;  /* 0x000000058b477c36 */ /* 0x048fe20008000000 */
[----:B------:R2:W-:Y:S01]  /*14ce0*/  @P6 STG.E desc[UR22][R4.64], R9 ;  /* 0x0000000904006986 */ /* 0x0005e2000c101916 */
[----:B------:R-:W-:Y:S01]  /*14cf0*/  VIADD R0, R146, 0x8 ;  /* 0x0000000892007836 */ /* 0x000fe20000000000 */
[----:B------:R-:W-:Y:S01]  /*14d00*/  ISETP.LT.AND P6, PT, R144, UR14, !P0 ;  /* 0x0000000e90007c0c */ /* 0x000fe2000c7c1270 */
[----:B------:R-:W-:Y:S01]  /*14d10*/  IMAD.WIDE R6, R139, 0x4, R2 ;  /* 0x000000048b067825 */ /* 0x000fe200078e0202 */
[C---:B-1----:R-:W-:Y:S02]  /*14d20*/  IADD3 R135, PT, PT, R71.reuse, UR5, RZ ;  /* 0x0000000547877c10 */ /* 0x042fe4000fffe0ff */
[----:B------:R-:W-:Y:S01]  /*14d30*/  ISETP.GE.AND P1, PT, R0, UR15, PT ;  /* 0x0000000f00007c0c */ /* 0x000fe2000bf26270 */
[----:B------:R-:W-:Y:S01]  /*14d40*/  VIADD R0, R146, 0x9 ;  /* 0x0000000992007836 */ /* 0x000fe20000000000 */
[----:B------:R1:W-:Y:S01]  /*14d50*/  @P2 STG.E desc[UR22][R6.64], R73 ;  /* 0x0000004906002986 */ /* 0x0003e2000c101916 */
[----:B------:R-:W-:Y:S01]  /*14d60*/  IMAD.WIDE R68, R71, 0x4, R132 ;  /* 0x0000000447447825 */ /* 0x000fe200078e0284 */
[----:B------:R-:W-:-:S02]  /*14d70*/  ISETP.LT.AND P0, PT, R142, UR14, !P0 ;  /* 0x0000000e8e007c0c */ /* 0x000fc4000c701270 */
[----:B------:R-:W-:Y:S01]  /*14d80*/  ISETP.GE.AND P3, PT, R0, UR15, PT ;  /* 0x0000000f00007c0c */ /* 0x000fe2000bf66270 */
[----:B------:R-:W-:Y:S01]  /*14d90*/  IMAD.WIDE R70, R71, 0x4, R2 ;  /* 0x0000000447467825 */ /* 0x000fe200078e0202 */
[----:B------:R-:W-:Y:S01]  /*14da0*/  @P5 STG.E desc[UR22][R68.64], R10 ;  /* 0x0000000a44005986 */ /* 0x000fe2000c101916 */
[----:B------:R-:W-:Y:S02]  /*14db0*/  ISETP.LT.AND P5, PT, R144, UR14, !P1 ;  /* 0x0000000e90007c0c */ /* 0x000fe4000cfa1270 */
[C---:B--2---:R-:W-:Y:S01]  /*14dc0*/  IMAD.WIDE R4, R135.reuse, 0x4, R132 ;  /* 0x0000000487047825 */ /* 0x044fe200078e0284 */
[----:B------:R2:W-:Y:S01]  /*14dd0*/  @P4 STG.E desc[UR22][R70.64], R74 ;  /* 0x0000004a46004986 */ /* 0x0005e2000c101916 */
[----:B------:R-:W-:Y:S02]  /*14de0*/  ISETP.LT.AND P1, PT, R142, UR14, !P1 ;  /* 0x0000000e8e007c0c */ /* 0x000fe4000cf21270 */
[----:B-1----:R-:W-:Y:S01]  /*14df0*/  IMAD.WIDE R6, R135, 0x4, R2 ;  /* 0x0000000487067825 */ /* 0x002fe200078e0202 */
[----:B------:R1:W-:Y:S01]  /*14e00*/  @P6 STG.E desc[UR22][R4.64], R11 ;  /* 0x0000000b04006986 */ /* 0x0003e2000c101916 */
[----:B------:R-:W-:-:S02]  /*14e10*/  ISETP.LT.AND P6, PT, R144, UR14, !P3 ;  /* 0x0000000e90007c0c */ /* 0x000fc4000dfc1270 */
[----:B------:R-:W-:Y:S01]  /*14e20*/  VIADD R135, R135, UR5 ;  /* 0x0000000587877c36 */ /* 0x000fe20008000000 */
[----:B------:R3:W-:Y:S01]  /*14e30*/  @P0 STG.E desc[UR22][R6.64], R75 ;  /* 0x0000004b06000986 */ /* 0x0007e2000c101916 */
[----:B------:R-:W-:Y:S01]  /*14e40*/  VIADD R0, R146, 0xa ;  /* 0x0000000a92007836 */ /* 0x000fe20000000000 */
[----:B------:R-:W-:Y:S01]  /*14e50*/  ISETP.LT.AND P3, PT, R142, UR14, !P3 ;  /* 0x0000000e8e007c0c */ /* 0x000fe2000df61270 */
[C---:B------:R-:W-:Y:S01]  /*14e60*/  IMAD.WIDE R8, R135.reuse, 0x4, R132 ;  /* 0x0000000487087825 */ /* 0x040fe200078e0284 */
[C---:B--2---:R-:W-:Y:S02]  /*14e70*/  IADD3 R71, PT, PT, R135.reuse, UR5, RZ ;  /* 0x0000000587477c10 */ /* 0x044fe4000fffe0ff */
[----:B------:R-:W-:Y:S01]  /*14e80*/  ISETP.GE.AND P2, PT, R0, UR15, PT ;  /* 0x0000000f00007c0c */ /* 0x000fe2000bf46270 */
[----:B------:R-:W-:Y:S01]  /*14e90*/  VIADD R0, R146, 0xb ;  /* 0x0000000b92007836 */ /* 0x000fe20000000000 */
[----:B------:R-:W-:Y:S01]  /*14ea0*/  @P5 STG.E desc[UR22][R8.64], R12 ;  /* 0x0000000c08005986 */ /* 0x000fe2000c101916 */
[----:B------:R-:W-:Y:S01]  /*14eb0*/  IMAD.WIDE R68, R135, 0x4, R2 ;  /* 0x0000000487447825 */ /* 0x000fe200078e0202 */
[----:B------:R-:W-:-:S02]  /*14ec0*/  ISETP.LT.AND P5, PT, R144, UR14, !P2 ;  /* 0x0000000e90007c0c */ /* 0x000fc4000d7a1270 */
[----:B------:R-:W-:Y:S01]  /*14ed0*/  ISETP.GE.AND P4, PT, R0, UR15, PT ;  /* 0x0000000f00007c0c */ /* 0x000fe2000bf86270 */
[C---:B-1----:R-:W-:Y:S01]  /*14ee0*/  IMAD.WIDE R4, R71.reuse, 0x4, R132 ;  /* 0x0000000447047825 */ /* 0x042fe200078e0284 */
[----:B------:R1:W-:Y:S01]  /*14ef0*/  @P1 STG.E desc[UR22][R68.64], R76 ;  /* 0x0000004c44001986 */ /* 0x0003e2000c101916 */
[----:B------:R-:W-:Y:S02]  /*14f00*/  ISETP.LT.AND P2, PT, R142, UR14, !P2 ;  /* 0x0000000e8e007c0c */ /* 0x000fe4000d741270 */
[C---:B------:R-:W-:Y:S01]  /*14f10*/  VIADD R11, R71.reuse, UR5 ;  /* 0x00000005470b7c36 */ /* 0x040fe20008000000 */
[----:B------:R2:W-:Y:S01]  /*14f20*/  @P6 STG.E desc[UR22][R4.64], R13 ;  /* 0x0000000d04006986 */ /* 0x0005e2000c101916 */
[----:B------:R-:W-:Y:S01]  /*14f30*/  VIADD R0, R146, 0xc ;  /* 0x0000000c92007836 */ /* 0x000fe20000000000 */
[----:B------:R-:W-:Y:S01]  /*14f40*/  ISETP.LT.AND P6, PT, R144, UR14, !P4 ;  /* 0x0000000e90007c0c */ /* 0x000fe2000e7c1270 */
[----:B---3--:R-:W-:Y:S01]  /*14f50*/  IMAD.WIDE R6, R71, 0x4, R2 ;  /* 0x0000000447067825 */ /* 0x008fe200078e0202 */
[----:B------:R-:W-:-:S02]  /*14f60*/  ISETP.LT.AND P4, PT, R142, UR14, !P4 ;  /* 0x0000000e8e007c0c */ /* 0x000fc4000e781270 */
[----:B------:R-:W-:Y:S01]  /*14f70*/  ISETP.GE.AND P0, PT, R0, UR15, PT ;  /* 0x0000000f00007c0c */ /* 0x000fe2000bf06270 */
[----:B------:R-:W-:Y:S01]  /*14f80*/  VIADD R0, R146, 0xd ;  /* 0x0000000d92007836 */ /* 0x000fe20000000000 */
[C---:B-1----:R-:W-:Y:S01]  /*14f90*/  IADD3 R69, PT, PT, R11.reuse, UR5, RZ ;  /* 0x000000050b457c10 */ /* 0x042fe2000fffe0ff */
[C---:B------:R-:W-:Y:S01]  /*14fa0*/  IMAD.WIDE R8, R11.reuse, 0x4, R132 ;  /* 0x000000040b087825 */ /* 0x040fe200078e0284 */
[----:B------:R1:W-:Y:S02]  /*14fb0*/  @P3 STG.E desc[UR22][R6.64], R77 ;  /* 0x0000004d06003986 */ /* 0x0003e4000c101916 */
[----:B------:R-:W-:Y:S01]  /*14fc0*/  ISETP.GE.AND P1, PT, R0, UR15, PT ;  /* 0x0000000f00007c0c */ /* 0x000fe2000bf26270 */
[----:B------:R-:W-:Y:S01]  /*14fd0*/  IMAD.WIDE R10, R11, 0x4, R2 ;  /* 0x000000040b0a7825 */ /* 0x000fe200078e0202 */
[----:B------:R3:W-:Y:S01]  /*14fe0*/  @P5 STG.E desc[UR22][R8.64], R14 ;  /* 0x0000000e08005986 */ /* 0x0007e2000c101916 */
[----:B------:R-:W-:Y:S02]  /*14ff0*/  ISETP.LT.AND P5, PT, R144, UR14, !P0 ;  /* 0x0000000e90007c0c */ /* 0x000fe4000c7a1270 */
[----:B--2---:R-:W-:Y:S01]  /*15000*/  IMAD.WIDE R4, R69, 0x4, R132 ;  /* 0x0000000445047825 */ /* 0x004fe200078e0284 */
[----:B------:R2:W-:Y:S01]  /*15010*/  @P2 STG.E desc[UR22][R10.64], R78 ;  /* 0x0000004e0a002986 */ /* 0x0005e2000c101916 */
[----:B------:R-:W-:-:S02]  /*15020*/  ISETP.LT.AND P0, PT, R142, UR14, !P0 ;  /* 0x0000000e8e007c0c */ /* 0x000fc4000c701270 */
[----:B------:R-:W-:Y:S01]  /*15030*/  VIADD R0, R146, 0xe ;  /* 0x0000000e92007836 */ /* 0x000fe20000000000 */
[----:B------:R4:W-:Y:S01]  /*15040*/  @P6 STG.E desc[UR22][R4.64], R15 ;  /* 0x0000000f04006986 */ /* 0x0009e2000c101916 */
[C---:B-1----:R-:W-:Y:S01]  /*15050*/  IMAD.WIDE R6, R69.reuse, 0x4, R2 ;  /* 0x0000000445067825 */ /* 0x042fe200078e0202 */
[----:B------:R-:W-:Y:S02]  /*15060*/  ISETP.LT.AND P6, PT, R144, UR14, !P1 ;  /* 0x0000000e90007c0c */ /* 0x000fe4000cfc1270 */
[----:B------:R-:W-:Y:S01]  /*15070*/  ISETP.GE.AND P3, PT, R0, UR15, PT ;  /* 0x0000000f00007c0c */ /* 0x000fe2000bf66270 */
[----:B------:R-:W-:Y:S01]  /*15080*/  VIADD R69, R69, UR5 ;  /* 0x0000000545457c36 */ /* 0x000fe20008000000 */
[----:B------:R1:W-:Y:S01]  /*15090*/  @P4 STG.E desc[UR22][R6.64], R79 ;  /* 0x0000004f06004986 */ /* 0x0003e2000c101916 */
[----:B------:R-:W-:Y:S01]  /*150a0*/  VIADD R0, R146, 0xf ;  /* 0x0000000f92007836 */ /* 0x000fe20000000000 */
[----:B------:R-:W-:Y:S01]  /*150b0*/  ISETP.LT.AND P1, PT, R142, UR14, !P1 ;  /* 0x0000000e8e007c0c */ /* 0x000fe2000cf21270 */
[C---:B---3--:R-:W-:Y:S01]  /*150c0*/  IMAD.WIDE R8, R69.reuse, 0x4, R132 ;  /* 0x0000000445087825 */ /* 0x048fe200078e0284 */
[----:B------:R-:W-:-:S02]  /*150d0*/  IADD3 R13, PT, PT, R69, UR5, RZ ;  /* 0x00000005450d7c10 */ /* 0x000fc4000fffe0ff */
[----:B------:R-:W-:Y:S01]  /*150e0*/  ISETP.GE.AND P2, PT, R0, UR15, PT ;  /* 0x0000000f00007c0c */ /* 0x000fe2000bf46270 */
[----:B--2---:R-:W-:Y:S01]  /*150f0*/  IMAD.WIDE R10, R69, 0x4, R2 ;  /* 0x00000004450a7825 */ /* 0x004fe200078e0202 */
[----:B------:R2:W-:Y:S01]  /*15100*/  @P5 STG.E desc[UR22][R8.64], R16 ;  /* 0x0000001008005986 */ /* 0x0005e2000c101916 */
[----:B------:R-:W-:Y:S02]  /*15110*/  ISETP.LT.AND P5, PT, R144, UR14, !P3 ;  /* 0x0000000e90007c0c */ /* 0x000fe4000dfa1270 */
[C---:B----4-:R-:W-:Y:S01]  /*15120*/  IMAD.WIDE R4, R13.reuse, 0x4, R132 ;  /* 0x000000040d047825 */ /* 0x050fe200078e0284 */
        /* <DEDUP_REMOVED lines=9> */
[C---:B--2---:R-:W-:Y:S01]  /*151c0*/  IMAD.WIDE R8, R13.reuse, 0x4, R132 ;  /* 0x000000040d087825 */ /* 0x044fe200078e0284 */
[C---:B------:R-:W-:Y:S02]  /*151d0*/  IADD3 R15, PT, PT, R13.reuse, UR5, RZ ;  /* 0x000000050d0f7c10 */ /* 0x040fe4000fffe0ff */
[----:B------:R-:W-:Y:S01]  /*151e0*/  ISETP.GE.AND P4, PT, R0, UR15, PT ;  /* 0x0000000f00007c0c */ /* 0x000fe2000bf86270 */
[----:B------:R-:W-:Y:S01]  /*151f0*/  VIADD R0, R146, 0x11 ;  /* 0x0000001192007836 */ /* 0x000fe20000000000 */
[----:B------:R2:W-:Y:S01]  /*15200*/  @P5 STG.E desc[UR22][R8.64], R18 ;  /* 0x0000001208005986 */ /* 0x0005e2000c101916 */
[----:B---3--:R-:W-:Y:S01]  /*15210*/  IMAD.WIDE R10, R13, 0x4, R2 ;  /* 0x000000040d0a7825 */ /* 0x008fe200078e0202 */
[----:B------:R-:W-:-:S02]  /*15220*/  ISETP.LT.AND P5, PT, R144, UR14, !P4 ;  /* 0x0000000e90007c0c */ /* 0x000fc4000e7a1270 */
[----:B------:R-:W-:Y:S01]  /*15230*/  ISETP.GE.AND P0, PT, R0, UR15, PT ;  /* 0x0000000f00007c0c */ /* 0x000fe2000bf06270 */
[C---:B-1----:R-:W-:Y:S01]  /*15240*/  IMAD.WIDE R4, R15.reuse, 0x4, R132 ;  /* 0x000000040f047825 */ /* 0x042fe200078e0284 */
[----:B------:R1:W-:Y:S01]  /*15250*/  @P3 STG.E desc[UR22][R10.64], R82 ;  /* 0x000000520a003986 */ /* 0x0003e2000c101916 */
[----:B------:R-:W-:Y:S02]  /*15260*/  ISETP.LT.AND P4, PT, R142, UR14, !P4 ;  /* 0x0000000e8e007c0c */ /* 0x000fe4000e781270 */
[C---:B----4-:R-:W-:Y:S01]  /*15270*/  IMAD.WIDE R6, R15.reuse, 0x4, R2 ;  /* 0x000000040f067825 */ /* 0x050fe200078e0202 */
[----:B------:R3:W-:Y:S01]  /*15280*/  @P6 STG.E desc[UR22][R4.64], R19 ;  /* 0x0000001304006986 */ /* 0x0007e2000c101916 */
[----:B------:R-:W-:Y:S02]  /*15290*/  ISETP.LT.AND P6, PT, R144, UR14, !P0 ;  /* 0x0000000e90007c0c */ /* 0x000fe4000c7c1270 */
[----:B------:R-:W-:Y:S01]  /*152a0*/  VIADD R15, R15, UR5 ;  /* 0x000000050f0f7c36 */ /* 0x000fe20008000000 */
[----:B------:R4:W-:Y:S01]  /*152b0*/  @P2 STG.E desc[UR22][R6.64], R83 ;  /* 0x0000005306002986 */ /* 0x0009e2000c101916 */
[----:B------:R-:W-:Y:S01]  /*152c0*/  VIADD R0, R146, 0x12 ;  /* 0x0000001292007836 */ /* 0x000fe20000000000 */
[----:B------:R-:W-:Y:S01]  /*152d0*/  ISETP.LT.AND P0, PT, R142, UR14, !P0 ;  /* 0x0000000e8e007c0c */ /* 0x000fe2000c701270 */
[C---:B--2---:R-:W-:Y:S01]  /*152e0*/  IMAD.WIDE R8, R15.reuse, 0x4, R132 ;  /* 0x000000040f087825 */ /* 0x044fe200078e0284 */
[----:B------:R-:W-:-:S02]  /*152f0*/  IADD3 R13, PT, PT, R15, UR5, RZ ;  /* 0x000000050f0d7c10 */ /* 0x000fc4000fffe0ff */
[----:B------:R-:W-:Y:S01]  /*15300*/  ISETP.GE.AND P1, PT, R0, UR15, PT ;  /* 0x0000000f00007c0c */ /* 0x000fe2000bf26270 */
[----:B------:R-:W-:Y:S01]  /*15310*/  VIADD R0, R146, 0x13 ;  /* 0x0000001392007836 */ /* 0x000fe20000000000 */
[----:B------:R2:W-:Y:S01]  /*15320*/  @P5 STG.E desc[UR22][R8.64], R20 ;  /* 0x0000001408005986 */ /* 0x0005e2000c101916 */
[----:B-1----:R-:W-:Y:S01]  /*15330*/  IMAD.WIDE R10, R15, 0x4, R2 ;  /* 0x000000040f0a7825 */ /* 0x002fe200078e0202 */
[----:B------:R-:W-:Y:S02]  /*15340*/  ISETP.LT.AND P5, PT, R144, UR14, !P1 ;  /* 0x0000000e90007c0c */ /* 0x000fe4000cfa1270 */
[----:B------:R-:W-:Y:S01]  /*15350*/  ISETP.GE.AND P3, PT, R0, UR15, PT ;  /* 0x0000000f00007c0c */ /* 0x000fe2000bf66270 */
[C---:B---3--:R-:W-:Y:S01]  /*15360*/  IMAD.WIDE R4, R13.reuse, 0x4, R132 ;  /* 0x000000040d047825 */ /* 0x048fe200078e0284 */
[----:B------:R1:W-:Y:S01]  /*15370*/  @P4 STG.E desc[UR22][R10.64], R84 ;  /* 0x000000540a004986 */ /* 0x0003e2000c101916 */
[----:B------:R-:W-:Y:S02]  /*15380*/  ISETP.LT.AND P1, PT, R142, UR14, !P1 ;  /* 0x0000000e8e007c0c */ /* 0x000fe4000cf21270 */
[----:B----4-:R-:W-:Y:S01]  /*15390*/  IMAD.WIDE R6, R13, 0x4, R2 ;  /* 0x000000040d067825 */ /* 0x010fe200078e0202 */
        /* <DEDUP_REMOVED lines=11> */
[----:B-1----:R-:W-:Y:S01]  /*15450*/  IMAD.WIDE R10, R13, 0x4, R2 ;  /* 0x000000040d0a7825 */ /* 0x002fe200078e0202 */
[----:B------:R-:W-:-:S02]  /*15460*/  ISETP.LT.AND P5, PT, R144, UR14, !P2 ;  /* 0x0000000e90007c0c */ /* 0x000fc4000d7a1270 */
[----:B------:R-:W-:Y:S01]  /*15470*/  ISETP.GE.AND P4, PT, R0, UR15, PT ;  /* 0x0000000f00007c0c */ /* 0x000fe2000bf86270 */
[C---:B---3--:R-:W-:Y:S01]  /*15480*/  IMAD.WIDE R4, R15.reuse, 0x4, R132 ;  /* 0x000000040f047825 */ /* 0x048fe200078e0284 */
        /* <DEDUP_REMOVED lines=96> */
[----:B------:R-:W-:Y:S01]  /*15a90*/  ISETP.LT.AND P4, PT, R142, UR14, !P4 ;  /* 0x0000000e8e007c0c */ /* 0x000fe2000e781270 */
[----:B------:R-:W-:Y:S01]  /*15aa0*/  VIADD R0, R146, 0x20 ;  /* 0x0000002092007836 */ /* 0x000fe20000000000 */
[----:B------:R4:W-:Y:S01]  /*15ab0*/  @P3 STG.E desc[UR22][R6.64], R97 ;  /* 0x0000006106003986 */ /* 0x0009e2000c101916 */
        /* <DEDUP_REMOVED lines=10> */
[C---:B------:R-:W-:Y:S02]  /*15b60*/  ISETP.LT.AND P0, PT, R142.reuse, UR14, !P0 ;  /* 0x0000000e8e007c0c */ /* 0x040fe4000c701270 */
        /* <DEDUP_REMOVED lines=201> */
[----:B------:R-:W-:Y:S01]  /*16800*/  VIADD R0, R146, 0x38 ;  /* 0x0000003892007836 */ /* 0x000fe20000000000 */
[----:B------:R4:W-:Y:S01]  /*16810*/  @P6 STG.E desc[UR22][R6.64], R121 ;  /* 0x0000007906006986 */ /* 0x0009e2000c101916 */
[----:B------:R-:W-:Y:S01]  /*16820*/  VIADD R13, R13, UR5 ;  /* 0x000000050d0d7c36 */ /* 0x000fe20008000000 */
[----:B------:R-:W-:Y:S02]  /*16830*/  ISETP.LT.AND P6, PT, R142, UR14, !P3 ;  /* 0x0000000e8e007c0c */ /* 0x000fe4000dfc1270 */
[----:B------:R-:W-:Y:S01]  /*16840*/  ISETP.GE.AND P0, PT, R0, UR15, PT ;  /* 0x0000000f00007c0c */ /* 0x000fe2000bf06270 */
[----:B------:R-:W-:Y:S01]  /*16850*/  VIADD R0, R146, 0x39 ;  /* 0x0000003992007836 */ /* 0x000fe20000000000 */
[C---:B------:R-:W-:Y:S01]  /*16860*/  IADD3 R15, PT, PT, R13.reuse, UR5, RZ ;  /* 0x000000050d0f7c10 */ /* 0x040fe2000fffe0ff */
[----:B--2---:R-:W-:-:S03]  /*16870*/  IMAD.WIDE R8, R13, 0x4, R132 ;  /* 0x000000040d087825 */ /* 0x004fc600078e0284 */
[----:B------:R-:W-:Y:S01]  /*16880*/  ISETP.GE.AND P1, PT, R0, UR15, PT ;  /* 0x0000000f00007c0c */ /* 0x000fe2000bf26270 */
[----:B-1----:R-:W-:Y:S01]  /*16890*/  IMAD.WIDE R10, R13, 0x4, R2 ;  /* 0x000000040d0a7825 */ /* 0x002fe200078e0202 */
[----:B------:R1:W-:Y:S01]  /*168a0*/  @P5 STG.E desc[UR22][R8.64], R58 ;  /* 0x0000003a08005986 */ /* 0x0003e2000c101916 */
[----:B------:R-:W-:Y:S02]  /*168b0*/  ISETP.LT.AND P5, PT, R144, UR14, !P0 ;  /* 0x0000000e90007c0c */ /* 0x000fe4000c7a1270 */
[C---:B---3--:R-:W-:Y:S01]  /*168c0*/  IMAD.WIDE R4, R15.reuse, 0x4, R132 ;  /* 0x000000040f047825 */ /* 0x048fe200078e0284 */
[----:B------:R2:W-:Y:S01]  /*168d0*/  @P2 STG.E desc[UR22][R10.64], R122 ;  /* 0x0000007a0a002986 */ /* 0x0005e2000c101916 */
[----:B------:R-:W-:Y:S02]  /*168e0*/  ISETP.LT.AND P0, PT, R142, UR14, !P0 ;  /* 0x0000000e8e007c0c */ /* 0x000fe4000c701270 */
[----:B------:R-:W-:Y:S01]  /*168f0*/  VIADD R0, R146, 0x3a ;  /* 0x0000003a92007836 */ /* 0x000fe20000000000 */
[----:B------:R3:W-:Y:S01]  /*16900*/  @P4 STG.E desc[UR22][R4.64], R59 ;  /* 0x0000003b04004986 */ /* 0x0007e2000c101916 */
[----:B----4-:R-:W-:Y:S01]  /*16910*/  IMAD.WIDE R6, R15, 0x4, R2 ;  /* 0x000000040f067825 */ /* 0x010fe200078e0202 */
[----:B------:R-:W-:-:S02]  /*16920*/  ISETP.LT.AND P4, PT, R144, UR14, !P1 ;  /* 0x0000000e90007c0c */ /* 0x000fc4000cf81270 */
[----:B------:R-:W-:Y:S01]  /*16930*/  ISETP.GE.AND P3, PT, R0, UR15, PT ;  /* 0x0000000f00007c0c */ /* 0x000fe2000bf66270 */
[----:B------:R-:W-:Y:S01]  /*16940*/  VIADD R15, R15, UR5 ;  /* 0x000000050f0f7c36 */ /* 0x000fe20008000000 */
[----:B------:R4:W-:Y:S01]  /*16950*/  @P6 STG.E desc[UR22][R6.64], R123 ;  /* 0x0000007b06006986 */ /* 0x0009e2000c101916 */
[----:B------:R-:W-:Y:S01]  /*16960*/  VIADD R0, R146, 0x3b ;  /* 0x0000003b92007836 */ /* 0x000fe20000000000 */
[----:B------:R-:W-:Y:S01]  /*16970*/  ISETP.LT.AND P6, PT, R142, UR14, !P1 ;  /* 0x0000000e8e007c0c */ /* 0x000fe2000cfc1270 */
[C---:B-1----:R-:W-:Y:S01]  /*16980*/  IMAD.WIDE R8, R15.reuse, 0x4, R132 ;  /* 0x000000040f087825 */ /* 0x042fe200078e0284 */
[C---:B------:R-:W-:Y:S02]  /*16990*/  IADD3 R13, PT, PT, R15.reuse, UR5, RZ ;  /* 0x000000050f0d7c10 */ /* 0x040fe4000fffe0ff */
[----:B------:R-:W-:Y:S01]  /*169a0*/  ISETP.GE.AND P2, PT, R0, UR15, PT ;  /* 0x0000000f00007c0c */ /* 0x000fe2000bf46270 */
[----:B------:R-:W-:Y:S01]  /*169b0*/  VIADD R0, R146, 0x3c ;  /* 0x0000003c92007836 */ /* 0x000fe20000000000 */
[----:B------:R1:W-:Y:S01]  /*169c0*/  @P5 STG.E desc[UR22][R8.64], R60 ;  /* 0x0000003c08005986 */ /* 0x0003e2000c101916 */
[----:B--2---:R-:W-:Y:S01]  /*169d0*/  IMAD.WIDE R10, R15, 0x4, R2 ;  /* 0x000000040f0a7825 */ /* 0x004fe200078e0202 */
[----:B------:R-:W-:-:S02]  /*169e0*/  ISETP.LT.AND P5, PT, R144, UR14, !P3 ;  /* 0x0000000e90007c0c */ /* 0x000fc4000dfa1270 */
[----:B------:R-:W-:Y:S01]  /*169f0*/  ISETP.GE.AND P1, PT, R0, UR15, PT ;  /* 0x0000000f00007c0c */ /* 0x000fe2000bf26270 */
[C---:B---3--:R-:W-:Y:S01]  /*16a00*/  IMAD.WIDE R4, R13.reuse, 0x4, R132 ;  /* 0x000000040d047825 */ /* 0x048fe200078e0284 */
[----:B------:R-:W-:Y:S01]  /*16a10*/  @P0 STG.E desc[UR22][R10.64], R124 ;  /* 0x0000007c0a000986 */ /* 0x000fe2000c101916 */
        /* <DEDUP_REMOVED lines=8> */
[C---:B-1----:R-:W-:Y:S01]  /*16aa0*/  IMAD.WIDE R8, R13.reuse, 0x4, R132 ;  /* 0x000000040d087825 */ /* 0x042fe200078e0284 */
[----:B------:R-:W-:-:S02]  /*16ab0*/  IADD3 R15, PT, PT, R13, UR5, RZ ;  /* 0x000000050d0f7c10 */ /* 0x000fc4000fffe0ff */
[----:B------:R-:W-:Y:S02]  /*16ac0*/  ISETP.LT.AND P6, PT, R144, UR14, !P1 ;  /* 0x0000000e90007c0c */ /* 0x000fe4000cfc1270 */
[----:B------:R-:W-:Y:S01]  /*16ad0*/  ISETP.GE.AND P0, PT, R0, UR15, PT ;  /* 0x0000000f00007c0c */ /* 0x000fe2000bf06270 */
[----:B------:R-:W-:Y:S01]  /*16ae0*/  VIADD R0, R146, 0x3e ;  /* 0x0000003e92007836 */ /* 0x000fe20000000000 */
[----:B------:R1:W-:Y:S01]  /*16af0*/  @P5 STG.E desc[UR22][R8.64], R62 ;  /* 0x0000003e08005986 */ /* 0x0003e2000c101916 */
[----:B------:R-:W-:Y:S01]  /*16b00*/  VIADD R17, R15, UR5 ;  /* 0x000000050f117c36 */ /* 0x000fe20008000000 */
[----:B------:R-:W-:Y:S01]  /*16b10*/  ISETP.LT.AND P1, PT, R142, UR14, !P1 ;  /* 0x0000000e8e007c0c */ /* 0x000fe2000cf21270 */
[----:B--2---:R-:W-:Y:S01]  /*16b20*/  IMAD.WIDE R4, R13, 0x4, R2 ;  /* 0x000000040d047825 */ /* 0x004fe200078e0202 */
[----:B------:R-:W-:-:S03]  /*16b30*/  ISETP.GE.AND P5, PT, R0, UR15, PT ;  /* 0x0000000f00007c0c */ /* 0x000fc6000bfa6270 */
[C---:B---3--:R-:W-:Y:S01]  /*16b40*/  IMAD.WIDE R6, R15.reuse, 0x4, R132 ;  /* 0x000000040f067825 */ /* 0x048fe200078e0284 */
[----:B------:R2:W-:Y:S03]  /*16b50*/  @P3 STG.E desc[UR22][R4.64], R126 ;  /* 0x0000007e04003986 */ /* 0x0005e6000c101916 */
[----:B------:R-:W-:Y:S01]  /*16b60*/  IMAD.WIDE R10, R15, 0x4, R2 ;  /* 0x000000040f0a7825 */ /* 0x000fe200078e0202 */
[----:B------:R3:W-:Y:S01]  /*16b70*/  @P4 STG.E desc[UR22][R6.64], R63 ;  /* 0x0000003f06004986 */ /* 0x0007e2000c101916 */
[----:B------:R-:W-:Y:S02]  /*16b80*/  ISETP.LT.AND P4, PT, R144, UR14, !P5 ;  /* 0x0000000e90007c0c */ /* 0x000fe4000ef81270 */
[----:B------:R-:W-:Y:S01]  /*16b90*/  IMAD.WIDE R12, R17, 0x4, R132 ;  /* 0x00000004110c7825 */ /* 0x000fe200078e0284 */
[----:B------:R4:W-:Y:S01]  /*16ba0*/  @P2 STG.E desc[UR22][R10.64], R127 ;  /* 0x0000007f0a002986 */ /* 0x0009e2000c101916 */
[----:B------:R-:W-:-:S02]  /*16bb0*/  ISETP.LT.AND P5, PT, R142, UR14, !P5 ;  /* 0x0000000e8e007c0c */ /* 0x000fc4000efa1270 */
[----:B------:R-:W-:Y:S01]  /*16bc0*/  VIADD R0, R146, 0x3f ;  /* 0x0000003f92007836 */ /* 0x000fe20000000000 */
[----:B------:R5:W-:Y:S01]  /*16bd0*/  @P6 STG.E desc[UR22][R12.64], R64 ;  /* 0x000000400c006986 */ /* 0x000be2000c101916 */
[C---:B-1----:R-:W-:Y:S01]  /*16be0*/  VIADD R9, R17.reuse, UR5 ;  /* 0x0000000511097c36 */ /* 0x042fe20008000000 */
[----:B------:R-:W-:Y:S01]  /*16bf0*/  ISETP.LT.AND P6, PT, R144, UR14, !P0 ;  /* 0x0000000e90007c0c */ /* 0x000fe2000c7c1270 */
[----:B--2---:R-:W-:Y:S01]  /*16c00*/  IMAD.WIDE R4, R17, 0x4, R2 ;  /* 0x0000000411047825 */ /* 0x004fe200078e0202 */
[----:B------:R-:W-:Y:S02]  /*16c10*/  ISETP.GE.AND P3, PT, R0, UR15, PT ;  /* 0x0000000f00007c0c */ /* 0x000fe4000bf66270 */
[----:B------:R-:W-:Y:S01]  /*16c20*/  ISETP.LT.AND P0, PT, R142, UR14, !P0 ;  /* 0x0000000e8e007c0c */ /* 0x000fe2000c701270 */
[C---:B---3--:R-:W-:Y:S01]  /*16c30*/  IMAD.WIDE R6, R9.reuse, 0x4, R132 ;  /* 0x0000000409067825 */ /* 0x048fe200078e0284 */
[C---:B------:R-:W-:Y:S01]  /*16c40*/  IADD3 R15, PT, PT, R9.reuse, UR5, RZ ;  /* 0x00000005090f7c10 */ /* 0x040fe2000fffe0ff */
[----:B------:R1:W-:Y:S01]  /*16c50*/  @P1 STG.E desc[UR22][R4.64], R128 ;  /* 0x0000008004001986 */ /* 0x0003e2000c101916 */
[----:B------:R-:W-:Y:S01]  /*16c60*/  ISETP.LT.AND P2, PT, R144, UR14, !P3 ;  /* 0x0000000e90007c0c */ /* 0x000fe2000df41270 */
[----:B------:R-:W-:Y:S01]  /*16c70*/  IMAD.WIDE R8, R9, 0x4, R2 ;  /* 0x0000000409087825 */ /* 0x000fe200078e0202 */
[----:B------:R-:W-:-:S03]  /*16c80*/  ISETP.LT.AND P3, PT, R142, UR14, !P3 ;  /* 0x0000000e8e007c0c */ /* 0x000fc6000df61270 */
[C---:B------:R-:W-:Y:S01]  /*16c90*/  VIADD R17, R15.reuse, UR5 ;  /* 0x000000050f117c36 */ /* 0x040fe20008000000 */
[----:B------:R1:W-:Y:S01]  /*16ca0*/  @P6 STG.E desc[UR22][R6.64], R65 ;  /* 0x0000004106006986 */ /* 0x0003e2000c101916 */
[----:B----4-:R-:W-:-:S03]  /*16cb0*/  IMAD.WIDE R10, R15, 0x4, R132 ;  /* 0x000000040f0a7825 */ /* 0x010fc600078e0284 */
[----:B------:R1:W-:Y:S01]  /*16cc0*/  @P0 STG.E desc[UR22][R8.64], R129 ;  /* 0x0000008108000986 */ /* 0x0003e2000c101916 */
[----:B-----5:R-:W-:-:S03]  /*16cd0*/  IMAD.WIDE R12, R15, 0x4, R2 ;  /* 0x000000040f0c7825 */ /* 0x020fc600078e0202 */
[----:B------:R1:W-:Y:S01]  /*16ce0*/  @P4 STG.E desc[UR22][R10.64], R66 ;  /* 0x000000420a004986 */ /* 0x0003e2000c101916 */
[----:B------:R-:W-:-:S03]  /*16cf0*/  IMAD.WIDE R132, R17, 0x4, R132 ;  /* 0x0000000411847825 */ /* 0x000fc600078e0284 */
[----:B------:R1:W-:Y:S01]  /*16d00*/  @P5 STG.E desc[UR22][R12.64], R130 ;  /* 0x000000820c005986 */ /* 0x0003e2000c101916 */
[----:B------:R-:W-:-:S03]  /*16d10*/  IMAD.WIDE R2, R17, 0x4, R2 ;  /* 0x0000000411027825 */ /* 0x000fc600078e0202 */
[----:B------:R1:W-:Y:S04]  /*16d20*/  @P2 STG.E desc[UR22][R132.64], R67 ;  /* 0x0000004384002986 */ /* 0x0003e8000c101916 */
[----:B------:R1:W-:Y:S01]  /*16d30*/  @P3 STG.E desc[UR22][R2.64], R131 ;  /* 0x0000008302003986 */ /* 0x0003e2000c101916 */
[----:B------:R-:W-:Y:S06]  /*16d40*/  BAR.SYNC.DEFER_BLOCKING 0x0 ;  /* 0x0000000000007b1d */ /* 0x000fec0000010000 */
[----:B------:R-:W-:Y:S05]  /*16d50*/  BRA.U UP0, `(.L_x_14) ;  /* 0x0000000100a07547 */ /* 0x000fea000b800000 */
[----:B------:R-:W2:Y:S01]  /*16d60*/  S2UR UR5, SR_CgaCtaId ;  /* 0x00000000000579c3 */ /* 0x000ea20000008800 */
[----:B------:R-:W-:Y:S01]  /*16d70*/  NOP ;  /* 0x0000000000007918 */ /* 0x000fe20000000000 */
[----:B------:R-:W-:Y:S01]  /*16d80*/  UMOV UR4, 0x50 ;  /* 0x0000005000047882 */ /* 0x000fe20000000000 */
[----:B------:R-:W-:Y:S02]  /*16d90*/  IMAD.U32 R0, RZ, RZ, UR9 ;  /* 0x00000009ff007e24 */ /* 0x000fe4000f8e00ff */
[----:B-1----:R-:W-:Y:S02]  /*16da0*/  HFMA2 R7, -RZ, RZ, 0, 5.9604644775390625e-08 ;  /* 0x00000001ff077431 */ /* 0x002fe400000001ff */
[----:B------:R-:W-:Y:S01]  /*16db0*/  IMAD.MOV.U32 R3, RZ, RZ, 0xff ;  /* 0x000000ffff037424 */ /* 0x000fe200078e00ff */
[----:B------:R-:W-:-:S04]  /*16dc0*/  LOP3.LUT R0, R0, 0xffff, RZ, 0xc0, !PT ;  /* 0x0000ffff00007812 */ /* 0x000fc800078ec0ff */
[----:B------:R-:W-:-:S05]  /*16dd0*/  SHF.R.U32.HI R0, RZ, 0x5, R0 ;  /* 0x00000005ff007819 */ /* 0x000fca0000011600 */
[----:B------:R-:W-:Y:S01]  /*16de0*/  VIADD R2, R0, 0x10 ;  /* 0x0000001000027836 */ /* 0x000fe20000000000 */
[----:B------:R-:W-:Y:S01]  /*16df0*/  SHF.L.U32 R0, R3, R0, RZ ;  /* 0x0000000003007219 */ /* 0x000fe200000006ff */
[----:B--2---:R-:W-:-:S03]  /*16e00*/  ULEA UR6, UR5, UR4, 0x18 ;  /* 0x0000000405067291 */ /* 0x004fc6000f8ec0ff */
[----:B------:R-:W-:-:S04]  /*16e10*/  SHF.L.U32 R3, R7, R2, RZ ;  /* 0x0000000207037219 */ /* 0x000fc800000006ff */
[----:B------:R-:W-:Y:S02]  /*16e20*/  LOP3.LUT R0, R3, R0, RZ, 0xfc, !PT ;  /* 0x0000000003007212 */ /* 0x000fe400078efcff */
[----:B------:R-:W1:Y:S02]  /*16e30*/  LDS R5, [UR6] ;  /* 0x00000006ff057984 */ /* 0x000e640008000800 */
[C---:B------:R-:W-:Y:S02]  /*16e40*/  LOP3.LUT R2, R0.reuse, 0xffff, RZ, 0xc0, !PT ;  /* 0x0000ffff00027812 */ /* 0x040fe400078ec0ff */
[----:B-1----:R-:W-:-:S04]  /*16e50*/  LOP3.LUT R3, R0, 0xffff, R5, 0x80, !PT ;  /* 0x0000ffff00037812 */ /* 0x002fc800078e8005 */
[----:B------:R-:W-:-:S13]  /*16e60*/  ISETP.NE.AND P0, PT, R3, R2, PT ;  /* 0x000000020300720c */ /* 0x000fda0003f05270 */
[----:B------:R-:W-:Y:S05]  /*16e70*/  @P0 BRA `(.L_x_15) ;  /* 0x0000000000500947 */ /* 0x000fea0003800000 */
[----:B------:R-:W-:Y:S02]  /*16e80*/  SHF.R.U32.HI R5, RZ, 0x10, R5 ;  /* 0x00000010ff057819 */ /* 0x000fe40000011605 */
[----:B------:R-:W-:-:S04]  /*16e90*/  SHF.R.U32.HI R2, RZ, 0x10, R0 ;  /* 0x00000010ff027819 */ /* 0x000fc80000011600 */
[----:B------:R-:W-:-:S04]  /*16ea0*/  LOP3.LUT R5, R5, R2, RZ, 0xc0, !PT ;  /* 0x0000000205057212 */ /* 0x000fc800078ec0ff */
[----:B------:R-:W-:-:S13]  /*16eb0*/  ISETP.NE.AND P0, PT, R5, R2, PT ;  /* 0x000000020500720c */ /* 0x000fda0003f05270 */
[----:B------:R-:W-:Y:S05]  /*16ec0*/  @P0 BRA `(.L_x_16) ;  /* 0x0000000000300947 */ /* 0x000fea0003800000 */
[----:B------:R-:W-:Y:S01]  /*16ed0*/  R2UR UR4, R0 ;  /* 0x00000000000472ca */ /* 0x000fe200000e0000 */
[----:B------:R-:W-:Y:S01]  /*16ee0*/  VOTEU.ANY UR5, UPT, PT ;  /* 0x0000000000057886 */ /* 0x000fe200038e0100 */
[----:B------:R-:W1:Y:S01]  /*16ef0*/  S2R R0, SR_LANEID ;  /* 0x0000000000007919 */ /* 0x000e620000000000 */
[----:B------:R-:W-:-:S10]  /*16f00*/  UFLO.U32 UR5, UR5 ;  /* 0x00000005000572bd */ /* 0x000fd400080e0000 */
[----:B------:R-:W-:-:S06]  /*16f10*/  ULOP3.LUT UR4, URZ, UR4, URZ, 0x33, !UPT ;  /* 0x00000004ff047292 */ /* 0x000fcc000f8e33ff */
[----:B------:R-:W-:-:S04]  /*16f20*/  IMAD.U32 R2, RZ, RZ, UR4 ;  /* 0x00000004ff027e24 */ /* 0x000fc8000f8e00ff */
[----:B------:R-:W2:Y:S02]  /*16f30*/  REDUX UR7, R2 ;  /* 0x00000000020773c4 */ /* 0x000ea40000000000 */
[----:B------:R3:W-:Y:S01]  /*16f40*/  UTCATOMSWS.AND URZ, UR4 ;  /* 0x0000000400ff79e3 */ /* 0x0007e20008000000 */
[----:B-1----:R-:W-:Y:S01]  /*16f50*/  ISETP.EQ.U32.AND P0, PT, R0, UR5, PT ;  /* 0x0000000500007c0c */ /* 0x002fe2000bf02070 */
[----:B--2---:R-:W-:-:S12]  /*16f60*/  IMAD.U32 R0, RZ, RZ, UR7 ;  /* 0x00000007ff007e24 */ /* 0x004fd8000f8e00ff */
[----:B------:R3:W-:Y:S01]  /*16f70*/  @P0 ATOMS.AND RZ, [UR6], R0 ;  /* 0x00000000ffff098c */ /* 0x0007e2000a800006 */
[----:B------:R-:W-:Y:S05]  /*16f80*/  BRA `(.L_x_14) ;  /* 0x0000000000147947 */ /* 0x000fea0003800000 */
.L_x_16:
[----:B------:R-:W-:-:S07]  /*16f90*/  MOV R2, 0x16fb0 ;  /* 0x00016fb000027802 */ /* 0x000fce0000000f00 */
[----:B------:R-:W-:Y:S05]  /*16fa0*/  CALL.REL.NOINC `($__internal_0_$__cuda_sm10x_tcgen05_guardrail_trap_col_being_dealloced_not_returned_by_alloc) ;  /* 0x00000000002c7944 */ /* 0x000fea0003c00000 */
[----:B------:R-:W-:Y:S05]  /*16fb0*/  BRA `(.L_x_14) ;  /* 0x0000000000087947 */ /* 0x000fea0003800000 */
.L_x_15:
[----:B------:R-:W-:-:S07]  /*16fc0*/  MOV R2, 0x16fe0 ;  /* 0x00016fe000027802 */ /* 0x000fce0000000f00 */
[----:B------:R-:W-:Y:S05]  /*16fd0*/  CALL.REL.NOINC `($__internal_2_$__cuda_sm10x_tcgen05_guardrail_trap_unallocated_columns_being_dealloced) ;  /* 0x0000000000387944 */ /* 0x000fea0003c00000 */
.L_x_14:
[----:B------:R-:W-:Y:S01]  /*16fe0*/  NOP ;  /* 0x0000000000007918 */ /* 0x000fe20000000000 */
[----:B---3--:R-:W-:Y:S05]  /*16ff0*/  EXIT ;  /* 0x000000000000794d */ /* 0x008fea0003800000 */
.L_x_9:
[----:B------:R-:W2:Y:S02]  /*17000*/  SYNCS.PHASECHK.TRANS64.TRYWAIT P2, [UR4], R4 ;  /* 0x00000004ff0075a7 */ /* 0x000ea40008041104 */
[----:B--2---:R-:W-:Y:S05]  /*17010*/  @!P2 BRA `(.L_x_9) ;  /* 0xfffffffc00f8a947 */ /* 0x004fea000383ffff */
[----:B------:R-:W-:Y:S05]  /*17020*/  BRA `(.L_x_17) ;  /* 0xffffff6800387947 */ /* 0x000fea000383ffff */
.L_x_13:
[----:B------:R-:W4:Y:S02]  /*17030*/  SYNCS.PHASECHK.TRANS64.TRYWAIT P0, [UR4], R0 ;  /* 0x00000000ff0075a7 */ /* 0x000f240008001104 */
[----:B----4-:R-:W-:Y:S05]  /*17040*/  @!P0 BRA `(.L_x_13) ;  /* 0xfffffffc00f88947 */ /* 0x010fea000383ffff */
[----:B------:R-:W-:Y:S05]  /*17050*/  BRA `(.L_x_12) ;  /* 0xffffffd400f87947 */ /* 0x000fea000383ffff */
        .weak           $__internal_0_$__cuda_sm10x_tcgen05_guardrail_trap_col_being_dealloced_not_returned_by_alloc
        .type           $__internal_0_$__cuda_sm10x_tcgen05_guardrail_trap_col_being_dealloced_not_returned_by_alloc,@function
        .size           $__internal_0_$__cuda_sm10x_tcgen05_guardrail_trap_col_being_dealloced_not_returned_by_alloc,($__internal_1_$__cuda_sm10x_tcgen05_guardrail_trap_phase_invalid_during_alloc - $__internal_0_$__cuda_sm10x_tcgen05_guardrail_trap_col_being_dealloced_not_returned_by_alloc)
$__internal_0_$__cuda_sm10x_tcgen05_guardrail_trap_col_being_dealloced_not_returned_by_alloc:
[----:B------:R-:W-:Y:S05]  /*17060*/  BPT.TRAP 0x1 ;  /* 0x000000040000795c */ /* 0x000fea0000300000 */
[----:B------:R-:W-:-:S04]  /*17070*/  MOV R3, 0x0 ;  /* 0x0000000000037802 */ /* 0x000fc80000000f00 */
[----:B------:R-:W-:Y:S05]  /*17080*/  RET.REL.NODEC R2 `(matmul_kernel) ;  /* 0xfffffe8c02dc7950 */ /* 0x000fea0003c3ffff */
        .weak           $__internal_1_$__cuda_sm10x_tcgen05_guardrail_trap_phase_invalid_during_alloc
        .type           $__internal_1_$__cuda_sm10x_tcgen05_guardrail_trap_phase_invalid_during_alloc,@function
        .size           $__internal_1_$__cuda_sm10x_tcgen05_guardrail_trap_phase_invalid_during_alloc,($__internal_2_$__cuda_sm10x_tcgen05_guardrail_trap_unallocated_columns_being_dealloced - $__internal_1_$__cuda_sm10x_tcgen05_guardrail_trap_phase_invalid_during_alloc)
$__internal_1_$__cuda_sm10x_tcgen05_guardrail_trap_phase_invalid_during_alloc:
[----:B------:R-:W-:Y:S05]  /*17090*/  BPT.TRAP 0x1 ;  /* 0x000000040000795c */ /* 0x000fea0000300000 */
[----:B------:R-:W-:-:S04]  /*170a0*/  IMAD.MOV.U32 R3, RZ, RZ, 0x0 ;  /* 0x00000000ff037424 */ /* 0x000fc800078e00ff */
[----:B------:R-:W-:Y:S05]  /*170b0*/  RET.REL.NODEC R2 `(matmul_kernel) ;  /* 0xfffffe8c02d07950 */ /* 0x000fea0003c3ffff */
        .weak           $__internal_2_$__cuda_sm10x_tcgen05_guardrail_trap_unallocated_columns_being_dealloced
        .type           $__internal_2_$__cuda_sm10x_tcgen05_guardrail_trap_unallocated_columns_being_dealloced,@function
        .size           $__internal_2_$__cuda_sm10x_tcgen05_guardrail_trap_unallocated_columns_being_dealloced,(.L_x_21 - $__internal_2_$__cuda_sm10x_tcgen05_guardrail_trap_unallocated_columns_being_dealloced)
$__internal_2_$__cuda_sm10x_tcgen05_guardrail_trap_unallocated_columns_being_dealloced:
[----:B------:R-:W-:Y:S05]  /*170c0*/  BPT.TRAP 0x1 ;  /* 0x000000040000795c */ /* 0x000fea0000300000 */
[----:B------:R-:W-:-:S04]  /*170d0*/  IMAD.MOV.U32 R3, RZ, RZ, 0x0 ;  /* 0x00000000ff037424 */ /* 0x000fc800078e00ff */
[----:B------:R-:W-:Y:S05]  /*170e0*/  RET.REL.NODEC R2 `(matmul_kernel) ;  /* 0xfffffe8c02c47950 */ /* 0x000fea0003c3ffff */
.L_x_18:
[----:B------:R-:W-:-:S00]  /*170f0*/  BRA `(.L_x_18) ;  /* 0xfffffffc00fc7947 */ /* 0x000fc0000383ffff */
[----:B------:R-:W-:-:S00]  /*17100*/  NOP ;  /* 0x0000000000007918 */ /* 0x000fc00000000000 */
[----:B------:R-:W-:-:S00]  /*17110*/  NOP ;  /* 0x0000000000007918 */ /* 0x000fc00000000000 */
[----:B------:R-:W-:-:S00]  /*17120*/  NOP ;  /* 0x0000000000007918 */ /* 0x000fc00000000000 */
[----:B------:R-:W-:-:S00]  /*17130*/  NOP ;  /* 0x0000000000007918 */ /* 0x000fc00000000000 */
[----:B------:R-:W-:-:S00]  /*17140*/  NOP ;  /* 0x0000000000007918 */ /* 0x000fc00000000000 */
[----:B------:R-:W-:-:S00]  /*17150*/  NOP ;  /* 0x0000000000007918 */ /* 0x000fc00000000000 */
[----:B------:R-:W-:-:S00]  /*17160*/  NOP ;  /* 0x0000000000007918 */ /* 0x000fc00000000000 */
[----:B------:R-:W-:-:S00]  /*17170*/  NOP ;  /* 0x0000000000007918 */ /* 0x000fc00000000000 */
.L_x_21:


//--------------------- .nv.shared.matmul_kernel  --------------------------
	.section	.nv.shared.matmul_kernel,"aw",@nobits
	.sectionflags	@""
	.align	16
	.zero		1024


//--------------------- .nv.shared.reserved.0     --------------------------
	.section	.nv.shared.reserved.0,"aw",@nobits
	.align	8
	.weak		__nv_reservedSMEM_offset_0_alias
	.size		__nv_reservedSMEM_offset_0_alias, 0, 64
	.other		__nv_reservedSMEM_offset_0_alias,@"STO_CUDA_RESERVED_SHARED STV_DEFAULT"
__nv_reservedSMEM_offset_0_alias:
	.zero		0
.nv.shared.reserved.0:
	.zero		64
	.weak		__nv_reservedSMEM_allocation_phase
	.type		__nv_reservedSMEM_allocation_phase,@object
	.size		__nv_reservedSMEM_allocation_phase,(.L_0 - __nv_reservedSMEM_allocation_phase)
__nv_reservedSMEM_allocation_phase:
	.zero		1
.L_0:
	.zero		7
	.weak		__nv_reservedSMEM_devtool_atexit_pc
	.type		__nv_reservedSMEM_devtool_atexit_pc,@object
	.size		__nv_reservedSMEM_devtool_atexit_pc,(__nv_reservedSMEM_allocation_mask - __nv_reservedSMEM_devtool_atexit_pc)
__nv_reservedSMEM_devtool_atexit_pc:
	.zero		8
	.weak		__nv_reservedSMEM_allocation_mask
	.type		__nv_reservedSMEM_allocation_mask,@object
	.size		__nv_reservedSMEM_allocation_mask,(.L_2 - __nv_reservedSMEM_allocation_mask)
__nv_reservedSMEM_allocation_mask:
	.zero		4
.L_2:


//--------------------- .nv.constant0.matmul_kernel --------------------------
	.section	.nv.constant0.matmul_kernel,"a",@progbits
	.sectionflags	@""
	.align	4
.nv.constant0.matmul_kernel:
	.zero		976


//--------------------- SYMBOLS --------------------------

	.type		.nv.reservedSmem.offset0,@object
	.size		.nv.reservedSmem.offset0,0x4
	.type		.nv.reservedSmem.cap,@object
	.size		.nv.reservedSmem.cap,0x4
